def matmul_kernel(
    a_ptr,
    b_ptr,
    c_ptr,
    M,
    N,
    K,
    stride_am,
    stride_ak,
    stride_bk,
    stride_bn,
    stride_cm,
    stride_cn,
    BLOCK_M: tl.constexpr,
    BLOCK_N: tl.constexpr,
    BLOCK_K: tl.constexpr,
    GROUP_M: tl.constexpr,
):
    pid = tl.program_id(axis=0)
    num_pid_m = tl.cdiv(M, BLOCK_M)
    num_pid_n = tl.cdiv(N, BLOCK_N)
    num_pid_in_group = GROUP_M * num_pid_n
    group_id = pid // num_pid_in_group
    first_pid_m = group_id * GROUP_M
    group_size_m = min(num_pid_m - first_pid_m, GROUP_M)
    pid_m = first_pid_m + ((pid % num_pid_in_group) % group_size_m)
    pid_n = (pid % num_pid_in_group) // group_size_m

    offs_am = (pid_m * BLOCK_M + tl.arange(0, BLOCK_M)) % M
    offs_bn = (pid_n * BLOCK_N + tl.arange(0, BLOCK_N)) % N
    offs_k = tl.arange(0, BLOCK_K)
    a_ptrs = a_ptr + offs_am[:, None] * stride_am + offs_k[None, :] * stride_ak
    b_ptrs = b_ptr + offs_k[:, None] * stride_bk + offs_bn[None, :] * stride_bn

    acc = tl.zeros((BLOCK_M, BLOCK_N), dtype=tl.float32)
    for kk in range(0, tl.cdiv(K, BLOCK_K)):
        a = tl.load(a_ptrs, mask=offs_k[None, :] < K - kk * BLOCK_K, other=0.0)
        b = tl.load(b_ptrs, mask=offs_k[:, None] < K - kk * BLOCK_K, other=0.0)
        acc = tl.dot(a, b, acc)
        a_ptrs += BLOCK_K * stride_ak
        b_ptrs += BLOCK_K * stride_bk

    c = acc.to(c_ptr.dtype.element_ty)
    offs_cm = pid_m * BLOCK_M + tl.arange(0, BLOCK_M)
    offs_cn = pid_n * BLOCK_N + tl.arange(0, BLOCK_N)
    c_ptrs = c_ptr + offs_cm[:, None] * stride_cm + offs_cn[None, :] * stride_cn
    mask = (offs_cm[:, None] < M) & (offs_cn[None, :] < N)
    tl.store(c_ptrs, c, mask=mask)

# config = {"BLOCK_K": 64, "BLOCK_M": 32, "BLOCK_N": 128, "GROUP_M": 8, "arch": "sm_80", "dtype": "fp16", "num_ctas": 1, "num_stages": 3, "num_warps": 2}
# arch = sm_80


// ===== COMPILED SASS (sm_80) =====

	.target	sm_80

	.elftype	@"ET_EXEC"


//--------------------- .note.nv.tkinfo           --------------------------
	.section	.note.nv.tkinfo,"",@"SHT_NOTE"
	.sectionflags	@"SHF_NOTE_NV_TKINFO"
	.tkinfo
        /*0018*/ 	.word	0x00000002
        /*0030*/ 	.string	""
        /*0030*/ 	.string	"ptxas"
        /*0030*/ 	.string	"Cuda compilation tools, release 13.0, V13.0.88"
        /*0030*/ 	.string	"Build cuda_13.0.r13.0/compiler.36424714_0"
        /*0030*/ 	.string	"-v  -suppress-debug-info  -lineinfo  -arch sm_80 "



//--------------------- .note.nv.cuinfo           --------------------------
	.section	.note.nv.cuinfo,"",@"SHT_NOTE"
	.sectionflags	@"SHF_NOTE_NV_CUINFO"
        /*0018*/ 	.short	0x0002
        /*001a*/ 	.short	0x0050
        /*001c*/ 	.short	0x0082
	.zero		2


//--------------------- .nv.info                  --------------------------
	.section	.nv.info,"",@"SHT_CUDA_INFO"
	.align	4


	//----- nvinfo : EIATTR_REGCOUNT
	.align		4
        /*0000*/ 	.byte	0x04, 0x2f
        /*0002*/ 	.short	(.L_1 - .L_0)
	.align		4
.L_0:
        /*0004*/ 	.word	index@(matmul_kernel)
        /*0008*/ 	.word	0x00000020


	//----- nvinfo : EIATTR_FRAME_SIZE
	.align		4
.L_1:
        /*000c*/ 	.byte	0x04, 0x11
        /*000e*/ 	.short	(.L_3 - .L_2)
	.align		4
.L_2:
        /*0010*/ 	.word	index@(matmul_kernel)
        /*0014*/ 	.word	0x00000d88


	//----- nvinfo : EIATTR_MIN_STACK_SIZE
	.align		4
.L_3:
        /*0018*/ 	.byte	0x04, 0x12
        /*001a*/ 	.short	(.L_5 - .L_4)
	.align		4
.L_4:
        /*001c*/ 	.word	index@(matmul_kernel)
        /*0020*/ 	.word	0x00000d88
.L_5:


//--------------------- .nv.info.matmul_kernel    --------------------------
	.section	.nv.info.matmul_kernel,"",@"SHT_CUDA_INFO"
	.sectionflags	@""
	.align	4


	//----- nvinfo : EIATTR_CUDA_API_VERSION
	.align		4
        /*0000*/ 	.byte	0x04, 0x37
        /*0002*/ 	.short	(.L_7 - .L_6)
.L_6:
        /*0004*/ 	.word	0x00000082


	//----- nvinfo : EIATTR_SW2861232_WAR
	.align		4
.L_7:
        /*0008*/ 	.byte	0x01, 0x35
	.zero		2


	//----- nvinfo : EIATTR_PARAM_CBANK
	.align		4
        /*000c*/ 	.byte	0x04, 0x0a
        /*000e*/ 	.short	(.L_9 - .L_8)
	.align		4
.L_8:
        /*0010*/ 	.word	index@(.nv.constant0.matmul_kernel)
        /*0014*/ 	.short	0x0160
        /*0016*/ 	.short	0x0050


	//----- nvinfo : EIATTR_CBANK_PARAM_SIZE
	.align		4
.L_9:
        /*0018*/ 	.byte	0x03, 0x19
        /*001a*/ 	.short	0x0050


	//----- nvinfo : EIATTR_KPARAM_INFO
	.align		4
        /*001c*/ 	.byte	0x04, 0x17
        /*001e*/ 	.short	(.L_11 - .L_10)
.L_10:
        /*0020*/ 	.word	0x00000000
        /*0024*/ 	.short	0x000d
        /*0026*/ 	.short	0x0048
        /*0028*/ 	.byte	0x00, 0xf4, 0x21, 0x00


	//----- nvinfo : EIATTR_KPARAM_INFO
	.align		4
.L_11:
        /*002c*/ 	.byte	0x04, 0x17
        /*002e*/ 	.short	(.L_13 - .L_12)
.L_12:
        /*0030*/ 	.word	0x00000000
        /*0034*/ 	.short	0x000c
        /*0036*/ 	.short	0x0040
        /*0038*/ 	.byte	0x00, 0xf4, 0x21, 0x00


	//----- nvinfo : EIATTR_KPARAM_INFO
	.align		4
.L_13:
        /*003c*/ 	.byte	0x04, 0x17
        /*003e*/ 	.short	(.L_15 - .L_14)
.L_14:
        /*0040*/ 	.word	0x00000000
        /*0044*/ 	.short	0x000b
        /*0046*/ 	.short	0x0038
        /*0048*/ 	.byte	0x00, 0xf0, 0x11, 0x00


	//----- nvinfo : EIATTR_KPARAM_INFO
	.align		4
.L_15:
        /*004c*/ 	.byte	0x04, 0x17
        /*004e*/ 	.short	(.L_17 - .L_16)
.L_16:
        /*0050*/ 	.word	0x00000000
        /*0054*/ 	.short	0x000a
        /*0056*/ 	.short	0x0034
        /*0058*/ 	.byte	0x00, 0xf0, 0x11, 0x00


	//----- nvinfo : EIATTR_KPARAM_INFO
	.align		4
.L_17:
        /*005c*/ 	.byte	0x04, 0x17
        /*005e*/ 	.short	(.L_19 - .L_18)
.L_18:
        /*0060*/ 	.word	0x00000000
        /*0064*/ 	.short	0x0009
        /*0066*/ 	.short	0x0030
        /*0068*/ 	.byte	0x00, 0xf0, 0x11, 0x00


	//----- nvinfo : EIATTR_KPARAM_INFO
	.align		4
.L_19:
        /*006c*/ 	.byte	0x04, 0x17
        /*006e*/ 	.short	(.L_21 - .L_20)
.L_20:
        /*0070*/ 	.word	0x00000000
        /*0074*/ 	.short	0x0008
        /*0076*/ 	.short	0x002c
        /*0078*/ 	.byte	0x00, 0xf0, 0x11, 0x00


	//----- nvinfo : EIATTR_KPARAM_INFO
	.align		4
.L_21:
        /*007c*/ 	.byte	0x04, 0x17
        /*007e*/ 	.short	(.L_23 - .L_22)
.L_22:
        /*0080*/ 	.word	0x00000000
        /*0084*/ 	.short	0x0007
        /*0086*/ 	.short	0x0028
        /*0088*/ 	.byte	0x00, 0xf0, 0x11, 0x00


	//----- nvinfo : EIATTR_KPARAM_INFO
	.align		4
.L_23:
        /*008c*/ 	.byte	0x04, 0x17
        /*008e*/ 	.short	(.L_25 - .L_24)
.L_24:
        /*0090*/ 	.word	0x00000000
        /*0094*/ 	.short	0x0006
        /*0096*/ 	.short	0x0024
        /*0098*/ 	.byte	0x00, 0xf0, 0x11, 0x00


	//----- nvinfo : EIATTR_KPARAM_INFO
	.align		4
.L_25:
        /*009c*/ 	.byte	0x04, 0x17
        /*009e*/ 	.short	(.L_27 - .L_26)
.L_26:
        /*00a0*/ 	.word	0x00000000
        /*00a4*/ 	.short	0x0005
        /*00a6*/ 	.short	0x0020
        /*00a8*/ 	.byte	0x00, 0xf0, 0x11, 0x00


	//----- nvinfo : EIATTR_KPARAM_INFO
	.align		4
.L_27:
        /*00ac*/ 	.byte	0x04, 0x17
        /*00ae*/ 	.short	(.L_29 - .L_28)
.L_28:
        /*00b0*/ 	.word	0x00000000
        /*00b4*/ 	.short	0x0004
        /*00b6*/ 	.short	0x001c
        /*00b8*/ 	.byte	0x00, 0xf0, 0x11, 0x00


	//----- nvinfo : EIATTR_KPARAM_INFO
	.align		4
.L_29:
        /*00bc*/ 	.byte	0x04, 0x17
        /*00be*/ 	.short	(.L_31 - .L_30)
.L_30:
        /*00c0*/ 	.word	0x00000000
        /*00c4*/ 	.short	0x0003
        /*00c6*/ 	.short	0x0018
        /*00c8*/ 	.byte	0x00, 0xf0, 0x11, 0x00


	//----- nvinfo : EIATTR_KPARAM_INFO
	.align		4
.L_31:
        /*00cc*/ 	.byte	0x04, 0x17
        /*00ce*/ 	.short	(.L_33 - .L_32)
.L_32:
        /*00d0*/ 	.word	0x00000000
        /*00d4*/ 	.short	0x0002
        /*00d6*/ 	.short	0x0010
        /*00d8*/ 	.byte	0x00, 0xf4, 0x21, 0x00


	//----- nvinfo : EIATTR_KPARAM_INFO
	.align		4
.L_33:
        /*00dc*/ 	.byte	0x04, 0x17
        /*00de*/ 	.short	(.L_35 - .L_34)
.L_34:
        /*00e0*/ 	.word	0x00000000
        /*00e4*/ 	.short	0x0001
        /*00e6*/ 	.short	0x0008
        /*00e8*/ 	.byte	0x00, 0xf4, 0x21, 0x00


	//----- nvinfo : EIATTR_KPARAM_INFO
	.align		4
.L_35:
        /*00ec*/ 	.byte	0x04, 0x17
        /*00ee*/ 	.short	(.L_37 - .L_36)
.L_36:
        /*00f0*/ 	.word	0x00000000
        /*00f4*/ 	.short	0x0000
        /*00f6*/ 	.short	0x0000
        /*00f8*/ 	.byte	0x00, 0xf4, 0x21, 0x00


	//----- nvinfo : EIATTR_MAXREG_COUNT
	.align		4
.L_37:
        /*00fc*/ 	.byte	0x03, 0x1b
        /*00fe*/ 	.short	0x00ff


	//----- nvinfo : EIATTR_NUM_BARRIERS
	.align		4
        /*0100*/ 	.byte	0x02, 0x4c
        /*0102*/ 	.byte	0x01
	.zero		1


	//----- nvinfo : EIATTR_ANNOTATIONS
	.align		4
        /*0104*/ 	.byte	0x04, 0x55
        /*0106*/ 	.short	(.L_39 - .L_38)


	//   ....[0]....
.L_38:
        /*0108*/ 	.word	0x00000001
        /*010c*/ 	.byte	0xf0, 0x05, 0x00, 0x00, 0x01, 0x00, 0x00, 0x00, 0x20, 0x06, 0x00, 0x00, 0x01, 0x00, 0x00, 0x00
        /* <DEDUP_REMOVED lines=1587> */
        /*644c*/ 	.byte	0xe0, 0xec, 0x01, 0x00


	//----- nvinfo : EIATTR_MERCURY_ISA_VERSION
	.align		4
.L_39:
        /*6450*/ 	.byte	0x03, 0x5f
        /*6452*/ 	.short	0x0000


	//----- nvinfo : EIATTR_EXIT_INSTR_OFFSETS
	.align		4
        /*6454*/ 	.byte	0x04, 0x1c
        /*6456*/ 	.short	(.L_41 - .L_40)


	//   ....[0]....
.L_40:
        /*6458*/ 	.word	0x0001eff0


	//   ....[1]....
        /*645c*/ 	.word	0x0001f020


	//----- nvinfo : EIATTR_REQNTID
	.align		4
.L_41:
        /*6460*/ 	.byte	0x04, 0x10
        /*6462*/ 	.short	(.L_43 - .L_42)
.L_42:
        /*6464*/ 	.word	0x00000040
        /*6468*/ 	.word	0x00000001
        /*646c*/ 	.word	0x00000001
.L_43:


//--------------------- .nv.callgraph             --------------------------
	.section	.nv.callgraph,"",@"SHT_CUDA_CALLGRAPH"
	.align	4
	.sectionentsize	8
	.align		4
        /*0000*/ 	.word	0x00000000
	.align		4
        /*0004*/ 	.word	0xffffffff
	.align		4
        /*0008*/ 	.word	0x00000000
	.align		4
        /*000c*/ 	.word	0xfffffffe
	.align		4
        /*0010*/ 	.word	0x00000000
	.align		4
        /*0014*/ 	.word	0xfffffffd
	.align		4
        /*0018*/ 	.word	0x00000000
	.align		4
        /*001c*/ 	.word	0xfffffffc


//--------------------- .nv.rel.action            --------------------------
	.section	.nv.rel.action,"",@"SHT_CUDA_RELOCINFO"
	.align	8
	.sectionentsize	8
        /*0000*/ 	.byte	0x73, 0x00, 0x00, 0x00, 0x00, 0x00, 0x00, 0x00, 0x00, 0x00, 0x00, 0x11, 0x25, 0x00, 0x05, 0x36


//--------------------- .nv.constant0.matmul_kernel --------------------------
	.section	.nv.constant0.matmul_kernel,"a",@progbits
	.sectionflags	@""
	.align	4
.nv.constant0.matmul_kernel:
	.zero		432


//--------------------- .text.matmul_kernel       --------------------------
	.section	.text.matmul_kernel,"ax",@progbits
	.sectioninfo	@"SHI_REGISTERS=32"
	.align	128
        .global         matmul_kernel
        .type           matmul_kernel,@function
        .size           matmul_kernel,(.L_x_5 - matmul_kernel)
        .other          matmul_kernel,@"STO_CUDA_ENTRY STV_DEFAULT"
matmul_kernel:
.text.matmul_kernel:
[----:B------:R-:W-:-:S03]  /*0000*/  IMAD.MOV.U32 R1, RZ, RZ, c[0x0][0x28] ;  /* 0x00000a00ff017624 */ /* 0x000fc600078e00ff */
[----:B------:R-:W-:Y:S01]  /*0010*/  IMAD.MOV.U32 R0, RZ, RZ, c[0x0][0x17c] ;  /* 0x00005f00ff007624 */ /* 0x000fe200078e00ff */
[----:B------:R-:W0:Y:S01]  /*0020*/  S2R R11, SR_TID.X ;  /* 0x00000000000b7919 */ /* 0x000e220000002100 */
[----:B------:R-:W-:Y:S01]  /*0030*/  IADD3 R1, R1, -0xd88, RZ ;  /* 0xfffff27801017810 */ /* 0x000fe20007ffe0ff */
[----:B------:R-:W-:Y:S02]  /*0040*/  ULDC UR4, c[0x0][0x180] ;  /* 0x0000600000047ab9 */ /* 0x000fe40000000800 */
[----:B------:R-:W-:Y:S01]  /*0050*/  IADD3 R0, R0, 0x7f, RZ ;  /* 0x0000007f00007810 */ /* 0x000fe20007ffe0ff */
[----:B------:R-:W-:-:S03]  /*0060*/  ULDC.64 UR6, c[0x0][0x118] ;  /* 0x0000460000067ab9 */ /* 0x000fc60000000a00 */
[----:B------:R-:W-:-:S04]  /*0070*/  SHF.R.S32.HI R3, RZ, 0x1f, R0 ;  /* 0x0000001fff037819 */ /* 0x000fc80000011400 */
[----:B------:R-:W-:-:S04]  /*0080*/  LEA.HI R3, R3, R0, RZ, 0x7 ;  /* 0x0000000003037211 */ /* 0x000fc800078f38ff */
[----:B------:R-:W-:Y:S02]  /*0090*/  SHF.R.S32.HI R0, RZ, 0x7, R3 ;  /* 0x00000007ff007819 */ /* 0x000fe40000011403 */
[----:B------:R-:W1:Y:S03]  /*00a0*/  S2R R3, SR_CTAID.X ;  /* 0x0000000000037919 */ /* 0x000e660000002500 */
[----:B------:R-:W-:-:S05]  /*00b0*/  IMAD.SHL.U32 R0, R0, 0x8, RZ ;  /* 0x0000000800007824 */ /* 0x000fca00078e00ff */
[-C--:B------:R-:W-:Y:S02]  /*00c0*/  IABS R7, R0.reuse ;  /* 0x0000000000077213 */ /* 0x080fe40000000000 */
[----:B------:R-:W-:Y:S02]  /*00d0*/  IABS R10, R0 ;  /* 0x00000000000a7213 */ /* 0x000fe40000000000 */
[----:B------:R-:W2:Y:S01]  /*00e0*/  I2F.RP R2, R7 ;  /* 0x0000000700027306 */ /* 0x000ea20000209400 */
[----:B-1----:R-:W-:-:S07]  /*00f0*/  IABS R8, R3 ;  /* 0x0000000300087213 */ /* 0x002fce0000000000 */
[----:B--2---:R-:W1:Y:S02]  /*0100*/  MUFU.RCP R2, R2 ;  /* 0x0000000200027308 */ /* 0x004e640000001000 */
[----:B-1----:R-:W-:Y:S01]  /*0110*/  IADD3 R4, R2, 0xffffffe, RZ ;  /* 0x0ffffffe02047810 */ /* 0x002fe20007ffe0ff */
[----:B------:R-:W-:-:S05]  /*0120*/  IMAD.MOV R2, RZ, RZ, -R10 ;  /* 0x000000ffff027224 */ /* 0x000fca00078e0a0a */
[----:B------:R1:W2:Y:S02]  /*0130*/  F2I.FTZ.U32.TRUNC.NTZ R5, R4 ;  /* 0x0000000400057305 */ /* 0x0002a4000021f000 */
[----:B-1----:R-:W-:Y:S02]  /*0140*/  IMAD.MOV.U32 R4, RZ, RZ, RZ ;  /* 0x000000ffff047224 */ /* 0x002fe400078e00ff */
[----:B--2---:R-:W-:-:S04]  /*0150*/  IMAD.MOV R6, RZ, RZ, -R5 ;  /* 0x000000ffff067224 */ /* 0x004fc800078e0a05 */
[----:B------:R-:W-:Y:S02]  /*0160*/  IMAD R9, R6, R7, RZ ;  /* 0x0000000706097224 */ /* 0x000fe400078e02ff */
[----:B------:R-:W-:Y:S02]  /*0170*/  IMAD.MOV.U32 R6, RZ, RZ, R8 ;  /* 0x000000ffff067224 */ /* 0x000fe400078e0008 */
[----:B------:R-:W-:-:S06]  /*0180*/  IMAD.HI.U32 R5, R5, R9, R4 ;  /* 0x0000000905057227 */ /* 0x000fcc00078e0004 */
[----:B------:R-:W-:-:S04]  /*0190*/  IMAD.HI.U32 R5, R5, R6, RZ ;  /* 0x0000000605057227 */ /* 0x000fc800078e00ff */
[----:B------:R-:W-:-:S05]  /*01a0*/  IMAD R2, R5, R2, R6 ;  /* 0x0000000205027224 */ /* 0x000fca00078e0206 */
[----:B------:R-:W-:-:S13]  /*01b0*/  ISETP.GT.U32.AND P1, PT, R7, R2, PT ;  /* 0x000000020700720c */ /* 0x000fda0003f24070 */
[----:B------:R-:W-:Y:S01]  /*01c0*/  @!P1 IMAD.IADD R2, R2, 0x1, -R7 ;  /* 0x0000000102029824 */ /* 0x000fe200078e0a07 */
[----:B------:R-:W-:Y:S02]  /*01d0*/  @!P1 IADD3 R5, R5, 0x1, RZ ;  /* 0x0000000105059810 */ /* 0x000fe40007ffe0ff */
[----:B------:R-:W-:Y:S02]  /*01e0*/  ISETP.NE.AND P1, PT, R0, RZ, PT ;  /* 0x000000ff0000720c */ /* 0x000fe40003f25270 */
[----:B------:R-:W-:Y:S02]  /*01f0*/  ISETP.GE.U32.AND P0, PT, R2, R7, PT ;  /* 0x000000070200720c */ /* 0x000fe40003f06070 */
[----:B------:R-:W-:-:S04]  /*0200*/  LOP3.LUT R2, R3, R0, RZ, 0x3c, !PT ;  /* 0x0000000003027212 */ /* 0x000fc800078e3cff */
[----:B------:R-:W-:Y:S01]  /*0210*/  ISETP.GE.AND P2, PT, R2, RZ, PT ;  /* 0x000000ff0200720c */ /* 0x000fe20003f46270 */
[----:B------:R-:W-:-:S05]  /*0220*/  IMAD.MOV.U32 R2, RZ, RZ, 0x1f ;  /* 0x0000001fff027424 */ /* 0x000fca00078e00ff */
[----:B------:R-:W-:Y:S02]  /*0230*/  IADD3 R2, R2, c[0x0][0x178], RZ ;  /* 0x00005e0002027a10 */ /* 0x000fe40007ffe0ff */
[----:B------:R-:W-:-:S05]  /*0240*/  @P0 IADD3 R5, R5, 0x1, RZ ;  /* 0x0000000105050810 */ /* 0x000fca0007ffe0ff */
[----:B------:R-:W-:Y:S01]  /*0250*/  IMAD.MOV.U32 R4, RZ, RZ, R5 ;  /* 0x000000ffff047224 */ /* 0x000fe200078e0005 */
[----:B------:R-:W-:-:S03]  /*0260*/  SHF.R.S32.HI R5, RZ, 0x1f, R2 ;  /* 0x0000001fff057819 */ /* 0x000fc60000011402 */
[----:B------:R-:W-:Y:S01]  /*0270*/  @!P2 IMAD.MOV R4, RZ, RZ, -R4 ;  /* 0x000000ffff04a224 */ /* 0x000fe200078e0a04 */
[----:B------:R-:W-:Y:S02]  /*0280*/  @!P1 LOP3.LUT R4, RZ, R0, RZ, 0x33, !PT ;  /* 0x00000000ff049212 */ /* 0x000fe400078e33ff */
[----:B------:R-:W-:-:S03]  /*0290*/  LEA.HI R5, R5, R2, RZ, 0x5 ;  /* 0x0000000205057211 */ /* 0x000fc600078f28ff */
[----:B------:R-:W-:Y:S02]  /*02a0*/  IMAD.SHL.U32 R2, R4, 0x8, RZ ;  /* 0x0000000804027824 */ /* 0x000fe400078e00ff */
[----:B------:R-:W-:-:S03]  /*02b0*/  IMAD.MOV R4, RZ, RZ, -R4 ;  /* 0x000000ffff047224 */ /* 0x000fc600078e0a04 */
[----:B------:R-:W-:Y:S01]  /*02c0*/  LEA.HI.SX32 R5, R5, -R2, 0x1b ;  /* 0x8000000205057211 */ /* 0x000fe200078fdaff */
[----:B------:R-:W-:Y:S02]  /*02d0*/  IMAD R9, R0, R4, R3 ;  /* 0x0000000400097224 */ /* 0x000fe400078e0203 */
[----:B------:R-:W-:Y:S01]  /*02e0*/  IMAD.MOV.U32 R4, RZ, RZ, RZ ;  /* 0x000000ffff047224 */ /* 0x000fe200078e00ff */
[----:B------:R-:W-:-:S04]  /*02f0*/  IMNMX R10, R5, 0x8, PT ;  /* 0x00000008050a7817 */ /* 0x000fc80003800200 */
[-C--:B------:R-:W-:Y:S02]  /*0300*/  IABS R8, R10.reuse ;  /* 0x0000000a00087213 */ /* 0x080fe40000000000 */
[----:B------:R-:W-:Y:S02]  /*0310*/  IABS R0, R10 ;  /* 0x0000000a00007213 */ /* 0x000fe40000000000 */
[----:B------:R-:W1:Y:S08]  /*0320*/  I2F.RP R6, R8 ;  /* 0x0000000800067306 */ /* 0x000e700000209400 */
[----:B-1----:R-:W1:Y:S02]  /*0330*/  MUFU.RCP R6, R6 ;  /* 0x0000000600067308 */ /* 0x002e640000001000 */
[----:B-1----:R-:W-:-:S06]  /*0340*/  IADD3 R5, R6, 0xffffffe, RZ ;  /* 0x0ffffffe06057810 */ /* 0x002fcc0007ffe0ff */
[----:B------:R-:W1:Y:S02]  /*0350*/  F2I.FTZ.U32.TRUNC.NTZ R5, R5 ;  /* 0x0000000500057305 */ /* 0x000e64000021f000 */
[----:B-1----:R-:W-:-:S04]  /*0360*/  IMAD.MOV R7, RZ, RZ, -R5 ;  /* 0x000000ffff077224 */ /* 0x002fc800078e0a05 */
[----:B------:R-:W-:Y:S01]  /*0370*/  IMAD.MOV.U32 R3, RZ, RZ, R7 ;  /* 0x000000ffff037224 */ /* 0x000fe200078e0007 */
[----:B------:R-:W-:-:S03]  /*0380*/  IABS R7, R9 ;  /* 0x0000000900077213 */ /* 0x000fc60000000000 */
[----:B------:R-:W-:-:S04]  /*0390*/  IMAD R3, R3, R8, RZ ;  /* 0x0000000803037224 */ /* 0x000fc800078e02ff */
[----:B------:R-:W-:Y:S01]  /*03a0*/  IMAD.HI.U32 R4, R5, R3, R4 ;  /* 0x0000000305047227 */ /* 0x000fe200078e0004 */
[----:B0-----:R-:W-:-:S03]  /*03b0*/  SHF.R.U32.HI R5, RZ, 0x5, R11 ;  /* 0x00000005ff057819 */ /* 0x001fc6000001160b */
[----:B------:R-:W-:Y:S01]  /*03c0*/  IMAD.MOV R3, RZ, RZ, -R0 ;  /* 0x000000ffff037224 */ /* 0x000fe200078e0a00 */
[----:B------:R-:W-:Y:S01]  /*03d0*/  SGXT.U32 R12, R5, 0x1 ;  /* 0x00000001050c781a */ /* 0x000fe20000000000 */
[----:B------:R-:W-:-:S04]  /*03e0*/  IMAD.HI.U32 R0, R4, R7, RZ ;  /* 0x0000000704007227 */ /* 0x000fc800078e00ff */
[----:B------:R-:W-:Y:S02]  /*03f0*/  IMAD R3, R0, R3, R7 ;  /* 0x0000000300037224 */ /* 0x000fe400078e0207 */
[----:B------:R-:W-:-:S03]  /*0400*/  IMAD.MOV.U32 R4, RZ, RZ, c[0x0][0x180] ;  /* 0x00006000ff047624 */ /* 0x000fc600078e00ff */
[----:B------:R-:W-:Y:S02]  /*0410*/  ISETP.GT.U32.AND P1, PT, R8, R3, PT ;  /* 0x000000030800720c */ /* 0x000fe40003f24070 */
[----:B------:R-:W-:Y:S02]  /*0420*/  IADD3 R13, R4, 0x3f, RZ ;  /* 0x0000003f040d7810 */ /* 0x000fe40007ffe0ff */
[C---:B------:R-:W-:Y:S02]  /*0430*/  LOP3.LUT R4, R12.reuse, 0x4, RZ, 0xfc, !PT ;  /* 0x000000040c047812 */ /* 0x040fe400078efcff */
[C---:B------:R-:W-:Y:S02]  /*0440*/  LOP3.LUT R4, R12.reuse, 0xa, RZ, 0xfc, !PT ;  /* 0x0000000a0c047812 */ /* 0x040fe400078efcff */
[C---:B------:R-:W-:Y:S02]  /*0450*/  LOP3.LUT R4, R12.reuse, 0x10, RZ, 0xfc, !PT ;  /* 0x000000100c047812 */ /* 0x040fe400078efcff */
[----:B------:R-:W-:-:S02]  /*0460*/  LOP3.LUT R4, R12, 0x16, RZ, 0xfc, !PT ;  /* 0x000000160c047812 */ /* 0x000fc400078efcff */
[----:B------:R-:W-:Y:S01]  /*0470*/  LOP3.LUT R4, R12, 0x1c, RZ, 0xfc, !PT ;  /* 0x0000001c0c047812 */ /* 0x000fe200078efcff */
[----:B------:R-:W-:Y:S01]  /*0480*/  @!P1 IMAD.IADD R3, R3, 0x1, -R8 ;  /* 0x0000000103039824 */ /* 0x000fe200078e0a08 */
[----:B------:R-:W-:Y:S02]  /*0490*/  @!P1 IADD3 R0, R0, 0x1, RZ ;  /* 0x0000000100009810 */ /* 0x000fe40007ffe0ff */
[----:B------:R-:W-:Y:S02]  /*04a0*/  ISETP.NE.AND P1, PT, R10, RZ, PT ;  /* 0x000000ff0a00720c */ /* 0x000fe40003f25270 */
[----:B------:R-:W-:Y:S02]  /*04b0*/  ISETP.GE.U32.AND P0, PT, R3, R8, PT ;  /* 0x000000080300720c */ /* 0x000fe40003f06070 */
[----:B------:R-:W-:Y:S02]  /*04c0*/  LOP3.LUT R3, R9, R10, RZ, 0x3c, !PT ;  /* 0x0000000a09037212 */ /* 0x000fe400078e3cff */
[----:B------:R-:W-:-:S02]  /*04d0*/  LOP3.LUT R4, R12, 0x22, RZ, 0xfc, !PT ;  /* 0x000000220c047812 */ /* 0x000fc400078efcff */
[----:B------:R-:W-:Y:S02]  /*04e0*/  ISETP.GE.AND P2, PT, R3, RZ, PT ;  /* 0x000000ff0300720c */ /* 0x000fe40003f46270 */
[C---:B------:R-:W-:Y:S02]  /*04f0*/  LOP3.LUT R4, R12.reuse, 0x28, RZ, 0xfc, !PT ;  /* 0x000000280c047812 */ /* 0x040fe400078efcff */
[C---:B------:R-:W-:Y:S02]  /*0500*/  LOP3.LUT R4, R12.reuse, 0x2e, RZ, 0xfc, !PT ;  /* 0x0000002e0c047812 */ /* 0x040fe400078efcff */
[----:B------:R-:W-:Y:S02]  /*0510*/  LOP3.LUT R4, R12, 0x34, RZ, 0xfc, !PT ;  /* 0x000000340c047812 */ /* 0x000fe400078efcff */
[----:B------:R-:W-:Y:S02]  /*0520*/  @P0 IADD3 R0, R0, 0x1, RZ ;  /* 0x0000000100000810 */ /* 0x000fe40007ffe0ff */
[----:B------:R-:W-:-:S02]  /*0530*/  ISETP.GT.AND P0, PT, R13, 0x3f, PT ;  /* 0x0000003f0d00780c */ /* 0x000fc40003f04270 */
[----:B------:R-:W-:Y:S01]  /*0540*/  LOP3.LUT R4, R12, 0x3a, RZ, 0xfc, !PT ;  /* 0x0000003a0c047812 */ /* 0x000fe200078efcff */
[----:B------:R-:W-:Y:S01]  /*0550*/  @!P2 IMAD.MOV R0, RZ, RZ, -R0 ;  /* 0x000000ffff00a224 */ /* 0x000fe200078e0a00 */
[----:B------:R-:W-:-:S05]  /*0560*/  @!P1 LOP3.LUT R0, RZ, R10, RZ, 0x33, !PT ;  /* 0x0000000aff009212 */ /* 0x000fca00078e33ff */
[----:B------:R-:W-:Y:S02]  /*0570*/  IMAD.MOV R3, RZ, RZ, -R0 ;  /* 0x000000ffff037224 */ /* 0x000fe400078e0a00 */
[----:B------:R-:W-:Y:S02]  /*0580*/  IMAD.SHL.U32 R28, R0, 0x80, RZ ;  /* 0x00000080001c7824 */ /* 0x000fe400078e00ff */
[----:B------:R-:W-:-:S04]  /*0590*/  IMAD R3, R10, R3, R9 ;  /* 0x000000030a037224 */ /* 0x000fc800078e0209 */
[----:B------:R-:W-:Y:S01]  /*05a0*/  IMAD.IADD R3, R2, 0x1, R3 ;  /* 0x0000000102037824 */ /* 0x000fe200078e0203 */
[----:B------:R-:W-:-:S05]  /*05b0*/  LOP3.LUT R2, R11, 0x1f, RZ, 0xc0, !PT ;  /* 0x0000001f0b027812 */ /* 0x000fca00078ec0ff */
[----:B------:R-:W-:Y:S01]  /*05c0*/  IMAD R29, R3, 0x20, R2 ;  /* 0x00000020031d7824 */ /* 0x000fe200078e0202 */
[C---:B------:R-:W-:Y:S02]  /*05d0*/  LOP3.LUT R2, R12.reuse, 0x2, RZ, 0xfc, !PT ;  /* 0x000000020c027812 */ /* 0x040fe400078efcff */
[C---:B------:R-:W-:Y:S02]  /*05e0*/  LOP3.LUT R3, R12.reuse, 0x6, RZ, 0xfc, !PT ;  /* 0x000000060c037812 */ /* 0x040fe400078efcff */
[----:B------:R0:W-:Y:S01]  /*05f0*/  STL [R1+0x654], R29 ;  /* 0x0006541d01007387 */ /* 0x0001e20000100800 */
[C---:B------:R-:W-:Y:S02]  /*0600*/  LOP3.LUT R2, R12.reuse, 0x8, RZ, 0xfc, !PT ;  /* 0x000000080c027812 */ /* 0x040fe400078efcff */
[C---:B------:R-:W-:Y:S01]  /*0610*/  LOP3.LUT R3, R12.reuse, 0xc, RZ, 0xfc, !PT ;  /* 0x0000000c0c037812 */ /* 0x040fe200078efcff */
[----:B------:R0:W-:Y:S01]  /*0620*/  STL [R1+0x220], R28 ;  /* 0x0002201c01007387 */ /* 0x0001e20000100800 */
[----:B------:R-:W-:-:S02]  /*0630*/  LOP3.LUT R2, R12, 0xe, RZ, 0xfc, !PT ;  /* 0x0000000e0c027812 */ /* 0x000fc400078efcff */
[C---:B------:R-:W-:Y:S02]  /*0640*/  LOP3.LUT R3, R12.reuse, 0x12, RZ, 0xfc, !PT ;  /* 0x000000120c037812 */ /* 0x040fe400078efcff */
[C---:B------:R-:W-:Y:S02]  /*0650*/  LOP3.LUT R2, R12.reuse, 0x14, RZ, 0xfc, !PT ;  /* 0x000000140c027812 */ /* 0x040fe400078efcff */
[C---:B------:R-:W-:Y:S02]  /*0660*/  LOP3.LUT R3, R12.reuse, 0x18, RZ, 0xfc, !PT ;  /* 0x000000180c037812 */ /* 0x040fe400078efcff */
[C---:B------:R-:W-:Y:S02]  /*0670*/  LOP3.LUT R2, R12.reuse, 0x1a, RZ, 0xfc, !PT ;  /* 0x0000001a0c027812 */ /* 0x040fe400078efcff */
[C---:B------:R-:W-:Y:S02]  /*0680*/  LOP3.LUT R3, R12.reuse, 0x1e, RZ, 0xfc, !PT ;  /* 0x0000001e0c037812 */ /* 0x040fe400078efcff */
        /* <DEDUP_REMOVED lines=10> */
[----:B------:R-:W-:Y:S01]  /*0730*/  LOP3.LUT R2, R12, 0x3e, RZ, 0xfc, !PT ;  /* 0x0000003e0c027812 */ /* 0x000fe200078efcff */
[----:B------:R-:W-:Y:S05]  /*0740*/  @P0 BRA `(.L_x_0) ;  /* 0x0000017000000947 */ /* 0x000fea0003800000 */
[----:B0-----:R-:W-:Y:S01]  /*0750*/  IMAD.SHL.U32 R0, R11, 0x20, RZ ;  /* 0x000000200b007824 */ /* 0x001fe200078e00ff */
[----:B------:R-:W-:Y:S01]  /*0760*/  CS2R R24, SRZ ;  /* 0x0000000000187805 */ /* 0x000fe2000001ff00 */
[----:B------:R-:W-:Y:S01]  /*0770*/  CS2R R26, SRZ ;  /* 0x00000000001a7805 */ /* 0x000fe2000001ff00 */
[----:B------:R-:W-:Y:S01]  /*0780*/  CS2R R20, SRZ ;  /* 0x0000000000147805 */ /* 0x000fe2000001ff00 */
[----:B------:R-:W-:Y:S01]  /*0790*/  CS2R R22, SRZ ;  /* 0x0000000000167805 */ /* 0x000fe2000001ff00 */
[----:B------:R0:W-:Y:S01]  /*07a0*/  STL [R1+0x650], R0 ;  /* 0x0006500001007387 */ /* 0x0001e20000100800 */
[----:B------:R-:W-:Y:S01]  /*07b0*/  CS2R R16, SRZ ;  /* 0x0000000000107805 */ /* 0x000fe2000001ff00 */
[----:B------:R-:W-:Y:S01]  /*07c0*/  CS2R R18, SRZ ;  /* 0x0000000000127805 */ /* 0x000fe2000001ff00 */
[----:B------:R-:W-:Y:S01]  /*07d0*/  CS2R R12, SRZ ;  /* 0x00000000000c7805 */ /* 0x000fe2000001ff00 */
[----:B------:R0:W-:Y:S01]  /*07e0*/  STL [R1], RZ ;  /* 0x000000ff01007387 */ /* 0x0001e20000100800 */
[----:B------:R-:W-:Y:S01]  /*07f0*/  CS2R R14, SRZ ;  /* 0x00000000000e7805 */ /* 0x000fe2000001ff00 */
[----:B------:R-:W-:Y:S01]  /*0800*/  CS2R R8, SRZ ;  /* 0x0000000000087805 */ /* 0x000fe2000001ff00 */
[----:B------:R-:W-:Y:S01]  /*0810*/  CS2R R10, SRZ ;  /* 0x00000000000a7805 */ /* 0x000fe2000001ff00 */
[----:B------:R0:W-:Y:S01]  /*0820*/  STL [R1+0x4], RZ ;  /* 0x000004ff01007387 */ /* 0x0001e20000100800 */
[----:B------:R-:W-:Y:S01]  /*0830*/  CS2R R4, SRZ ;  /* 0x0000000000047805 */ /* 0x000fe2000001ff00 */
[----:B------:R-:W-:-:S02]  /*0840*/  CS2R R6, SRZ ;  /* 0x0000000000067805 */ /* 0x000fc4000001ff00 */
[----:B------:R0:W-:Y:S04]  /*0850*/  STL [R1+0x8], RZ ;  /* 0x000008ff01007387 */ /* 0x0001e80000100800 */
[----:B------:R0:W-:Y:S04]  /*0860*/  STL [R1+0xc], RZ ;  /* 0x00000cff01007387 */ /* 0x0001e80000100800 */
[----:B------:R0:W-:Y:S04]  /*0870*/  STL [R1+0x10], RZ ;  /* 0x000010ff01007387 */ /* 0x0001e80000100800 */
[----:B------:R0:W-:Y:S04]  /*0880*/  STL [R1+0x14], RZ ;  /* 0x000014ff01007387 */ /* 0x0001e80000100800 */
[----:B------:R0:W-:Y:S04]  /*0890*/  STL [R1+0x18], RZ ;  /* 0x000018ff01007387 */ /* 0x0001e80000100800 */
[----:B------:R0:W-:Y:S01]  /*08a0*/  STL [R1+0x1c], RZ ;  /* 0x00001cff01007387 */ /* 0x0001e20000100800 */
[----:B------:R-:W-:Y:S05]  /*08b0*/  BRA `(.L_x_1) ;  /* 0x0001c04000007947 */ /* 0x000fea0003800000 */
.L_x_0:
[----:B0-----:R-:W-:Y:S02]  /*08c0*/  IABS R4, c[0x0][0x178] ;  /* 0x00005e0000047a13 */ /* 0x001fe40000000000 */
[----:B------:R-:W-:-:S02]  /*08d0*/  IABS R8, c[0x0][0x17c] ;  /* 0x00005f0000087a13 */ /* 0x000fc40000000000 */
[----:B------:R-:W0:Y:S01]  /*08e0*/  I2F.RP R2, R4 ;  /* 0x0000000400027306 */ /* 0x000e220000209400 */
[----:B------:R-:W-:Y:S02]  /*08f0*/  IABS R9, R28 ;  /* 0x0000001c00097213 */ /* 0x000fe40000000000 */
[C---:B------:R-:W-:Y:S02]  /*0900*/  IADD3 R11, R28.reuse, 0x7d, RZ ;  /* 0x0000007d1c0b7810 */ /* 0x040fe40007ffe0ff */
[C---:B------:R-:W-:Y:S02]  /*0910*/  IADD3 R16, R28.reuse, 0x7a, RZ ;  /* 0x0000007a1c107810 */ /* 0x040fe40007ffe0ff */
[----:B------:R-:W-:Y:S01]  /*0920*/  IABS R18, R11 ;  /* 0x0000000b00127213 */ /* 0x000fe20000000000 */
[----:B------:R-:W1:Y:S01]  /*0930*/  I2F.RP R0, R8 ;  /* 0x0000000800007306 */ /* 0x000e620000209400 */
[----:B------:R-:W-:-:S07]  /*0940*/  IADD3 R24, R28, 0xa, RZ ;  /* 0x0000000a1c187810 */ /* 0x000fce0007ffe0ff */
[----:B0-----:R-:W0:Y:S08]  /*0950*/  MUFU.RCP R2, R2 ;  /* 0x0000000200027308 */ /* 0x001e300000001000 */
[----:B-1----:R-:W1:Y:S01]  /*0960*/  MUFU.RCP R0, R0 ;  /* 0x0000000000007308 */ /* 0x002e620000001000 */
[----:B0-----:R-:W-:-:S07]  /*0970*/  IADD3 R2, R2, 0xffffffe, RZ ;  /* 0x0ffffffe02027810 */ /* 0x001fce0007ffe0ff */
[----:B------:R0:W2:Y:S01]  /*0980*/  F2I.FTZ.U32.TRUNC.NTZ R3, R2 ;  /* 0x0000000200037305 */ /* 0x0000a2000021f000 */
[----:B-1----:R-:W-:-:S07]  /*0990*/  IADD3 R0, R0, 0xffffffe, RZ ;  /* 0x0ffffffe00007810 */ /* 0x002fce0007ffe0ff */
[----:B------:R1:W3:Y:S01]  /*09a0*/  F2I.FTZ.U32.TRUNC.NTZ R7, R0 ;  /* 0x0000000000077305 */ /* 0x0002e2000021f000 */
[----:B0-----:R-:W-:Y:S02]  /*09b0*/  IMAD.MOV.U32 R2, RZ, RZ, RZ ;  /* 0x000000ffff027224 */ /* 0x001fe400078e00ff */
[----:B--2---:R-:W-:Y:S01]  /*09c0*/  IMAD.MOV R6, RZ, RZ, -R3 ;  /* 0x000000ffff067224 */ /* 0x004fe200078e0a03 */
[----:B-1----:R-:W-:-:S03]  /*09d0*/  IABS R0, R29 ;  /* 0x0000001d00007213 */ /* 0x002fc60000000000 */
[----:B------:R-:W-:Y:S02]  /*09e0*/  IMAD R6, R6, R4, RZ ;  /* 0x0000000406067224 */ /* 0x000fe400078e02ff */
[----:B---3--:R-:W-:Y:S02]  /*09f0*/  IMAD.MOV R5, RZ, RZ, -R7 ;  /* 0x000000ffff057224 */ /* 0x008fe400078e0a07 */
[----:B------:R-:W-:Y:S01]  /*0a00*/  IMAD.HI.U32 R3, R3, R6, R2 ;  /* 0x0000000603037227 */ /* 0x000fe200078e0002 */
[----:B------:R-:W-:-:S03]  /*0a10*/  IADD3 R2, R28, 0x7f, RZ ;  /* 0x0000007f1c027810 */ /* 0x000fc60007ffe0ff */
[----:B------:R-:W-:Y:S01]  /*0a20*/  IMAD R5, R5, R8, RZ ;  /* 0x0000000805057224 */ /* 0x000fe200078e02ff */
[----:B------:R-:W-:Y:S01]  /*0a30*/  IABS R13, R2 ;  /* 0x00000002000d7213 */ /* 0x000fe20000000000 */
[----:B------:R-:W-:Y:S01]  /*0a40*/  IMAD.MOV.U32 R6, RZ, RZ, RZ ;  /* 0x000000ffff067224 */ /* 0x000fe200078e00ff */
[----:B------:R-:W-:Y:S01]  /*0a50*/  ISETP.GE.AND P3, PT, R2, RZ, PT ;  /* 0x000000ff0200720c */ /* 0x000fe20003f66270 */
[----:B------:R-:W-:Y:S01]  /*0a60*/  IMAD.HI.U32 R3, R3, R0, RZ ;  /* 0x0000000003037227 */ /* 0x000fe200078e00ff */
[----:B------:R-:W-:-:S03]  /*0a70*/  IADD3 R2, R28, 0x7b, RZ ;  /* 0x0000007b1c027810 */ /* 0x000fc60007ffe0ff */
[----:B------:R-:W-:-:S04]  /*0a80*/  IMAD.HI.U32 R6, R7, R5, R6 ;  /* 0x0000000507067227 */ /* 0x000fc800078e0006 */
[----:B------:R-:W-:Y:S02]  /*0a90*/  IMAD.MOV R3, RZ, RZ, -R3 ;  /* 0x000000ffff037224 */ /* 0x000fe400078e0a03 */
[----:B------:R-:W-:-:S04]  /*0aa0*/  IMAD.HI.U32 R7, R6, R9, RZ ;  /* 0x0000000906077227 */ /* 0x000fc800078e00ff */
[----:B------:R-:W-:Y:S02]  /*0ab0*/  IMAD.MOV R7, RZ, RZ, -R7 ;  /* 0x000000ffff077224 */ /* 0x000fe400078e0a07 */
[----:B------:R-:W-:Y:S01]  /*0ac0*/  IMAD R0, R4, R3, R0 ;  /* 0x0000000304007224 */ /* 0x000fe200078e0200 */
[----:B------:R-:W-:Y:S01]  /*0ad0*/  IADD3 R3, R28, 0x7e, RZ ;  /* 0x0000007e1c037810 */ /* 0x000fe20007ffe0ff */
[----:B------:R-:W-:Y:S02]  /*0ae0*/  IMAD R9, R8, R7, R9 ;  /* 0x0000000708097224 */ /* 0x000fe400078e0209 */
[----:B------:R-:W-:Y:S01]  /*0af0*/  IMAD.HI.U32 R5, R6, R13, RZ ;  /* 0x0000000d06057227 */ /* 0x000fe200078e00ff */
[----:B------:R-:W-:Y:S02]  /*0b00*/  IABS R17, R3 ;  /* 0x0000000300117213 */ /* 0x000fe40000000000 */
[----:B------:R-:W-:Y:S01]  /*0b10*/  ISETP.GT.U32.AND P2, PT, R8, R9, PT ;  /* 0x000000090800720c */ /* 0x000fe20003f44070 */
[----:B------:R-:W-:Y:S01]  /*0b20*/  IMAD.MOV R5, RZ, RZ, -R5 ;  /* 0x000000ffff057224 */ /* 0x000fe200078e0a05 */
[----:B------:R-:W-:Y:S01]  /*0b30*/  ISETP.GE.AND P0, PT, R3, RZ, PT ;  /* 0x000000ff0300720c */ /* 0x000fe20003f06270 */
[----:B------:R-:W-:Y:S01]  /*0b40*/  IMAD.HI.U32 R7, R6, R17, RZ ;  /* 0x0000001106077227 */ /* 0x000fe200078e00ff */
[----:B------:R-:W-:-:S02]  /*0b50*/  IADD3 R3, R28, 0x7c, RZ ;  /* 0x0000007c1c037810 */ /* 0x000fc40007ffe0ff */
[----:B------:R-:W-:Y:S01]  /*0b60*/  ISETP.GT.U32.AND P4, PT, R4, R0, PT ;  /* 0x000000000400720c */ /* 0x000fe20003f84070 */
[----:B------:R-:W-:Y:S01]  /*0b70*/  IMAD.MOV R7, RZ, RZ, -R7 ;  /* 0x000000ffff077224 */ /* 0x000fe200078e0a07 */
[----:B------:R-:W-:Y:S01]  /*0b80*/  IABS R15, R3 ;  /* 0x00000003000f7213 */ /* 0x000fe20000000000 */
[C---:B------:R-:W-:Y:S01]  /*0b90*/  IMAD R13, R8.reuse, R5, R13 ;  /* 0x00000005080d7224 */ /* 0x040fe200078e020d */
[----:B------:R-:W-:Y:S01]  /*0ba0*/  IABS R5, R2 ;  /* 0x0000000200057213 */ /* 0x000fe20000000000 */
[C---:B------:R-:W-:Y:S02]  /*0bb0*/  IMAD R17, R8.reuse, R7, R17 ;  /* 0x0000000708117224 */ /* 0x040fe400078e0211 */
[----:B------:R-:W-:Y:S01]  /*0bc0*/  @!P2 IMAD.IADD R9, R9, 0x1, -R8 ;  /* 0x000000010909a824 */ /* 0x000fe200078e0a08 */
[----:B------:R-:W-:Y:S01]  /*0bd0*/  ISETP.GT.U32.AND P1, PT, R8, R13, PT ;  /* 0x0000000d0800720c */ /* 0x000fe20003f24070 */
[----:B------:R-:W-:Y:S01]  /*0be0*/  IMAD.HI.U32 R7, R6, R15, RZ ;  /* 0x0000000f06077227 */ /* 0x000fe200078e00ff */
[----:B------:R-:W-:-:S02]  /*0bf0*/  ISETP.GT.U32.AND P6, PT, R8, R17, PT ;  /* 0x000000110800720c */ /* 0x000fc40003fc4070 */
[----:B------:R-:W-:Y:S01]  /*0c00*/  ISETP.GT.U32.AND P5, PT, R8, R9, PT ;  /* 0x000000090800720c */ /* 0x000fe20003fa4070 */
[----:B------:R-:W-:Y:S02]  /*0c10*/  IMAD.MOV R7, RZ, RZ, -R7 ;  /* 0x000000ffff077224 */ /* 0x000fe400078e0a07 */
[----:B------:R-:W-:Y:S02]  /*0c20*/  @!P4 IMAD.IADD R0, R0, 0x1, -R4 ;  /* 0x000000010000c824 */ /* 0x000fe400078e0a04 */
[----:B------:R-:W-:Y:S01]  /*0c30*/  IMAD R15, R8, R7, R15 ;  /* 0x00000007080f7224 */ /* 0x000fe200078e020f */
[----:B------:R-:W-:Y:S01]  /*0c40*/  IADD3 R7, R28, 0x79, RZ ;  /* 0x000000791c077810 */ /* 0x000fe20007ffe0ff */
[----:B------:R-:W-:Y:S01]  /*0c50*/  IMAD.HI.U32 R12, R6, R18, RZ ;  /* 0x00000012060c7227 */ /* 0x000fe200078e00ff */
[----:B------:R-:W-:Y:S02]  /*0c60*/  ISETP.GT.U32.AND P2, PT, R4, R0, PT ;  /* 0x000000000400720c */ /* 0x000fe40003f44070 */
[----:B------:R-:W-:Y:S01]  /*0c70*/  IABS R19, R7 ;  /* 0x0000000700137213 */ /* 0x000fe20000000000 */
[--C-:B------:R-:W-:Y:S01]  /*0c80*/  @!P1 IMAD.IADD R13, R13, 0x1, -R8.reuse ;  /* 0x000000010d0d9824 */ /* 0x100fe200078e0a08 */
[----:B------:R-:W-:Y:S01]  /*0c90*/  ISETP.GE.AND P1, PT, R11, RZ, PT ;  /* 0x000000ff0b00720c */ /* 0x000fe20003f26270 */
[--C-:B------:R-:W-:Y:S01]  /*0ca0*/  @!P5 IMAD.IADD R9, R9, 0x1, -R8.reuse ;  /* 0x000000010909d824 */ /* 0x100fe200078e0a08 */
[----:B------:R-:W-:Y:S01]  /*0cb0*/  ISETP.GE.AND P5, PT, R28, RZ, PT ;  /* 0x000000ff1c00720c */ /* 0x000fe20003fa6270 */
[----:B------:R-:W-:Y:S01]  /*0cc0*/  @!P6 IMAD.IADD R17, R17, 0x1, -R8 ;  /* 0x000000011111e824 */ /* 0x000fe200078e0a08 */
[C---:B------:R-:W-:Y:S01]  /*0cd0*/  ISETP.GT.U32.AND P6, PT, R8.reuse, R15, PT ;  /* 0x0000000f0800720c */ /* 0x040fe20003fc4070 */
[----:B------:R-:W-:Y:S01]  /*0ce0*/  IMAD.MOV R12, RZ, RZ, -R12 ;  /* 0x000000ffff0c7224 */ /* 0x000fe200078e0a0c */
[----:B------:R-:W-:Y:S01]  /*0cf0*/  ISETP.GT.U32.AND P4, PT, R8, R13, PT ;  /* 0x0000000d0800720c */ /* 0x000fe20003f84070 */
[----:B------:R-:W-:-:S04]  /*0d00*/  IMAD.HI.U32 R10, R6, R5, RZ ;  /* 0x00000005060a7227 */ /* 0x000fc800078e00ff */
[----:B------:R-:W-:Y:S01]  /*0d10*/  IMAD R18, R8, R12, R18 ;  /* 0x0000000c08127224 */ /* 0x000fe200078e0212 */
[----:B------:R-:W-:Y:S01]  /*0d20*/  IADD3 R12, R28, 0x77, RZ ;  /* 0x000000771c0c7810 */ /* 0x000fe20007ffe0ff */
[----:B------:R-:W-:Y:S01]  /*0d30*/  @!P2 IMAD.IADD R0, R0, 0x1, -R4 ;  /* 0x000000010000a824 */ /* 0x000fe200078e0a04 */
[----:B------:R-:W-:Y:S01]  /*0d40*/  IABS R4, R16 ;  /* 0x0000001000047213 */ /* 0x000fe20000000000 */
[----:B------:R-:W-:Y:S01]  /*0d50*/  @!P5 IMAD.MOV R9, RZ, RZ, -R9 ;  /* 0x000000ffff09d224 */ /* 0x000fe200078e0a09 */
[C---:B------:R-:W-:Y:S01]  /*0d60*/  ISETP.GT.U32.AND P2, PT, R8.reuse, R18, PT ;  /* 0x000000120800720c */ /* 0x040fe20003f44070 */
[----:B------:R-:W-:Y:S01]  /*0d70*/  @!P6 IMAD.IADD R15, R15, 0x1, -R8 ;  /* 0x000000010f0fe824 */ /* 0x000fe200078e0a08 */
[C---:B------:R-:W-:Y:S01]  /*0d80*/  ISETP.GT.U32.AND P5, PT, R8.reuse, R17, PT ;  /* 0x000000110800720c */ /* 0x040fe20003fa4070 */
[----:B------:R-:W-:Y:S01]  /*0d90*/  IMAD.MOV R10, RZ, RZ, -R10 ;  /* 0x000000ffff0a7224 */ /* 0x000fe200078e0a0a */
[----:B------:R-:W-:Y:S01]  /*0da0*/  IABS R11, R12 ;  /* 0x0000000c000b7213 */ /* 0x000fe20000000000 */
[--C-:B------:R-:W-:Y:S01]  /*0db0*/  @!P4 IMAD.IADD R13, R13, 0x1, -R8.reuse ;  /* 0x000000010d0dc824 */ /* 0x100fe200078e0a08 */
[----:B------:R-:W-:Y:S01]  /*0dc0*/  ISETP.GE.AND P4, PT, R3, RZ, PT ;  /* 0x000000ff0300720c */ /* 0x000fe20003f86270 */
[C---:B------:R-:W-:Y:S01]  /*0dd0*/  IMAD R3, R8.reuse, R10, R5 ;  /* 0x0000000a08037224 */ /* 0x040fe200078e0205 */
[----:B------:R-:W-:Y:S01]  /*0de0*/  ISETP.GT.U32.AND P6, PT, R8, R15, PT ;  /* 0x0000000f0800720c */ /* 0x000fe20003fc4070 */
[----:B------:R-:W-:Y:S01]  /*0df0*/  IMAD.HI.U32 R5, R6, R4, RZ ;  /* 0x0000000406057227 */ /* 0x000fe200078e00ff */
[----:B------:R-:W-:Y:S01]  /*0e00*/  IADD3 R10, R28, 0x78, RZ ;  /* 0x000000781c0a7810 */ /* 0x000fe20007ffe0ff */
[----:B------:R-:W-:Y:S02]  /*0e10*/  STL [R1+0x838], R0 ;  /* 0x0008380001007387 */ /* 0x000fe40000100800 */
[----:B------:R-:W-:Y:S01]  /*0e20*/  IMAD.MOV R5, RZ, RZ, -R5 ;  /* 0x000000ffff057224 */ /* 0x000fe200078e0a05 */
[----:B------:R-:W-:Y:S01]  /*0e30*/  IABS R14, R10 ;  /* 0x0000000a000e7213 */ /* 0x000fe20000000000 */
[--C-:B------:R-:W-:Y:S01]  /*0e40*/  @!P2 IMAD.IADD R18, R18, 0x1, -R8.reuse ;  /* 0x000000011212a824 */ /* 0x100fe200078e0a08 */
[----:B------:R0:W-:Y:S01]  /*0e50*/  STL [R1+0x8c4], R9 ;  /* 0x0008c40901007387 */ /* 0x0001e20000100800 */
[----:B------:R-:W-:Y:S01]  /*0e60*/  @!P5 IMAD.IADD R17, R17, 0x1, -R8 ;  /* 0x000000011111d824 */ /* 0x000fe200078e0a08 */
[C---:B------:R-:W-:Y:S01]  /*0e70*/  ISETP.GT.U32.AND P5, PT, R8.reuse, R3, PT ;  /* 0x000000030800720c */ /* 0x040fe20003fa4070 */
[C---:B------:R-:W-:Y:S01]  /*0e80*/  IMAD R4, R8.reuse, R5, R4 ;  /* 0x0000000508047224 */ /* 0x040fe200078e0204 */
[----:B------:R-:W-:Y:S01]  /*0e90*/  ISETP.GT.U32.AND P2, PT, R8, R18, PT ;  /* 0x000000120800720c */ /* 0x000fe20003f44070 */
[----:B------:R-:W-:-:S02]  /*0ea0*/  @!P6 IMAD.IADD R15, R15, 0x1, -R8 ;  /* 0x000000010f0fe824 */ /* 0x000fc400078e0a08 */
[----:B------:R-:W-:Y:S01]  /*0eb0*/  IMAD.HI.U32 R20, R6, R19, RZ ;  /* 0x0000001306147227 */ /* 0x000fe200078e00ff */
[----:B------:R-:W-:-:S03]  /*0ec0*/  ISETP.GT.U32.AND P6, PT, R8, R4, PT ;  /* 0x000000040800720c */ /* 0x000fc60003fc4070 */
[----:B------:R-:W-:Y:S02]  /*0ed0*/  IMAD.MOV R20, RZ, RZ, -R20 ;  /* 0x000000ffff147224 */ /* 0x000fe400078e0a14 */
[----:B------:R-:W-:-:S04]  /*0ee0*/  IMAD.HI.U32 R5, R6, R11, RZ ;  /* 0x0000000b06057227 */ /* 0x000fc800078e00ff */
[--C-:B------:R-:W-:Y:S01]  /*0ef0*/  @!P5 IMAD.IADD R3, R3, 0x1, -R8.reuse ;  /* 0x000000010303d824 */ /* 0x100fe200078e0a08 */
[----:B------:R-:W-:Y:S01]  /*0f00*/  ISETP.GE.AND P5, PT, R16, RZ, PT ;  /* 0x000000ff1000720c */ /* 0x000fe20003fa6270 */
[--C-:B------:R-:W-:Y:S01]  /*0f10*/  @!P2 IMAD.IADD R18, R18, 0x1, -R8.reuse ;  /* 0x000000011212a824 */ /* 0x100fe200078e0a08 */
[----:B------:R-:W-:Y:S01]  /*0f20*/  ISETP.GE.AND P2, PT, R2, RZ, PT ;  /* 0x000000ff0200720c */ /* 0x000fe20003f46270 */
[----:B------:R-:W-:Y:S01]  /*0f30*/  @!P6 IMAD.IADD R4, R4, 0x1, -R8 ;  /* 0x000000010404e824 */ /* 0x000fe200078e0a08 */
[----:B------:R-:W-:Y:S01]  /*0f40*/  ISETP.GT.U32.AND P6, PT, R8, R3, PT ;  /* 0x000000030800720c */ /* 0x000fe20003fc4070 */
[----:B------:R-:W-:-:S04]  /*0f50*/  IMAD.HI.U32 R2, R6, R14, RZ ;  /* 0x0000000e06027227 */ /* 0x000fc800078e00ff */
[----:B------:R-:W-:Y:S02]  /*0f60*/  IMAD.MOV.U32 R22, RZ, RZ, R13 ;  /* 0x000000ffff167224 */ /* 0x000fe400078e000d */
[----:B------:R-:W-:Y:S02]  /*0f70*/  IMAD.MOV R2, RZ, RZ, -R2 ;  /* 0x000000ffff027224 */ /* 0x000fe400078e0a02 */
[----:B------:R-:W-:Y:S02]  /*0f80*/  IMAD R16, R8, R20, R19 ;  /* 0x0000001408107224 */ /* 0x000fe400078e0213 */
[----:B------:R-:W-:Y:S02]  /*0f90*/  IMAD.MOV.U32 R21, RZ, RZ, R17 ;  /* 0x000000ffff157224 */ /* 0x000fe400078e0011 */
[----:B0-----:R-:W-:Y:S01]  /*0fa0*/  IMAD.MOV.U32 R9, RZ, RZ, R18 ;  /* 0x000000ffff097224 */ /* 0x001fe200078e0012 */
[----:B------:R-:W-:Y:S01]  /*0fb0*/  IADD3 R18, R28, 0x6e, RZ ;  /* 0x0000006e1c127810 */ /* 0x000fe20007ffe0ff */
[----:B------:R-:W-:-:S02]  /*0fc0*/  IMAD.MOV.U32 R0, RZ, RZ, R15 ;  /* 0x000000ffff007224 */ /* 0x000fc400078e000f */
[----:B------:R-:W-:Y:S02]  /*0fd0*/  IMAD.MOV R5, RZ, RZ, -R5 ;  /* 0x000000ffff057224 */ /* 0x000fe400078e0a05 */
[----:B------:R-:W-:Y:S01]  /*0fe0*/  @!P3 IMAD.MOV R22, RZ, RZ, -R22 ;  /* 0x000000ffff16b224 */ /* 0x000fe200078e0a16 */
[C---:B------:R-:W-:Y:S01]  /*0ff0*/  ISETP.GT.U32.AND P3, PT, R8.reuse, R16, PT ;  /* 0x000000100800720c */ /* 0x040fe20003f64070 */
[----:B------:R-:W-:Y:S01]  /*1000*/  IMAD R14, R8, R2, R14 ;  /* 0x00000002080e7224 */ /* 0x000fe200078e020e */
[----:B------:R-:W-:Y:S01]  /*1010*/  IADD3 R2, R28, 0x76, RZ ;  /* 0x000000761c027810 */ /* 0x000fe20007ffe0ff */
[----:B------:R-:W-:Y:S01]  /*1020*/  @!P0 IMAD.MOV R21, RZ, RZ, -R21 ;  /* 0x000000ffff158224 */ /* 0x000fe200078e0a15 */
[C---:B------:R-:W-:Y:S01]  /*1030*/  ISETP.GT.U32.AND P0, PT, R8.reuse, R4, PT ;  /* 0x000000040800720c */ /* 0x040fe20003f04070 */
[----:B------:R-:W-:Y:S01]  /*1040*/  @!P1 IMAD.MOV R9, RZ, RZ, -R9 ;  /* 0x000000ffff099224 */ /* 0x000fe200078e0a09 */
[----:B------:R-:W-:Y:S01]  /*1050*/  STL [R1+0xe4], R22 ;  /* 0x0000e41601007387 */ /* 0x000fe20000100800 */
[----:B------:R-:W-:Y:S01]  /*1060*/  @!P4 IMAD.MOV R0, RZ, RZ, -R0 ;  /* 0x000000ffff00c224 */ /* 0x000fe200078e0a00 */
[----:B------:R-:W-:Y:S01]  /*1070*/  IABS R13, R2 ;  /* 0x00000002000d7213 */ /* 0x000fe20000000000 */
[C---:B------:R-:W-:Y:S01]  /*1080*/  IMAD R11, R8.reuse, R5, R11 ;  /* 0x00000005080b7224 */ /* 0x040fe200078e020b */
[----:B------:R-:W-:Y:S01]  /*1090*/  STL [R1+0xe0], R21 ;  /* 0x0000e01501007387 */ /* 0x000fe20000100800 */
[----:B------:R-:W-:Y:S01]  /*10a0*/  @!P6 IMAD.IADD R3, R3, 0x1, -R8 ;  /* 0x000000010303e824 */ /* 0x000fe200078e0a08 */
[----:B------:R-:W-:Y:S01]  /*10b0*/  ISETP.GT.U32.AND P1, PT, R8, R14, PT ;  /* 0x0000000e0800720c */ /* 0x000fe20003f24070 */
[----:B------:R-:W-:Y:S01]  /*10c0*/  IMAD.HI.U32 R15, R6, R13, RZ ;  /* 0x0000000d060f7227 */ /* 0x000fe200078e00ff */
[----:B------:R-:W-:Y:S01]  /*10d0*/  STL [R1+0xd0], R9 ;  /* 0x0000d00901007387 */ /* 0x000fe20000100800 */
[----:B------:R-:W-:-:S02]  /*10e0*/  ISETP.GT.U32.AND P6, PT, R8, R11, PT ;  /* 0x0000000b0800720c */ /* 0x000fc40003fc4070 */
[----:B------:R-:W-:Y:S01]  /*10f0*/  IMAD.MOV R15, RZ, RZ, -R15 ;  /* 0x000000ffff0f7224 */ /* 0x000fe200078e0a0f */
[----:B------:R0:W-:Y:S01]  /*1100*/  STL [R1+0xc8], R0 ;  /* 0x0000c80001007387 */ /* 0x0001e20000100800 */
[--C-:B------:R-:W-:Y:S01]  /*1110*/  @!P0 IMAD.IADD R4, R4, 0x1, -R8.reuse ;  /* 0x0000000104048824 */ /* 0x100fe200078e0a08 */
[----:B------:R-:W-:Y:S01]  /*1120*/  IADD3 R5, R28, 0x75, RZ ;  /* 0x000000751c057810 */ /* 0x000fe20007ffe0ff */
[--C-:B------:R-:W-:Y:S01]  /*1130*/  @!P3 IMAD.IADD R16, R16, 0x1, -R8.reuse ;  /* 0x000000011010b824 */ /* 0x100fe200078e0a08 */
[----:B------:R-:W-:Y:S01]  /*1140*/  ISETP.GE.AND P3, PT, R12, RZ, PT ;  /* 0x000000ff0c00720c */ /* 0x000fe20003f66270 */
[----:B------:R-:W-:Y:S01]  /*1150*/  IMAD R12, R8, R15, R13 ;  /* 0x0000000f080c7224 */ /* 0x000fe200078e020d */
[----:B------:R-:W-:Y:S01]  /*1160*/  IABS R17, R5 ;  /* 0x0000000500117213 */ /* 0x000fe20000000000 */
[--C-:B------:R-:W-:Y:S01]  /*1170*/  @!P1 IMAD.IADD R14, R14, 0x1, -R8.reuse ;  /* 0x000000010e0e9824 */ /* 0x100fe200078e0a08 */
[C---:B------:R-:W-:Y:S01]  /*1180*/  ISETP.GT.U32.AND P1, PT, R8.reuse, R16, PT ;  /* 0x000000100800720c */ /* 0x040fe20003f24070 */
[----:B0-----:R-:W-:Y:S01]  /*1190*/  IMAD.MOV.U32 R0, RZ, RZ, R3 ;  /* 0x000000ffff007224 */ /* 0x001fe200078e0003 */
[----:B------:R-:W-:Y:S01]  /*11a0*/  ISETP.GE.AND P4, PT, R7, RZ, PT ;  /* 0x000000ff0700720c */ /* 0x000fe20003f86270 */
[----:B------:R-:W-:Y:S01]  /*11b0*/  @!P6 IMAD.IADD R11, R11, 0x1, -R8 ;  /* 0x000000010b0be824 */ /* 0x000fe200078e0a08 */
[----:B------:R-:W-:Y:S01]  /*11c0*/  ISETP.GT.U32.AND P6, PT, R8, R14, PT ;  /* 0x0000000e0800720c */ /* 0x000fe20003fc4070 */
[----:B------:R-:W-:Y:S01]  /*11d0*/  @!P2 IMAD.MOV R0, RZ, RZ, -R0 ;  /* 0x000000ffff00a224 */ /* 0x000fe200078e0a00 */
[----:B------:R-:W-:Y:S01]  /*11e0*/  ISETP.GE.AND P0, PT, R10, RZ, PT ;  /* 0x000000ff0a00720c */ /* 0x000fe20003f06270 */
[----:B------:R-:W-:Y:S01]  /*11f0*/  IMAD.MOV.U32 R7, RZ, RZ, R17 ;  /* 0x000000ffff077224 */ /* 0x000fe200078e0011 */
[----:B------:R-:W-:-:S02]  /*1200*/  ISETP.GT.U32.AND P2, PT, R8, R11, PT ;  /* 0x0000000b0800720c */ /* 0x000fc40003f44070 */
[----:B------:R0:W-:Y:S01]  /*1210*/  STL [R1+0xb0], R0 ;  /* 0x0000b00001007387 */ /* 0x0001e20000100800 */
[----:B------:R-:W-:Y:S01]  /*1220*/  IMAD.HI.U32 R10, R6, R7, RZ ;  /* 0x00000007060a7227 */ /* 0x000fe200078e00ff */
[----:B------:R-:W-:-:S03]  /*1230*/  IADD3 R3, R28, 0x74, RZ ;  /* 0x000000741c037810 */ /* 0x000fc60007ffe0ff */
[----:B------:R-:W-:Y:S01]  /*1240*/  @!P1 IMAD.IADD R16, R16, 0x1, -R8 ;  /* 0x0000000110109824 */ /* 0x000fe200078e0a08 */
[----:B------:R-:W-:Y:S01]  /*1250*/  ISETP.GE.AND P1, PT, R2, RZ, PT ;  /* 0x000000ff0200720c */ /* 0x000fe20003f26270 */
[----:B------:R-:W-:Y:S02]  /*1260*/  IMAD.MOV R10, RZ, RZ, -R10 ;  /* 0x000000ffff0a7224 */ /* 0x000fe400078e0a0a */
[----:B------:R-:W-:Y:S02]  /*1270*/  @!P6 IMAD.IADD R14, R14, 0x1, -R8 ;  /* 0x000000010e0ee824 */ /* 0x000fe400078e0a08 */
[----:B0-----:R-:W-:Y:S01]  /*1280*/  IMAD.MOV.U32 R0, RZ, RZ, R4 ;  /* 0x000000ffff007224 */ /* 0x001fe200078e0004 */
[----:B------:R-:W-:Y:S01]  /*1290*/  IABS R4, R3 ;  /* 0x0000000300047213 */ /* 0x000fe20000000000 */
[----:B------:R-:W-:Y:S01]  /*12a0*/  @!P2 IMAD.IADD R11, R11, 0x1, -R8 ;  /* 0x000000010b0ba824 */ /* 0x000fe200078e0a08 */
[----:B------:R-:W-:Y:S01]  /*12b0*/  ISETP.GE.AND P2, PT, R5, RZ, PT ;  /* 0x000000ff0500720c */ /* 0x000fe20003f46270 */
[----:B------:R-:W-:Y:S01]  /*12c0*/  @!P5 IMAD.MOV R0, RZ, RZ, -R0 ;  /* 0x000000ffff00d224 */ /* 0x000fe200078e0a00 */
[C---:B------:R-:W-:Y:S01]  /*12d0*/  ISETP.GT.U32.AND P5, PT, R8.reuse, R12, PT ;  /* 0x0000000c0800720c */ /* 0x040fe20003fa4070 */
[----:B------:R-:W-:Y:S01]  /*12e0*/  IMAD R7, R8, R10, R7 ;  /* 0x0000000a08077224 */ /* 0x000fe200078e0207 */
[C---:B------:R-:W-:Y:S01]  /*12f0*/  IADD3 R5, R28.reuse, 0x72, RZ ;  /* 0x000000721c057810 */ /* 0x040fe20007ffe0ff */
[----:B------:R-:W-:Y:S01]  /*1300*/  IMAD.MOV.U32 R9, RZ, RZ, R14 ;  /* 0x000000ffff097224 */ /* 0x000fe200078e000e */
[----:B------:R0:W-:Y:S01]  /*1310*/  STL [R1+0x19c], R0 ;  /* 0x00019c0001007387 */ /* 0x0001e20000100800 */
[----:B------:R-:W-:Y:S01]  /*1320*/  IADD3 R10, R28, 0x73, RZ ;  /* 0x000000731c0a7810 */ /* 0x000fe20007ffe0ff */
[----:B------:R-:W-:Y:S01]  /*1330*/  IMAD.HI.U32 R15, R6, R4, RZ ;  /* 0x00000004060f7227 */ /* 0x000fe200078e00ff */
[----:B------:R-:W-:-:S02]  /*1340*/  ISETP.GT.U32.AND P6, PT, R8, R7, PT ;  /* 0x000000070800720c */ /* 0x000fc40003fc4070 */
[----:B------:R-:W-:Y:S01]  /*1350*/  IABS R2, R10 ;  /* 0x0000000a00027213 */ /* 0x000fe20000000000 */
[----:B------:R-:W-:Y:S02]  /*1360*/  @!P0 IMAD.MOV R9, RZ, RZ, -R9 ;  /* 0x000000ffff098224 */ /* 0x000fe400078e0a09 */
[----:B------:R-:W-:Y:S02]  /*1370*/  IMAD.MOV R15, RZ, RZ, -R15 ;  /* 0x000000ffff0f7224 */ /* 0x000fe400078e0a0f */
[----:B------:R-:W-:Y:S01]  /*1380*/  @!P5 IMAD.IADD R12, R12, 0x1, -R8 ;  /* 0x000000010c0cd824 */ /* 0x000fe200078e0a08 */
[----:B------:R-:W-:Y:S01]  /*1390*/  ISETP.GE.AND P5, PT, R3, RZ, PT ;  /* 0x000000ff0300720c */ /* 0x000fe20003fa6270 */
[----:B0-----:R-:W-:Y:S01]  /*13a0*/  IMAD.MOV.U32 R0, RZ, RZ, R16 ;  /* 0x000000ffff007224 */ /* 0x001fe200078e0010 */
[----:B------:R-:W-:Y:S01]  /*13b0*/  IABS R3, R5 ;  /* 0x0000000500037213 */ /* 0x000fe20000000000 */
[----:B------:R-:W-:Y:S01]  /*13c0*/  IMAD.HI.U32 R13, R6, R2, RZ ;  /* 0x00000002060d7227 */ /* 0x000fe200078e00ff */
[----:B------:R-:W-:-:S03]  /*13d0*/  IADD3 R16, R28, 0x67, RZ ;  /* 0x000000671c107810 */ /* 0x000fc60007ffe0ff */
[----:B------:R-:W-:Y:S01]  /*13e0*/  @!P4 IMAD.MOV R0, RZ, RZ, -R0 ;  /* 0x000000ffff00c224 */ /* 0x000fe200078e0a00 */
[C---:B------:R-:W-:Y:S01]  /*13f0*/  ISETP.GT.U32.AND P4, PT, R8.reuse, R12, PT ;  /* 0x0000000c0800720c */ /* 0x040fe20003f84070 */
[----:B------:R-:W-:Y:S02]  /*1400*/  IMAD.MOV R13, RZ, RZ, -R13 ;  /* 0x000000ffff0d7224 */ /* 0x000fe400078e0a0d */
[----:B------:R-:W-:Y:S01]  /*1410*/  @!P6 IMAD.IADD R7, R7, 0x1, -R8 ;  /* 0x000000010707e824 */ /* 0x000fe200078e0a08 */
[----:B------:R0:W-:Y:S01]  /*1420*/  STL [R1+0x1a0], R0 ;  /* 0x0001a00001007387 */ /* 0x0001e20000100800 */
[----:B------:R-:W-:Y:S01]  /*1430*/  IMAD R4, R8, R15, R4 ;  /* 0x0000000f08047224 */ /* 0x000fe200078e0204 */
[----:B------:R-:W-:Y:S01]  /*1440*/  IADD3 R15, R28, 0x68, RZ ;  /* 0x000000681c0f7810 */ /* 0x000fe20007ffe0ff */
[C---:B------:R-:W-:Y:S01]  /*1450*/  IMAD R2, R8.reuse, R13, R2 ;  /* 0x0000000d08027224 */ /* 0x040fe200078e0202 */
[----:B------:R1:W-:Y:S01]  /*1460*/  STL [R1+0x1a4], R9 ;  /* 0x0001a40901007387 */ /* 0x0003e20000100800 */
[----:B------:R-:W-:-:S02]  /*1470*/  ISETP.GT.U32.AND P6, PT, R8, R7, PT ;  /* 0x000000070800720c */ /* 0x000fc40003fc4070 */
[----:B------:R-:W-:Y:S02]  /*1480*/  ISETP.GT.U32.AND P0, PT, R8, R4, PT ;  /* 0x000000040800720c */ /* 0x000fe40003f04070 */
[----:B------:R-:W-:Y:S01]  /*1490*/  @!P4 IMAD.IADD R12, R12, 0x1, -R8 ;  /* 0x000000010c0cc824 */ /* 0x000fe200078e0a08 */
[----:B------:R-:W-:Y:S01]  /*14a0*/  ISETP.GT.U32.AND P4, PT, R8, R2, PT ;  /* 0x000000020800720c */ /* 0x000fe20003f84070 */
[----:B0-----:R-:W-:Y:S02]  /*14b0*/  IMAD.MOV.U32 R0, RZ, RZ, R11 ;  /* 0x000000ffff007224 */ /* 0x001fe400078e000b */
[----:B------:R-:W-:-:S04]  /*14c0*/  IMAD.HI.U32 R11, R6, R3, RZ ;  /* 0x00000003060b7227 */ /* 0x000fc800078e00ff */
[----:B------:R-:W-:Y:S01]  /*14d0*/  @!P3 IMAD.MOV R0, RZ, RZ, -R0 ;  /* 0x000000ffff00b224 */ /* 0x000fe200078e0a00 */
[----:B------:R-:W-:Y:S01]  /*14e0*/  ISETP.GE.AND P3, PT, R10, RZ, PT ;  /* 0x000000ff0a00720c */ /* 0x000fe20003f66270 */
[----:B------:R-:W-:Y:S01]  /*14f0*/  IMAD.MOV R10, RZ, RZ, -R11 ;  /* 0x000000ffff0a7224 */ /* 0x000fe200078e0a0b */
[----:B------:R-:W-:Y:S01]  /*1500*/  IADD3 R11, R28, 0x70, RZ ;  /* 0x000000701c0b7810 */ /* 0x000fe20007ffe0ff */
[----:B-1----:R-:W-:Y:S01]  /*1510*/  IMAD.MOV.U32 R9, RZ, RZ, R12 ;  /* 0x000000ffff097224 */ /* 0x002fe200078e000c */
[----:B------:R0:W-:Y:S01]  /*1520*/  STL [R1+0x1b0], R0 ;  /* 0x0001b00001007387 */ /* 0x0001e20000100800 */
[----:B------:R-:W-:Y:S01]  /*1530*/  IMAD R3, R8, R10, R3 ;  /* 0x0000000a08037224 */ /* 0x000fe200078e0203 */
[----:B------:R-:W-:Y:S01]  /*1540*/  IABS R20, R11 ;  /* 0x0000000b00147213 */ /* 0x000fe20000000000 */
[----:B------:R-:W-:Y:S01]  /*1550*/  @!P1 IMAD.MOV R9, RZ, RZ, -R9 ;  /* 0x000000ffff099224 */ /* 0x000fe200078e0a09 */
[----:B------:R-:W-:Y:S01]  /*1560*/  IADD3 R10, R28, 0x6f, RZ ;  /* 0x0000006f1c0a7810 */ /* 0x000fe20007ffe0ff */
[--C-:B------:R-:W-:Y:S01]  /*1570*/  @!P6 IMAD.IADD R7, R7, 0x1, -R8.reuse ;  /* 0x000000010707e824 */ /* 0x100fe200078e0a08 */
[----:B------:R-:W-:Y:S01]  /*1580*/  ISETP.GT.U32.AND P1, PT, R8, R3, PT ;  /* 0x000000030800720c */ /* 0x000fe20003f24070 */
[--C-:B------:R-:W-:Y:S01]  /*1590*/  @!P0 IMAD.IADD R4, R4, 0x1, -R8.reuse ;  /* 0x0000000104048824 */ /* 0x100fe200078e0a08 */
[----:B------:R-:W-:Y:S01]  /*15a0*/  ISETP.GE.AND P6, PT, R5, RZ, PT ;  /* 0x000000ff0500720c */ /* 0x000fe20003fc6270 */
[--C-:B------:R-:W-:Y:S01]  /*15b0*/  @!P4 IMAD.IADD R2, R2, 0x1, -R8.reuse ;  /* 0x000000010202c824 */ /* 0x100fe200078e0a08 */
[----:B------:R-:W-:Y:S01]  /*15c0*/  IADD3 R5, R28, 0x71, RZ ;  /* 0x000000711c057810 */ /* 0x000fe20007ffe0ff */
[----:B0-----:R-:W-:Y:S01]  /*15d0*/  IMAD.MOV.U32 R0, RZ, RZ, R7 ;  /* 0x000000ffff007224 */ /* 0x001fe200078e0007 */
[----:B------:R-:W-:Y:S01]  /*15e0*/  ISETP.GT.U32.AND P0, PT, R8, R4, PT ;  /* 0x000000040800720c */ /* 0x000fe20003f04070 */
[----:B------:R-:W-:Y:S01]  /*15f0*/  IMAD.HI.U32 R7, R6, R20, RZ ;  /* 0x0000001406077227 */ /* 0x000fe200078e00ff */
[----:B------:R-:W-:Y:S01]  /*1600*/  ISETP.GT.U32.AND P4, PT, R8, R2, PT ;  /* 0x000000020800720c */ /* 0x000fe20003f84070 */
[----:B------:R0:W-:Y:S01]  /*1610*/  STL [R1+0x1b4], R9 ;  /* 0x0001b40901007387 */ /* 0x0001e20000100800 */
[----:B------:R-:W-:Y:S01]  /*1620*/  IABS R21, R5 ;  /* 0x0000000500157213 */ /* 0x000fe20000000000 */
[----:B------:R-:W-:Y:S01]  /*1630*/  IMAD.MOV R7, RZ, RZ, -R7 ;  /* 0x000000ffff077224 */ /* 0x000fe200078e0a07 */
[----:B------:R-:W-:Y:S01]  /*1640*/  IABS R19, R10 ;  /* 0x0000000a00137213 */ /* 0x000fe20000000000 */
[----:B------:R-:W-:-:S02]  /*1650*/  @!P1 IMAD.IADD R3, R3, 0x1, -R8 ;  /* 0x0000000103039824 */ /* 0x000fc400078e0a08 */
[----:B------:R-:W-:Y:S02]  /*1660*/  IMAD R20, R8, R7, R20 ;  /* 0x0000000708147224 */ /* 0x000fe400078e0214 */
[----:B------:R-:W-:Y:S01]  /*1670*/  IMAD.HI.U32 R12, R6, R21, RZ ;  /* 0x00000015060c7227 */ /* 0x000fe200078e00ff */
[----:B------:R-:W-:-:S03]  /*1680*/  ISETP.GT.U32.AND P1, PT, R8, R3, PT ;  /* 0x000000030800720c */ /* 0x000fc60003f24070 */
[----:B------:R-:W-:Y:S01]  /*1690*/  @!P0 IMAD.IADD R4, R4, 0x1, -R8 ;  /* 0x0000000104048824 */ /* 0x000fe200078e0a08 */
[----:B------:R-:W-:Y:S01]  /*16a0*/  ISETP.GE.AND P0, PT, R11, RZ, PT ;  /* 0x000000ff0b00720c */ /* 0x000fe20003f06270 */
[----:B------:R-:W-:Y:S01]  /*16b0*/  @!P2 IMAD.MOV R0, RZ, RZ, -R0 ;  /* 0x000000ffff00a224 */ /* 0x000fe200078e0a00 */
[----:B------:R-:W-:Y:S01]  /*16c0*/  ISETP.GE.AND P2, PT, R5, RZ, PT ;  /* 0x000000ff0500720c */ /* 0x000fe20003f46270 */
[----:B------:R-:W-:Y:S02]  /*16d0*/  IMAD.MOV R11, RZ, RZ, -R12 ;  /* 0x000000ffff0b7224 */ /* 0x000fe400078e0a0c */
[--C-:B------:R-:W-:Y:S01]  /*16e0*/  @!P4 IMAD.IADD R2, R2, 0x1, -R8.reuse ;  /* 0x000000010202c824 */ /* 0x100fe200078e0a08 */
[----:B------:R1:W-:Y:S01]  /*16f0*/  STL [R1+0x1bc], R0 ;  /* 0x0001bc0001007387 */ /* 0x0003e20000100800 */
[----:B------:R-:W-:Y:S01]  /*1700*/  IMAD R21, R8, R11, R21 ;  /* 0x0000000b08157224 */ /* 0x000fe200078e0215 */
[----:B------:R-:W-:Y:S01]  /*1710*/  ISETP.GE.AND P4, PT, R10, RZ, PT ;  /* 0x000000ff0a00720c */ /* 0x000fe20003f86270 */
[----:B------:R-:W-:Y:S01]  /*1720*/  @!P1 IMAD.IADD R3, R3, 0x1, -R8 ;  /* 0x0000000103039824 */ /* 0x000fe200078e0a08 */
[----:B------:R-:W-:Y:S01]  /*1730*/  ISETP.GT.U32.AND P1, PT, R8, R20, PT ;  /* 0x000000140800720c */ /* 0x000fe20003f24070 */
[----:B0-----:R-:W-:Y:S01]  /*1740*/  IMAD.MOV.U32 R9, RZ, RZ, R4 ;  /* 0x000000ffff097224 */ /* 0x001fe200078e0004 */
[----:B------:R-:W-:Y:S01]  /*1750*/  IADD3 R10, R28, 0x6d, RZ ;  /* 0x0000006d1c0a7810 */ /* 0x000fe20007ffe0ff */
[----:B------:R-:W-:Y:S01]  /*1760*/  IMAD.HI.U32 R5, R6, R19, RZ ;  /* 0x0000001306057227 */ /* 0x000fe200078e00ff */
[----:B------:R-:W-:-:S02]  /*1770*/  IADD3 R4, R28, 0x6b, RZ ;  /* 0x0000006b1c047810 */ /* 0x000fc40007ffe0ff */
[----:B------:R-:W-:Y:S01]  /*1780*/  IABS R17, R10 ;  /* 0x0000000a00117213 */ /* 0x000fe20000000000 */
[----:B-1----:R-:W-:Y:S01]  /*1790*/  IMAD.MOV.U32 R0, RZ, RZ, R2 ;  /* 0x000000ffff007224 */ /* 0x002fe200078e0002 */
[----:B------:R-:W-:Y:S01]  /*17a0*/  IABS R12, R4 ;  /* 0x00000004000c7213 */ /* 0x000fe20000000000 */
[----:B------:R-:W-:Y:S01]  /*17b0*/  @!P5 IMAD.MOV R9, RZ, RZ, -R9 ;  /* 0x000000ffff09d224 */ /* 0x000fe200078e0a09 */
[----:B------:R-:W-:Y:S01]  /*17c0*/  ISETP.GT.U32.AND P5, PT, R8, R21, PT ;  /* 0x000000150800720c */ /* 0x000fe20003fa4070 */
[----:B------:R-:W-:Y:S01]  /*17d0*/  @!P3 IMAD.MOV R0, RZ, RZ, -R0 ;  /* 0x000000ffff00b224 */ /* 0x000fe200078e0a00 */
[----:B------:R-:W-:Y:S01]  /*17e0*/  ISETP.GE.AND P3, PT, R18, RZ, PT ;  /* 0x000000ff1200720c */ /* 0x000fe20003f66270 */
[----:B------:R-:W-:Y:S01]  /*17f0*/  @!P1 IMAD.IADD R20, R20, 0x1, -R8 ;  /* 0x0000000114149824 */ /* 0x000fe200078e0a08 */
[----:B------:R-:W-:Y:S01]  /*1800*/  IABS R18, R18 ;  /* 0x0000001200127213 */ /* 0x000fe20000000000 */
[----:B------:R-:W-:Y:S01]  /*1810*/  IMAD.MOV R5, RZ, RZ, -R5 ;  /* 0x000000ffff057224 */ /* 0x000fe200078e0a05 */
[----:B------:R-:W-:Y:S01]  /*1820*/  STL [R1+0x1c0], R9 ;  /* 0x0001c00901007387 */ /* 0x000fe20000100800 */
[----:B------:R-:W-:Y:S01]  /*1830*/  IMAD.HI.U32 R7, R6, R17, RZ ;  /* 0x0000001106077227 */ /* 0x000fe200078e00ff */
[----:B------:R-:W-:-:S02]  /*1840*/  ISETP.GT.U32.AND P1, PT, R8, R20, PT ;  /* 0x000000140800720c */ /* 0x000fc40003f24070 */
[----:B------:R0:W-:Y:S01]  /*1850*/  STL [R1+0x1c4], R0 ;  /* 0x0001c40001007387 */ /* 0x0001e20000100800 */
[----:B------:R-:W-:Y:S01]  /*1860*/  IMAD R19, R8, R5, R19 ;  /* 0x0000000508137224 */ /* 0x000fe200078e0213 */
[----:B------:R-:W-:Y:S01]  /*1870*/  IADD3 R5, R28, 0x6c, RZ ;  /* 0x0000006c1c057810 */ /* 0x000fe20007ffe0ff */
[----:B------:R-:W-:-:S03]  /*1880*/  IMAD.HI.U32 R11, R6, R18, RZ ;  /* 0x00000012060b7227 */ /* 0x000fc600078e00ff */
[----:B------:R-:W-:Y:S01]  /*1890*/  IABS R13, R5 ;  /* 0x00000005000d7213 */ /* 0x000fe20000000000 */
[----:B------:R-:W-:Y:S02]  /*18a0*/  IMAD.MOV R11, RZ, RZ, -R11 ;  /* 0x000000ffff0b7224 */ /* 0x000fe400078e0a0b */
[----:B------:R-:W-:Y:S02]  /*18b0*/  @!P5 IMAD.IADD R21, R21, 0x1, -R8 ;  /* 0x000000011515d824 */ /* 0x000fe400078e0a08 */
[----:B0-----:R-:W-:Y:S02]  /*18c0*/  IMAD.MOV.U32 R0, RZ, RZ, R3 ;  /* 0x000000ffff007224 */ /* 0x001fe400078e0003 */
[C---:B------:R-:W-:Y:S01]  /*18d0*/  IMAD R18, R8.reuse, R11, R18 ;  /* 0x0000000b08127224 */ /* 0x040fe200078e0212 */
[C---:B------:R-:W-:Y:S01]  /*18e0*/  ISETP.GT.U32.AND P5, PT, R8.reuse, R21, PT ;  /* 0x000000150800720c */ /* 0x040fe20003fa4070 */
[----:B------:R-:W-:Y:S01]  /*18f0*/  @!P6 IMAD.MOV R0, RZ, RZ, -R0 ;  /* 0x000000ffff00e224 */ /* 0x000fe200078e0a00 */
[----:B------:R-:W-:Y:S01]  /*1900*/  ISETP.GT.U32.AND P6, PT, R8, R19, PT ;  /* 0x000000130800720c */ /* 0x000fe20003fc4070 */
[----:B------:R-:W-:Y:S01]  /*1910*/  IMAD.MOV R7, RZ, RZ, -R7 ;  /* 0x000000ffff077224 */ /* 0x000fe200078e0a07 */
[----:B------:R-:W-:Y:S01]  /*1920*/  IABS R11, R15 ;  /* 0x0000000f000b7213 */ /* 0x000fe20000000000 */
[----:B------:R-:W-:Y:S01]  /*1930*/  @!P1 IMAD.IADD R20, R20, 0x1, -R8 ;  /* 0x0000000114149824 */ /* 0x000fe200078e0a08 */
[C---:B------:R-:W-:Y:S01]  /*1940*/  ISETP.GT.U32.AND P1, PT, R8.reuse, R18, PT ;  /* 0x000000120800720c */ /* 0x040fe20003f24070 */
[----:B------:R-:W-:Y:S01]  /*1950*/  IMAD R17, R8, R7, R17 ;  /* 0x0000000708117224 */ /* 0x000fe200078e0211 */
[----:B------:R0:W-:Y:S01]  /*1960*/  STL [R1+0x1b8], R0 ;  /* 0x0001b80001007387 */ /* 0x0001e20000100800 */
[----:B------:R-:W-:-:S04]  /*1970*/  IMAD.HI.U32 R14, R6, R13, RZ ;  /* 0x0000000d060e7227 */ /* 0x000fc800078e00ff */
[----:B------:R-:W-:Y:S01]  /*1980*/  IMAD.MOV R3, RZ, RZ, -R14 ;  /* 0x000000ffff037224 */ /* 0x000fe200078e0a0e */
[----:B------:R-:W-:Y:S01]  /*1990*/  IADD3 R14, R28, 0x69, RZ ;  /* 0x000000691c0e7810 */ /* 0x000fe20007ffe0ff */
[--C-:B------:R-:W-:Y:S01]  /*19a0*/  @!P6 IMAD.IADD R19, R19, 0x1, -R8.reuse ;  /* 0x000000011313e824 */ /* 0x100fe200078e0a08 */
[----:B------:R-:W-:Y:S01]  /*19b0*/  ISETP.GT.U32.AND P6, PT, R8, R17, PT ;  /* 0x000000110800720c */ /* 0x000fe20003fc4070 */
[--C-:B------:R-:W-:Y:S01]  /*19c0*/  @!P5 IMAD.IADD R21, R21, 0x1, -R8.reuse ;  /* 0x000000011515d824 */ /* 0x100fe200078e0a08 */
[----:B------:R-:W-:Y:S01]  /*19d0*/  ISETP.GE.AND P5, PT, R10, RZ, PT ;  /* 0x000000ff0a00720c */ /* 0x000fe20003fa6270 */
[----:B------:R-:W-:Y:S01]  /*19e0*/  IMAD R13, R8, R3, R13 ;  /* 0x00000003080d7224 */ /* 0x000fe200078e020d */
[----:B------:R-:W-:Y:S01]  /*19f0*/  IADD3 R3, R28, 0x6a, RZ ;  /* 0x0000006a1c037810 */ /* 0x000fe20007ffe0ff */
[----:B------:R-:W-:Y:S01]  /*1a00*/  @!P1 IMAD.IADD R18, R18, 0x1, -R8 ;  /* 0x0000000112129824 */ /* 0x000fe200078e0a08 */
[----:B------:R-:W-:Y:S01]  /*1a10*/  ISETP.GT.U32.AND P1, PT, R8, R19, PT ;  /* 0x000000130800720c */ /* 0x000fe20003f24070 */
[----:B------:R-:W-:Y:S01]  /*1a20*/  IMAD.HI.U32 R2, R6, R12, RZ ;  /* 0x0000000c06027227 */ /* 0x000fe200078e00ff */
[----:B------:R-:W-:-:S02]  /*1a30*/  IABS R10, R3 ;  /* 0x00000003000a7213 */ /* 0x000fc40000000000 */
[----:B------:R-:W-:Y:S01]  /*1a40*/  IABS R7, R14 ;  /* 0x0000000e00077213 */ /* 0x000fe20000000000 */
[----:B0-----:R-:W-:Y:S02]  /*1a50*/  IMAD.MOV.U32 R0, RZ, RZ, R21 ;  /* 0x000000ffff007224 */ /* 0x001fe400078e0015 */
[----:B------:R-:W-:Y:S02]  /*1a60*/  IMAD.MOV R2, RZ, RZ, -R2 ;  /* 0x000000ffff027224 */ /* 0x000fe400078e0a02 */
[----:B------:R-:W-:Y:S02]  /*1a70*/  @!P6 IMAD.IADD R17, R17, 0x1, -R8 ;  /* 0x000000011111e824 */ /* 0x000fe400078e0a08 */
[----:B------:R-:W-:Y:S01]  /*1a80*/  @!P2 IMAD.MOV R0, RZ, RZ, -R0 ;  /* 0x000000ffff00a224 */ /* 0x000fe200078e0a00 */
[----:B------:R-:W-:Y:S01]  /*1a90*/  ISETP.GT.U32.AND P2, PT, R8, R18, PT ;  /* 0x000000120800720c */ /* 0x000fe20003f44070 */
[----:B------:R-:W-:Y:S01]  /*1aa0*/  IMAD.HI.U32 R21, R6, R10, RZ ;  /* 0x0000000a06157227 */ /* 0x000fe200078e00ff */
[----:B------:R-:W-:-:S02]  /*1ab0*/  ISETP.GT.U32.AND P6, PT, R8, R17, PT ;  /* 0x000000110800720c */ /* 0x000fc40003fc4070 */
[----:B------:R0:W-:Y:S01]  /*1ac0*/  STL [R1+0x1ac], R0 ;  /* 0x0001ac0001007387 */ /* 0x0001e20000100800 */
[----:B------:R-:W-:Y:S01]  /*1ad0*/  IMAD R12, R8, R2, R12 ;  /* 0x00000002080c7224 */ /* 0x000fe200078e020c */
[----:B------:R-:W-:Y:S01]  /*1ae0*/  IABS R2, R16 ;  /* 0x0000001000027213 */ /* 0x000fe20000000000 */
[----:B------:R-:W-:-:S04]  /*1af0*/  IMAD.HI.U32 R22, R6, R7, RZ ;  /* 0x0000000706167227 */ /* 0x000fc800078e00ff */
[----:B------:R-:W-:Y:S02]  /*1b00*/  IMAD.MOV R21, RZ, RZ, -R21 ;  /* 0x000000ffff157224 */ /* 0x000fe400078e0a15 */
[----:B------:R-:W-:Y:S01]  /*1b10*/  @!P1 IMAD.IADD R19, R19, 0x1, -R8 ;  /* 0x0000000113139824 */ /* 0x000fe200078e0a08 */
[C---:B------:R-:W-:Y:S01]  /*1b20*/  ISETP.GT.U32.AND P1, PT, R8.reuse, R12, PT ;  /* 0x0000000c0800720c */ /* 0x040fe20003f24070 */
[----:B0-----:R-:W-:Y:S02]  /*1b30*/  IMAD.MOV.U32 R0, RZ, RZ, R20 ;  /* 0x000000ffff007224 */ /* 0x001fe400078e0014 */
[----:B------:R-:W-:Y:S02]  /*1b40*/  IMAD.MOV R22, RZ, RZ, -R22 ;  /* 0x000000ffff167224 */ /* 0x000fe400078e0a16 */
[----:B------:R-:W-:Y:S01]  /*1b50*/  @!P0 IMAD.MOV R0, RZ, RZ, -R0 ;  /* 0x000000ffff008224 */ /* 0x000fe200078e0a00 */
[C---:B------:R-:W-:Y:S01]  /*1b60*/  ISETP.GT.U32.AND P0, PT, R8.reuse, R13, PT ;  /* 0x0000000d0800720c */ /* 0x040fe20003f04070 */
[----:B------:R-:W-:-:S02]  /*1b70*/  IMAD R10, R8, R21, R10 ;  /* 0x00000015080a7224 */ /* 0x000fc400078e020a */
[----:B------:R-:W-:Y:S01]  /*1b80*/  IMAD R7, R8, R22, R7 ;  /* 0x0000001608077224 */ /* 0x000fe200078e0207 */
[----:B------:R0:W-:Y:S01]  /*1b90*/  STL [R1+0x1a8], R0 ;  /* 0x0001a80001007387 */ /* 0x0001e20000100800 */
[--C-:B------:R-:W-:Y:S01]  /*1ba0*/  @!P2 IMAD.IADD R18, R18, 0x1, -R8.reuse ;  /* 0x000000011212a824 */ /* 0x100fe200078e0a08 */
[C---:B------:R-:W-:Y:S01]  /*1bb0*/  ISETP.GT.U32.AND P2, PT, R8.reuse, R10, PT ;  /* 0x0000000a0800720c */ /* 0x040fe20003f44070 */
[--C-:B------:R-:W-:Y:S01]  /*1bc0*/  @!P6 IMAD.IADD R17, R17, 0x1, -R8.reuse ;  /* 0x000000011111e824 */ /* 0x100fe200078e0a08 */
[----:B------:R-:W-:Y:S01]  /*1bd0*/  ISETP.GT.U32.AND P6, PT, R8, R7, PT ;  /* 0x000000070800720c */ /* 0x000fe20003fc4070 */
[--C-:B------:R-:W-:Y:S01]  /*1be0*/  @!P1 IMAD.IADD R12, R12, 0x1, -R8.reuse ;  /* 0x000000010c0c9824 */ /* 0x100fe200078e0a08 */
[----:B------:R-:W-:Y:S01]  /*1bf0*/  ISETP.GE.AND P1, PT, R4, RZ, PT ;  /* 0x000000ff0400720c */ /* 0x000fe20003f26270 */
[----:B------:R-:W-:Y:S01]  /*1c00*/  IMAD.MOV.U32 R9, RZ, RZ, R19 ;  /* 0x000000ffff097224 */ /* 0x000fe200078e0013 */
[C---:B------:R-:W-:Y:S01]  /*1c10*/  IADD3 R19, R28.reuse, 0x5e, RZ ;  /* 0x0000005e1c137810 */ /* 0x040fe20007ffe0ff */
[----:B------:R-:W-:Y:S01]  /*1c20*/  @!P0 IMAD.IADD R13, R13, 0x1, -R8 ;  /* 0x000000010d0d8824 */ /* 0x000fe200078e0a08 */
[----:B------:R-:W-:Y:S01]  /*1c30*/  ISETP.GE.AND P0, PT, R5, RZ, PT ;  /* 0x000000ff0500720c */ /* 0x000fe20003f06270 */
[----:B0-----:R-:W-:Y:S01]  /*1c40*/  IMAD.MOV.U32 R0, RZ, RZ, R18 ;  /* 0x000000ffff007224 */ /* 0x001fe200078e0012 */
[----:B------:R-:W-:Y:S01]  /*1c50*/  IADD3 R5, R28, 0x65, RZ ;  /* 0x000000651c057810 */ /* 0x000fe20007ffe0ff */
[----:B------:R-:W-:-:S03]  /*1c60*/  IMAD.HI.U32 R20, R6, R11, RZ ;  /* 0x0000000b06147227 */ /* 0x000fc600078e00ff */
[----:B------:R-:W-:Y:S01]  /*1c70*/  IABS R18, R5 ;  /* 0x0000000500127213 */ /* 0x000fe20000000000 */
[----:B------:R-:W-:Y:S01]  /*1c80*/  @!P4 IMAD.MOV R9, RZ, RZ, -R9 ;  /* 0x000000ffff09c224 */ /* 0x000fe200078e0a09 */
[----:B------:R-:W-:Y:S01]  /*1c90*/  ISETP.GT.U32.AND P4, PT, R8, R12, PT ;  /* 0x0000000c0800720c */ /* 0x000fe20003f84070 */
[----:B------:R-:W-:Y:S02]  /*1ca0*/  @!P3 IMAD.MOV R0, RZ, RZ, -R0 ;  /* 0x000000ffff00b224 */ /* 0x000fe400078e0a00 */
[----:B------:R-:W-:Y:S01]  /*1cb0*/  IMAD.HI.U32 R21, R6, R2, RZ ;  /* 0x0000000206157227 */ /* 0x000fe200078e00ff */
[----:B------:R-:W-:Y:S03]  /*1cc0*/  STL [R1+0xac], R9 ;  /* 0x0000ac0901007387 */ /* 0x000fe60000100800 */
[----:B------:R-:W-:Y:S01]  /*1cd0*/  @!P2 IMAD.IADD R10, R10, 0x1, -R8 ;  /* 0x000000010a0aa824 */ /* 0x000fe200078e0a08 */
[----:B------:R-:W-:Y:S01]  /*1ce0*/  ISETP.GT.U32.AND P2, PT, R8, R13, PT ;  /* 0x0000000d0800720c */ /* 0x000fe20003f44070 */
[----:B------:R-:W-:Y:S01]  /*1cf0*/  IMAD.MOV R20, RZ, RZ, -R20 ;  /* 0x000000ffff147224 */ /* 0x000fe200078e0a14 */
[----:B------:R0:W-:Y:S01]  /*1d00*/  STL [R1+0xa0], R0 ;  /* 0x0000a00001007387 */ /* 0x0001e20000100800 */
[----:B------:R-:W-:-:S02]  /*1d10*/  IMAD.MOV R21, RZ, RZ, -R21 ;  /* 0x000000ffff157224 */ /* 0x000fc400078e0a15 */
[----:B------:R-:W-:Y:S01]  /*1d20*/  @!P6 IMAD.IADD R7, R7, 0x1, -R8 ;  /* 0x000000010707e824 */ /* 0x000fe200078e0a08 */
[C---:B------:R-:W-:Y:S01]  /*1d30*/  ISETP.GT.U32.AND P6, PT, R8.reuse, R10, PT ;  /* 0x0000000a0800720c */ /* 0x040fe20003fc4070 */
[----:B------:R-:W-:Y:S01]  /*1d40*/  IMAD R4, R8, R20, R11 ;  /* 0x0000001408047224 */ /* 0x000fe200078e020b */
[----:B------:R-:W-:Y:S01]  /*1d50*/  IADD3 R11, R28, 0x66, RZ ;  /* 0x000000661c0b7810 */ /* 0x000fe20007ffe0ff */
[C---:B------:R-:W-:Y:S01]  /*1d60*/  IMAD R2, R8.reuse, R21, R2 ;  /* 0x0000001508027224 */ /* 0x040fe200078e0202 */
[----:B------:R-:W-:Y:S01]  /*1d70*/  ISETP.GT.U32.AND P3, PT, R8, R7, PT ;  /* 0x000000070800720c */ /* 0x000fe20003f64070 */
[--C-:B------:R-:W-:Y:S02]  /*1d80*/  @!P4 IMAD.IADD R12, R12, 0x1, -R8.reuse ;  /* 0x000000010c0cc824 */ /* 0x100fe400078e0a08 */
[----:B0-----:R-:W-:Y:S01]  /*1d90*/  IMAD.MOV.U32 R0, RZ, RZ, R17 ;  /* 0x000000ffff007224 */ /* 0x001fe200078e0011 */
[C---:B------:R-:W-:Y:S01]  /*1da0*/  ISETP.GT.U32.AND P4, PT, R8.reuse, R2, PT ;  /* 0x000000020800720c */ /* 0x040fe20003f84070 */
[----:B------:R-:W-:Y:S01]  /*1db0*/  @!P2 IMAD.IADD R13, R13, 0x1, -R8 ;  /* 0x000000010d0da824 */ /* 0x000fe200078e0a08 */
[----:B------:R-:W-:Y:S01]  /*1dc0*/  IABS R17, R11 ;  /* 0x0000000b00117213 */ /* 0x000fe20000000000 */
[----:B------:R-:W-:Y:S01]  /*1dd0*/  @!P5 IMAD.MOV R0, RZ, RZ, -R0 ;  /* 0x000000ffff00d224 */ /* 0x000fe200078e0a00 */
[----:B------:R-:W-:Y:S01]  /*1de0*/  ISETP.GT.U32.AND P5, PT, R8, R4, PT ;  /* 0x000000040800720c */ /* 0x000fe20003fa4070 */
[----:B------:R-:W-:Y:S01]  /*1df0*/  @!P6 IMAD.IADD R10, R10, 0x1, -R8 ;  /* 0x000000010a0ae824 */ /* 0x000fe200078e0a08 */
[----:B------:R-:W-:Y:S01]  /*1e00*/  ISETP.GE.AND P2, PT, R3, RZ, PT ;  /* 0x000000ff0300720c */ /* 0x000fe20003f46270 */
[----:B------:R-:W-:Y:S01]  /*1e10*/  IMAD.MOV.U32 R9, RZ, RZ, R13 ;  /* 0x000000ffff097224 */ /* 0x000fe200078e000d */
[----:B------:R-:W-:Y:S01]  /*1e20*/  ISETP.GE.AND P6, PT, R14, RZ, PT ;  /* 0x000000ff0e00720c */ /* 0x000fe20003fc6270 */
[----:B------:R-:W-:Y:S01]  /*1e30*/  IMAD.MOV.U32 R3, RZ, RZ, R18 ;  /* 0x000000ffff037224 */ /* 0x000fe200078e0012 */
[----:B------:R0:W-:Y:S01]  /*1e40*/  STL [R1+0x9c], R0 ;  /* 0x00009c0001007387 */ /* 0x0001e20000100800 */
[----:B------:R-:W-:-:S04]  /*1e50*/  IMAD.HI.U32 R14, R6, R17, RZ ;  /* 0x00000011060e7227 */ /* 0x000fc800078e00ff */
[--C-:B------:R-:W-:Y:S01]  /*1e60*/  @!P3 IMAD.IADD R7, R7, 0x1, -R8.reuse ;  /* 0x000000010707b824 */ /* 0x100fe200078e0a08 */
[----:B------:R-:W-:Y:S01]  /*1e70*/  ISETP.GE.AND P3, PT, R15, RZ, PT ;  /* 0x000000ff0f00720c */ /* 0x000fe20003f66270 */
[----:B------:R-:W-:Y:S02]  /*1e80*/  @!P0 IMAD.MOV R9, RZ, RZ, -R9 ;  /* 0x000000ffff098224 */ /* 0x000fe400078e0a09 */
[----:B------:R-:W-:Y:S01]  /*1e90*/  @!P5 IMAD.IADD R4, R4, 0x1, -R8 ;  /* 0x000000010404d824 */ /* 0x000fe200078e0a08 */
[----:B------:R-:W-:Y:S01]  /*1ea0*/  ISETP.GE.AND P5, PT, R16, RZ, PT ;  /* 0x000000ff1000720c */ /* 0x000fe20003fa6270 */
[----:B0-----:R-:W-:Y:S01]  /*1eb0*/  IMAD.MOV.U32 R0, RZ, RZ, R12 ;  /* 0x000000ffff007224 */ /* 0x001fe200078e000c */
[----:B------:R0:W-:Y:S01]  /*1ec0*/  STL [R1+0x174], R9 ;  /* 0x0001740901007387 */ /* 0x0001e20000100800 */
[----:B------:R-:W-:Y:S01]  /*1ed0*/  IMAD.HI.U32 R15, R6, R3, RZ ;  /* 0x00000003060f7227 */ /* 0x000fe200078e00ff */
[----:B------:R-:W-:Y:S02]  /*1ee0*/  ISETP.GT.U32.AND P0, PT, R8, R4, PT ;  /* 0x000000040800720c */ /* 0x000fe40003f04070 */
[----:B------:R-:W-:Y:S01]  /*1ef0*/  IADD3 R16, R28, 0x5d, RZ ;  /* 0x0000005d1c107810 */ /* 0x000fe20007ffe0ff */
[----:B------:R-:W-:-:S02]  /*1f00*/  IMAD.MOV R14, RZ, RZ, -R14 ;  /* 0x000000ffff0e7224 */ /* 0x000fc400078e0a0e */
[----:B------:R-:W-:Y:S01]  /*1f10*/  @!P4 IMAD.IADD R2, R2, 0x1, -R8 ;  /* 0x000000010202c824 */ /* 0x000fe200078e0a08 */
[----:B------:R-:W-:Y:S01]  /*1f20*/  ISETP.GE.AND P4, PT, R11, RZ, PT ;  /* 0x000000ff0b00720c */ /* 0x000fe20003f86270 */
[----:B------:R-:W-:Y:S02]  /*1f30*/  @!P1 IMAD.MOV R0, RZ, RZ, -R0 ;  /* 0x000000ffff009224 */ /* 0x000fe400078e0a00 */
[----:B------:R-:W-:Y:S01]  /*1f40*/  IMAD.MOV R13, RZ, RZ, -R15 ;  /* 0x000000ffff0d7224 */ /* 0x000fe200078e0a0f */
[C---:B------:R-:W-:Y:S01]  /*1f50*/  ISETP.GT.U32.AND P1, PT, R8.reuse, R2, PT ;  /* 0x000000020800720c */ /* 0x040fe20003f24070 */
[----:B------:R-:W-:Y:S01]  /*1f60*/  IMAD R11, R8, R14, R17 ;  /* 0x0000000e080b7224 */ /* 0x000fe200078e0211 */
[----:B------:R1:W-:Y:S01]  /*1f70*/  STL [R1+0x178], R0 ;  /* 0x0001780001007387 */ /* 0x0003e20000100800 */
[----:B0-----:R-:W-:Y:S01]  /*1f80*/  IMAD.MOV.U32 R9, RZ, RZ, R10 ;  /* 0x000000ffff097224 */ /* 0x001fe200078e000a */
[----:B------:R-:W-:Y:S01]  /*1f90*/  IADD3 R10, R28, 0x63, RZ ;  /* 0x000000631c0a7810 */ /* 0x000fe20007ffe0ff */
[----:B------:R-:W-:Y:S01]  /*1fa0*/  IMAD R3, R8, R13, R3 ;  /* 0x0000000d08037224 */ /* 0x000fe200078e0203 */
[----:B------:R-:W-:Y:S01]  /*1fb0*/  IADD3 R13, R28, 0x62, RZ ;  /* 0x000000621c0d7810 */ /* 0x000fe20007ffe0ff */
[----:B------:R-:W-:Y:S01]  /*1fc0*/  @!P2 IMAD.MOV R9, RZ, RZ, -R9 ;  /* 0x000000ffff09a224 */ /* 0x000fe200078e0a09 */
[----:B------:R-:W-:Y:S01]  /*1fd0*/  ISETP.GT.U32.AND P2, PT, R8, R11, PT ;  /* 0x0000000b0800720c */ /* 0x000fe20003f44070 */
[----:B------:R-:W-:Y:S01]  /*1fe0*/  @!P0 IMAD.IADD R4, R4, 0x1, -R8 ;  /* 0x0000000104048824 */ /* 0x000fe200078e0a08 */
[----:B------:R-:W-:Y:S01]  /*1ff0*/  ISETP.GE.AND P0, PT, R5, RZ, PT ;  /* 0x000000ff0500720c */ /* 0x000fe20003f06270 */
[----:B-1----:R-:W-:Y:S01]  /*2000*/  IMAD.MOV.U32 R0, RZ, RZ, R7 ;  /* 0x000000ffff007224 */ /* 0x002fe200078e0007 */
[----:B------:R-:W-:Y:S01]  /*2010*/  IADD3 R7, R28, 0x64, RZ ;  /* 0x000000641c077810 */ /* 0x000fe20007ffe0ff */
[----:B------:R-:W-:Y:S01]  /*2020*/  STL [R1+0x17c], R9 ;  /* 0x00017c0901007387 */ /* 0x000fe20000100800 */
[----:B------:R-:W-:Y:S01]  /*2030*/  IABS R12, R10 ;  /* 0x0000000a000c7213 */ /* 0x000fe20000000000 */
[----:B------:R-:W-:Y:S01]  /*2040*/  @!P6 IMAD.MOV R0, RZ, RZ, -R0 ;  /* 0x000000ffff00e224 */ /* 0x000fe200078e0a00 */
[----:B------:R-:W-:Y:S01]  /*2050*/  ISETP.GT.U32.AND P6, PT, R8, R3, PT ;  /* 0x000000030800720c */ /* 0x000fe20003fc4070 */
[----:B------:R-:W-:Y:S01]  /*2060*/  @!P1 IMAD.IADD R2, R2, 0x1, -R8 ;  /* 0x0000000102029824 */ /* 0x000fe200078e0a08 */
[----:B------:R-:W-:-:S02]  /*2070*/  IABS R5, R7 ;  /* 0x0000000700057213 */ /* 0x000fc40000000000 */
[----:B------:R0:W-:Y:S01]  /*2080*/  STL [R1+0x180], R0 ;  /* 0x0001800001007387 */ /* 0x0001e20000100800 */
[----:B------:R-:W-:Y:S01]  /*2090*/  @!P2 IMAD.IADD R11, R11, 0x1, -R8 ;  /* 0x000000010b0ba824 */ /* 0x000fe200078e0a08 */
[----:B------:R-:W-:Y:S01]  /*20a0*/  ISETP.GE.AND P2, PT, R10, RZ, PT ;  /* 0x000000ff0a00720c */ /* 0x000fe20003f46270 */
[----:B------:R-:W-:Y:S01]  /*20b0*/  IMAD.HI.U32 R10, R6, R5, RZ ;  /* 0x00000005060a7227 */ /* 0x000fe200078e00ff */
[----:B------:R-:W-:Y:S02]  /*20c0*/  ISETP.GE.AND P1, PT, R7, RZ, PT ;  /* 0x000000ff0700720c */ /* 0x000fe40003f26270 */
[----:B------:R-:W-:Y:S01]  /*20d0*/  IABS R15, R16 ;  /* 0x00000010000f7213 */ /* 0x000fe20000000000 */
[----:B------:R-:W-:Y:S01]  /*20e0*/  IMAD.MOV.U32 R7, RZ, RZ, R12 ;  /* 0x000000ffff077224 */ /* 0x000fe200078e000c */
[----:B------:R-:W-:Y:S01]  /*20f0*/  IADD3 R12, R28, 0x60, RZ ;  /* 0x000000601c0c7810 */ /* 0x000fe20007ffe0ff */
[----:B------:R-:W-:Y:S01]  /*2100*/  @!P6 IMAD.IADD R3, R3, 0x1, -R8 ;  /* 0x000000010303e824 */ /* 0x000fe200078e0a08 */
[----:B------:R-:W-:Y:S01]  /*2110*/  ISETP.GT.U32.AND P6, PT, R8, R11, PT ;  /* 0x0000000b0800720c */ /* 0x000fe20003fc4070 */
[----:B0-----:R-:W-:-:S02]  /*2120*/  IMAD.MOV.U32 R0, RZ, RZ, R4 ;  /* 0x000000ffff007224 */ /* 0x001fc400078e0004 */
[----:B------:R-:W-:-:S04]  /*2130*/  IMAD.HI.U32 R4, R6, R7, RZ ;  /* 0x0000000706047227 */ /* 0x000fc800078e00ff */
[----:B------:R-:W-:Y:S01]  /*2140*/  @!P3 IMAD.MOV R0, RZ, RZ, -R0 ;  /* 0x000000ffff00b224 */ /* 0x000fe200078e0a00 */
[----:B------:R-:W-:Y:S01]  /*2150*/  ISETP.GT.U32.AND P3, PT, R8, R3, PT ;  /* 0x000000030800720c */ /* 0x000fe20003f64070 */
[----:B------:R-:W-:-:S03]  /*2160*/  IMAD.MOV R4, RZ, RZ, -R4 ;  /* 0x000000ffff047224 */ /* 0x000fc600078e0a04 */
[----:B------:R0:W-:Y:S01]  /*2170*/  STL [R1+0x188], R0 ;  /* 0x0001880001007387 */ /* 0x0001e20000100800 */
[----:B------:R-:W-:Y:S02]  /*2180*/  @!P6 IMAD.IADD R11, R11, 0x1, -R8 ;  /* 0x000000010b0be824 */ /* 0x000fe400078e0a08 */
[----:B------:R-:W-:Y:S02]  /*2190*/  IMAD R4, R8, R4, R7 ;  /* 0x0000000408047224 */ /* 0x000fe400078e0207 */
[----:B------:R-:W-:-:S04]  /*21a0*/  IMAD.MOV.U32 R9, RZ, RZ, R11 ;  /* 0x000000ffff097224 */ /* 0x000fc800078e000b */
[----:B------:R-:W-:Y:S01]  /*21b0*/  @!P4 IMAD.MOV R9, RZ, RZ, -R9 ;  /* 0x000000ffff09c224 */ /* 0x000fe200078e0a09 */
[----:B------:R-:W-:Y:S01]  /*21c0*/  ISETP.GT.U32.AND P4, PT, R8, R4, PT ;  /* 0x000000040800720c */ /* 0x000fe20003f84070 */
[----:B0-----:R-:W-:Y:S02]  /*21d0*/  IMAD.MOV.U32 R0, RZ, RZ, R2 ;  /* 0x000000ffff007224 */ /* 0x001fe400078e0002 */
[----:B------:R-:W-:Y:S01]  /*21e0*/  IMAD.MOV R2, RZ, RZ, -R10 ;  /* 0x000000ffff027224 */ /* 0x000fe200078e0a0a */
[----:B------:R-:W-:Y:S01]  /*21f0*/  IADD3 R10, R28, 0x61, RZ ;  /* 0x000000611c0a7810 */ /* 0x000fe20007ffe0ff */
[----:B------:R-:W-:Y:S01]  /*2200*/  @!P5 IMAD.MOV R0, RZ, RZ, -R0 ;  /* 0x000000ffff00d224 */ /* 0x000fe200078e0a00 */
[----:B------:R-:W-:Y:S01]  /*2210*/  ISETP.GE.AND P5, PT, R13, RZ, PT ;  /* 0x000000ff0d00720c */ /* 0x000fe20003fa6270 */
[----:B------:R-:W-:Y:S01]  /*2220*/  IMAD R5, R8, R2, R5 ;  /* 0x0000000208057224 */ /* 0x000fe200078e0205 */
[----:B------:R-:W-:Y:S01]  /*2230*/  IABS R13, R13 ;  /* 0x0000000d000d7213 */ /* 0x000fe20000000000 */
[----:B------:R-:W-:Y:S01]  /*2240*/  @!P3 IMAD.IADD R3, R3, 0x1, -R8 ;  /* 0x000000010303b824 */ /* 0x000fe200078e0a08 */
[----:B------:R0:W-:Y:S01]  /*2250*/  STL [R1+0x190], R0 ;  /* 0x0001900001007387 */ /* 0x0001e20000100800 */
[----:B------:R-:W-:-:S02]  /*2260*/  IADD3 R2, R28, 0x5f, RZ ;  /* 0x0000005f1c027810 */ /* 0x000fc40007ffe0ff */
[----:B------:R-:W-:Y:S01]  /*2270*/  ISETP.GT.U32.AND P6, PT, R8, R5, PT ;  /* 0x000000050800720c */ /* 0x000fe20003fc4070 */
[----:B------:R-:W-:Y:S01]  /*2280*/  IMAD.HI.U32 R7, R6, R13, RZ ;  /* 0x0000000d06077227 */ /* 0x000fe200078e00ff */
[----:B------:R-:W-:Y:S01]  /*2290*/  ISETP.GE.AND P3, PT, R10, RZ, PT ;  /* 0x000000ff0a00720c */ /* 0x000fe20003f66270 */
[----:B------:R-:W-:Y:S01]  /*22a0*/  STL [R1+0x194], R9 ;  /* 0x0001940901007387 */ /* 0x000fe20000100800 */
[----:B------:R-:W-:Y:S01]  /*22b0*/  IABS R10, R10 ;  /* 0x0000000a000a7213 */ /* 0x000fe20000000000 */
[----:B------:R-:W-:Y:S01]  /*22c0*/  IMAD.MOV R7, RZ, RZ, -R7 ;  /* 0x000000ffff077224 */ /* 0x000fe200078e0a07 */
[----:B------:R-:W-:Y:S01]  /*22d0*/  IABS R11, R2 ;  /* 0x00000002000b7213 */ /* 0x000fe20000000000 */
[----:B0-----:R-:W-:Y:S02]  /*22e0*/  IMAD.MOV.U32 R0, RZ, RZ, R3 ;  /* 0x000000ffff007224 */ /* 0x001fe400078e0003 */
[----:B------:R-:W-:Y:S02]  /*22f0*/  @!P4 IMAD.IADD R4, R4, 0x1, -R8 ;  /* 0x000000010404c824 */ /* 0x000fe400078e0a08 */
[----:B------:R-:W-:Y:S01]  /*2300*/  @!P0 IMAD.MOV R0, RZ, RZ, -R0 ;  /* 0x000000ffff008224 */ /* 0x000fe200078e0a00 */
[----:B------:R-:W-:Y:S01]  /*2310*/  ISETP.GE.AND P0, PT, R12, RZ, PT ;  /* 0x000000ff0c00720c */ /* 0x000fe20003f06270 */
[----:B------:R-:W-:Y:S01]  /*2320*/  @!P6 IMAD.IADD R5, R5, 0x1, -R8 ;  /* 0x000000010505e824 */ /* 0x000fe200078e0a08 */
[----:B------:R-:W-:Y:S01]  /*2330*/  IABS R12, R12 ;  /* 0x0000000c000c7213 */ /* 0x000fe20000000000 */
[C---:B------:R-:W-:Y:S01]  /*2340*/  IMAD R13, R8.reuse, R7, R13 ;  /* 0x00000007080d7224 */ /* 0x040fe200078e020d */
[----:B------:R-:W-:Y:S01]  /*2350*/  ISETP.GT.U32.AND P4, PT, R8, R4, PT ;  /* 0x000000040800720c */ /* 0x000fe20003f84070 */
[----:B------:R-:W-:Y:S01]  /*2360*/  IMAD.HI.U32 R3, R6, R10, RZ ;  /* 0x0000000a06037227 */ /* 0x000fe200078e00ff */
[----:B------:R-:W-:Y:S01]  /*2370*/  ISETP.GT.U32.AND P6, PT, R8, R5, PT ;  /* 0x000000050800720c */ /* 0x000fe20003fc4070 */
[----:B------:R0:W-:Y:S02]  /*2380*/  STL [R1+0x198], R0 ;  /* 0x0001980001007387 */ /* 0x0001e40000100800 */
[----:B------:R-:W-:-:S04]  /*2390*/  IMAD.HI.U32 R14, R6, R12, RZ ;  /* 0x0000000c060e7227 */ /* 0x000fc800078e00ff */
[----:B------:R-:W-:-:S04]  /*23a0*/  IMAD.HI.U32 R7, R6, R11, RZ ;  /* 0x0000000b06077227 */ /* 0x000fc800078e00ff */
[----:B------:R-:W-:Y:S02]  /*23b0*/  IMAD.MOV R14, RZ, RZ, -R14 ;  /* 0x000000ffff0e7224 */ /* 0x000fe400078e0a0e */
[----:B------:R-:W-:Y:S01]  /*23c0*/  @!P6 IMAD.IADD R5, R5, 0x1, -R8 ;  /* 0x000000010505e824 */ /* 0x000fe200078e0a08 */
[C---:B------:R-:W-:Y:S01]  /*23d0*/  ISETP.GT.U32.AND P6, PT, R8.reuse, R13, PT ;  /* 0x0000000d0800720c */ /* 0x040fe20003fc4070 */
[----:B------:R-:W-:Y:S02]  /*23e0*/  IMAD.MOV R3, RZ, RZ, -R3 ;  /* 0x000000ffff037224 */ /* 0x000fe400078e0a03 */
[----:B------:R-:W-:Y:S02]  /*23f0*/  IMAD.MOV R7, RZ, RZ, -R7 ;  /* 0x000000ffff077224 */ /* 0x000fe400078e0a07 */
[C---:B------:R-:W-:Y:S02]  /*2400*/  IMAD R12, R8.reuse, R14, R12 ;  /* 0x0000000e080c7224 */ /* 0x040fe400078e020c */
[----:B------:R-:W-:Y:S01]  /*2410*/  IMAD R10, R8, R3, R10 ;  /* 0x00000003080a7224 */ /* 0x000fe200078e020a */
[----:B------:R-:W-:Y:S01]  /*2420*/  IABS R3, R19 ;  /* 0x0000001300037213 */ /* 0x000fe20000000000 */
[----:B0-----:R-:W-:-:S02]  /*2430*/  IMAD.MOV.U32 R0, RZ, RZ, R5 ;  /* 0x000000ffff007224 */ /* 0x001fc400078e0005 */
[----:B------:R-:W-:Y:S01]  /*2440*/  IMAD R11, R8, R7, R11 ;  /* 0x00000007080b7224 */ /* 0x000fe200078e020b */
[----:B------:R-:W-:Y:S01]  /*2450*/  IADD3 R7, R28, 0x5c, RZ ;  /* 0x0000005c1c077810 */ /* 0x000fe20007ffe0ff */
[----:B------:R-:W-:Y:S01]  /*2460*/  @!P4 IMAD.IADD R4, R4, 0x1, -R8 ;  /* 0x000000010404c824 */ /* 0x000fe200078e0a08 */
[C---:B------:R-:W-:Y:S01]  /*2470*/  ISETP.GT.U32.AND P4, PT, R8.reuse, R12, PT ;  /* 0x0000000c0800720c */ /* 0x040fe20003f84070 */
[----:B------:R-:W-:Y:S01]  /*2480*/  @!P1 IMAD.MOV R0, RZ, RZ, -R0 ;  /* 0x000000ffff009224 */ /* 0x000fe200078e0a00 */
[C---:B------:R-:W-:Y:S01]  /*2490*/  ISETP.GT.U32.AND P1, PT, R8.reuse, R10, PT ;  /* 0x0000000a0800720c */ /* 0x040fe20003f24070 */
[----:B------:R-:W-:Y:S01]  /*24a0*/  @!P6 IMAD.IADD R13, R13, 0x1, -R8 ;  /* 0x000000010d0de824 */ /* 0x000fe200078e0a08 */
[----:B------:R-:W-:Y:S01]  /*24b0*/  ISETP.GT.U32.AND P6, PT, R8, R11, PT ;  /* 0x0000000b0800720c */ /* 0x000fe20003fc4070 */
[----:B------:R-:W-:Y:S01]  /*24c0*/  IMAD.HI.U32 R5, R6, R3, RZ ;  /* 0x0000000306057227 */ /* 0x000fe200078e00ff */
[----:B------:R0:W-:Y:S01]  /*24d0*/  STL [R1+0x18c], R0 ;  /* 0x00018c0001007387 */ /* 0x0001e20000100800 */
[----:B------:R-:W-:-:S02]  /*24e0*/  IABS R18, R7 ;  /* 0x0000000700127213 */ /* 0x000fc40000000000 */
[----:B------:R-:W-:-:S03]  /*24f0*/  IMAD.MOV R5, RZ, RZ, -R5 ;  /* 0x000000ffff057224 */ /* 0x000fc600078e0a05 */
[----:B------:R-:W-:-:S04]  /*2500*/  IMAD.HI.U32 R14, R6, R18, RZ ;  /* 0x00000012060e7227 */ /* 0x000fc800078e00ff */
[--C-:B------:R-:W-:Y:S02]  /*2510*/  @!P4 IMAD.IADD R12, R12, 0x1, -R8.reuse ;  /* 0x000000010c0cc824 */ /* 0x100fe400078e0a08 */
[--C-:B------:R-:W-:Y:S01]  /*2520*/  @!P1 IMAD.IADD R10, R10, 0x1, -R8.reuse ;  /* 0x000000010a0a9824 */ /* 0x100fe200078e0a08 */
[C---:B------:R-:W-:Y:S01]  /*2530*/  ISETP.GT.U32.AND P1, PT, R8.reuse, R13, PT ;  /* 0x0000000d0800720c */ /* 0x040fe20003f24070 */
[----:B------:R-:W-:Y:S01]  /*2540*/  @!P6 IMAD.IADD R11, R11, 0x1, -R8 ;  /* 0x000000010b0be824 */ /* 0x000fe200078e0a08 */
[C---:B------:R-:W-:Y:S01]  /*2550*/  ISETP.GT.U32.AND P6, PT, R8.reuse, R12, PT ;  /* 0x0000000c0800720c */ /* 0x040fe20003fc4070 */
[----:B0-----:R-:W-:Y:S01]  /*2560*/  IMAD.MOV.U32 R0, RZ, RZ, R4 ;  /* 0x000000ffff007224 */ /* 0x001fe200078e0004 */
[----:B------:R-:W-:Y:S01]  /*2570*/  ISETP.GT.U32.AND P4, PT, R8, R10, PT ;  /* 0x0000000a0800720c */ /* 0x000fe20003f84070 */
[----:B------:R-:W-:-:S04]  /*2580*/  IMAD.HI.U32 R4, R6, R15, RZ ;  /* 0x0000000f06047227 */ /* 0x000fc800078e00ff */
[----:B------:R-:W-:Y:S02]  /*2590*/  IMAD.MOV R4, RZ, RZ, -R4 ;  /* 0x000000ffff047224 */ /* 0x000fe400078e0a04 */
[----:B------:R-:W-:Y:S01]  /*25a0*/  @!P2 IMAD.MOV R0, RZ, RZ, -R0 ;  /* 0x000000ffff00a224 */ /* 0x000fe200078e0a00 */
[C---:B------:R-:W-:Y:S01]  /*25b0*/  ISETP.GT.U32.AND P2, PT, R8.reuse, R11, PT ;  /* 0x0000000b0800720c */ /* 0x040fe20003f44070 */
[----:B------:R-:W-:Y:S01]  /*25c0*/  IMAD R3, R8, R5, R3 ;  /* 0x0000000508037224 */ /* 0x000fe200078e0203 */
[----:B------:R-:W-:Y:S01]  /*25d0*/  IADD3 R5, R28, 0x5b, RZ ;  /* 0x0000005b1c057810 */ /* 0x000fe20007ffe0ff */
[----:B------:R-:W-:Y:S01]  /*25e0*/  IMAD R15, R8, R4, R15 ;  /* 0x00000004080f7224 */ /* 0x000fe200078e020f */
[----:B------:R-:W-:Y:S01]  /*25f0*/  IADD3 R4, R28, 0x5a, RZ ;  /* 0x0000005a1c047810 */ /* 0x000fe20007ffe0ff */
[--C-:B------:R-:W-:Y:S01]  /*2600*/  @!P1 IMAD.IADD R13, R13, 0x1, -R8.reuse ;  /* 0x000000010d0d9824 */ /* 0x100fe200078e0a08 */
[----:B------:R-:W-:Y:S01]  /*2610*/  ISETP.GT.U32.AND P1, PT, R8, R3, PT ;  /* 0x000000030800720c */ /* 0x000fe20003f24070 */
[--C-:B------:R-:W-:Y:S01]  /*2620*/  @!P6 IMAD.IADD R12, R12, 0x1, -R8.reuse ;  /* 0x000000010c0ce824 */ /* 0x100fe200078e0a08 */
[----:B------:R-:W-:Y:S01]  /*2630*/  ISETP.GT.U32.AND P6, PT, R8, R15, PT ;  /* 0x0000000f0800720c */ /* 0x000fe20003fc4070 */
[--C-:B------:R-:W-:Y:S01]  /*2640*/  @!P4 IMAD.IADD R10, R10, 0x1, -R8.reuse ;  /* 0x000000010a0ac824 */ /* 0x100fe200078e0a08 */
[----:B------:R0:W-:Y:S01]  /*2650*/  STL [R1+0x184], R0 ;  /* 0x0001840001007387 */ /* 0x0001e20000100800 */
[----:B------:R-:W-:Y:S01]  /*2660*/  IMAD.MOV.U32 R9, RZ, RZ, R13 ;  /* 0x000000ffff097224 */ /* 0x000fe200078e000d */
[----:B------:R-:W-:Y:S01]  /*2670*/  IABS R17, R5 ;  /* 0x0000000500117213 */ /* 0x000fe20000000000 */
[----:B------:R-:W-:Y:S01]  /*2680*/  @!P2 IMAD.IADD R11, R11, 0x1, -R8 ;  /* 0x000000010b0ba824 */ /* 0x000fe200078e0a08 */
[----:B------:R-:W-:Y:S01]  /*2690*/  ISETP.GE.AND P2, PT, R19, RZ, PT ;  /* 0x000000ff1300720c */ /* 0x000fe20003f46270 */
[----:B------:R-:W-:Y:S01]  /*26a0*/  IMAD.MOV R14, RZ, RZ, -R14 ;  /* 0x000000ffff0e7224 */ /* 0x000fe200078e0a0e */
[----:B------:R-:W-:Y:S01]  /*26b0*/  IABS R19, R4 ;  /* 0x0000000400137213 */ /* 0x000fe20000000000 */
[----:B------:R-:W-:Y:S01]  /*26c0*/  @!P5 IMAD.MOV R9, RZ, RZ, -R9 ;  /* 0x000000ffff09d224 */ /* 0x000fe200078e0a09 */
[----:B------:R-:W-:Y:S01]  /*26d0*/  ISETP.GE.AND P4, PT, R2, RZ, PT ;  /* 0x000000ff0200720c */ /* 0x000fe20003f86270 */
[--C-:B------:R-:W-:Y:S01]  /*26e0*/  @!P1 IMAD.IADD R3, R3, 0x1, -R8.reuse ;  /* 0x0000000103039824 */ /* 0x100fe200078e0a08 */
[----:B------:R-:W-:Y:S01]  /*26f0*/  ISETP.GE.AND P1, PT, R16, RZ, PT ;  /* 0x000000ff1000720c */ /* 0x000fe20003f26270 */
[----:B------:R-:W-:Y:S01]  /*2700*/  @!P6 IMAD.IADD R15, R15, 0x1, -R8 ;  /* 0x000000010f0fe824 */ /* 0x000fe200078e0a08 */
[----:B------:R-:W-:Y:S01]  /*2710*/  STL [R1+0x160], R9 ;  /* 0x0001600901007387 */ /* 0x000fe20000100800 */
[----:B0-----:R-:W-:Y:S01]  /*2720*/  IMAD.MOV.U32 R0, RZ, RZ, R10 ;  /* 0x000000ffff007224 */ /* 0x001fe200078e000a */
[----:B------:R-:W-:Y:S01]  /*2730*/  ISETP.GT.U32.AND P5, PT, R8, R3, PT ;  /* 0x000000030800720c */ /* 0x000fe20003fa4070 */
[----:B------:R-:W-:-:S02]  /*2740*/  IMAD.MOV.U32 R16, RZ, RZ, R19 ;  /* 0x000000ffff107224 */ /* 0x000fc400078e0013 */
[----:B------:R-:W-:Y:S01]  /*2750*/  @!P3 IMAD.MOV R0, RZ, RZ, -R0 ;  /* 0x000000ffff00b224 */ /* 0x000fe200078e0a00 */
[----:B------:R-:W-:Y:S01]  /*2760*/  ISETP.GT.U32.AND P3, PT, R8, R15, PT ;  /* 0x0000000f0800720c */ /* 0x000fe20003f64070 */
[----:B------:R-:W-:-:S03]  /*2770*/  IMAD.HI.U32 R13, R6, R16, RZ ;  /* 0x00000010060d7227 */ /* 0x000fc600078e00ff */
[----:B------:R0:W-:Y:S01]  /*2780*/  STL [R1+0x164], R0 ;  /* 0x0001640001007387 */ /* 0x0001e20000100800 */
[----:B------:R-:W-:Y:S02]  /*2790*/  IMAD.MOV R10, RZ, RZ, -R13 ;  /* 0x000000ffff0a7224 */ /* 0x000fe400078e0a0d */
[C---:B------:R-:W-:Y:S02]  /*27a0*/  IMAD R18, R8.reuse, R14, R18 ;  /* 0x0000000e08127224 */ /* 0x040fe400078e0212 */
[----:B------:R-:W-:Y:S02]  /*27b0*/  IMAD R16, R8, R10, R16 ;  /* 0x0000000a08107224 */ /* 0x000fe400078e0210 */
[----:B------:R-:W-:Y:S01]  /*27c0*/  IMAD.HI.U32 R2, R6, R17, RZ ;  /* 0x0000001106027227 */ /* 0x000fe200078e00ff */
[----:B------:R-:W-:-:S03]  /*27d0*/  ISETP.GT.U32.AND P6, PT, R8, R18, PT ;  /* 0x000000120800720c */ /* 0x000fc60003fc4070 */
[----:B------:R-:W-:Y:S01]  /*27e0*/  @!P3 IMAD.IADD R15, R15, 0x1, -R8 ;  /* 0x000000010f0fb824 */ /* 0x000fe200078e0a08 */
[----:B------:R-:W-:Y:S01]  /*27f0*/  ISETP.GT.U32.AND P3, PT, R8, R16, PT ;  /* 0x000000100800720c */ /* 0x000fe20003f64070 */
[----:B------:R-:W-:Y:S02]  /*2800*/  IMAD.MOV R2, RZ, RZ, -R2 ;  /* 0x000000ffff027224 */ /* 0x000fe400078e0a02 */
[----:B0-----:R-:W-:Y:S01]  /*2810*/  IMAD.MOV.U32 R0, RZ, RZ, R11 ;  /* 0x000000ffff007224 */ /* 0x001fe200078e000b */
[----:B------:R-:W-:Y:S01]  /*2820*/  IADD3 R11, R28, 0x57, RZ ;  /* 0x000000571c0b7810 */ /* 0x000fe20007ffe0ff */
[----:B------:R-:W-:Y:S01]  /*2830*/  IMAD R17, R8, R2, R17 ;  /* 0x0000000208117224 */ /* 0x000fe200078e0211 */
[----:B------:R-:W-:Y:S01]  /*2840*/  IADD3 R2, R28, 0x59, RZ ;  /* 0x000000591c027810 */ /* 0x000fe20007ffe0ff */
[----:B------:R-:W-:Y:S01]  /*2850*/  @!P4 IMAD.MOV R0, RZ, RZ, -R0 ;  /* 0x000000ffff00c224 */ /* 0x000fe200078e0a00 */
[----:B------:R-:W-:Y:S01]  /*2860*/  IABS R14, R11 ;  /* 0x0000000b000e7213 */ /* 0x000fe20000000000 */
[--C-:B------:R-:W-:Y:S01]  /*2870*/  @!P5 IMAD.IADD R3, R3, 0x1, -R8.reuse ;  /* 0x000000010303d824 */ /* 0x100fe200078e0a08 */
[----:B------:R-:W-:Y:S01]  /*2880*/  ISETP.GT.U32.AND P4, PT, R8, R17, PT ;  /* 0x000000110800720c */ /* 0x000fe20003f84070 */
[----:B------:R-:W-:Y:S01]  /*2890*/  @!P6 IMAD.IADD R18, R18, 0x1, -R8 ;  /* 0x000000011212e824 */ /* 0x000fe200078e0a08 */
[----:B------:R-:W-:Y:S01]  /*28a0*/  ISETP.GE.AND P5, PT, R5, RZ, PT ;  /* 0x000000ff0500720c */ /* 0x000fe20003fa6270 */
[----:B------:R-:W-:Y:S01]  /*28b0*/  IMAD.MOV.U32 R9, RZ, RZ, R12 ;  /* 0x000000ffff097224 */ /* 0x000fe200078e000c */
[----:B------:R-:W-:Y:S01]  /*28c0*/  IADD3 R5, R28, 0x58, RZ ;  /* 0x000000581c057810 */ /* 0x000fe20007ffe0ff */
[----:B------:R-:W-:Y:S01]  /*28d0*/  @!P3 IMAD.IADD R16, R16, 0x1, -R8 ;  /* 0x000000011010b824 */ /* 0x000fe200078e0a08 */
[----:B------:R-:W-:Y:S01]  /*28e0*/  ISETP.GE.AND P6, PT, R4, RZ, PT ;  /* 0x000000ff0400720c */ /* 0x000fe20003fc6270 */
[----:B------:R-:W-:Y:S01]  /*28f0*/  @!P0 IMAD.MOV R9, RZ, RZ, -R9 ;  /* 0x000000ffff098224 */ /* 0x000fe200078e0a09 */
[----:B------:R-:W-:Y:S01]  /*2900*/  IABS R4, R5 ;  /* 0x0000000500047213 */ /* 0x000fe20000000000 */
[----:B------:R-:W-:Y:S01]  /*2910*/  IMAD.HI.U32 R19, R6, R14, RZ ;  /* 0x0000000e06137227 */ /* 0x000fe200078e00ff */
[----:B------:R-:W-:-:S02]  /*2920*/  ISETP.GE.AND P0, PT, R7, RZ, PT ;  /* 0x000000ff0700720c */ /* 0x000fc40003f06270 */
[----:B------:R-:W-:Y:S01]  /*2930*/  ISETP.GT.U32.AND P3, PT, R8, R16, PT ;  /* 0x000000100800720c */ /* 0x000fe20003f64070 */
[----:B------:R-:W-:Y:S01]  /*2940*/  IMAD.HI.U32 R7, R6, R4, RZ ;  /* 0x0000000406077227 */ /* 0x000fe200078e00ff */
[----:B------:R-:W-:Y:S01]  /*2950*/  IABS R13, R2 ;  /* 0x00000002000d7213 */ /* 0x000fe20000000000 */
[----:B------:R-:W-:Y:S02]  /*2960*/  STL [R1+0x168], R9 ;  /* 0x0001680901007387 */ /* 0x000fe40000100800 */
[----:B------:R-:W-:Y:S01]  /*2970*/  @!P4 IMAD.IADD R17, R17, 0x1, -R8 ;  /* 0x000000011111c824 */ /* 0x000fe200078e0a08 */
[----:B------:R-:W-:Y:S01]  /*2980*/  ISETP.GT.U32.AND P4, PT, R8, R18, PT ;  /* 0x000000120800720c */ /* 0x000fe20003f84070 */
[----:B------:R-:W-:Y:S01]  /*2990*/  IMAD.MOV R7, RZ, RZ, -R7 ;  /* 0x000000ffff077224 */ /* 0x000fe200078e0a07 */
[----:B------:R0:W-:Y:S01]  /*29a0*/  STL [R1+0x16c], R0 ;  /* 0x00016c0001007387 */ /* 0x0001e20000100800 */
[----:B------:R-:W-:-:S04]  /*29b0*/  IMAD.HI.U32 R10, R6, R13, RZ ;  /* 0x0000000d060a7227 */ /* 0x000fc800078e00ff */
[----:B------:R-:W-:Y:S01]  /*29c0*/  IMAD R4, R8, R7, R4 ;  /* 0x0000000708047224 */ /* 0x000fe200078e0204 */
[----:B------:R-:W-:Y:S01]  /*29d0*/  IADD3 R7, R28, 0x55, RZ ;  /* 0x000000551c077810 */ /* 0x000fe20007ffe0ff */
[----:B------:R-:W-:Y:S02]  /*29e0*/  IMAD.MOV R10, RZ, RZ, -R10 ;  /* 0x000000ffff0a7224 */ /* 0x000fe400078e0a0a */
[----:B------:R-:W-:Y:S01]  /*29f0*/  @!P3 IMAD.IADD R16, R16, 0x1, -R8 ;  /* 0x000000011010b824 */ /* 0x000fe200078e0a08 */
[C---:B------:R-:W-:Y:S01]  /*2a00*/  ISETP.GT.U32.AND P3, PT, R8.reuse, R4, PT ;  /* 0x000000040800720c */ /* 0x040fe20003f64070 */
[----:B0-----:R-:W-:Y:S01]  /*2a10*/  IMAD.MOV.U32 R0, RZ, RZ, R3 ;  /* 0x000000ffff007224 */ /* 0x001fe200078e0003 */
[----:B------:R-:W-:Y:S01]  /*2a20*/  IABS R12, R7 ;  /* 0x00000007000c7213 */ /* 0x000fe20000000000 */
[----:B------:R-:W-:Y:S01]  /*2a30*/  IMAD R13, R8, R10, R13 ;  /* 0x0000000a080d7224 */ /* 0x000fe200078e020d */
[----:B------:R-:W-:Y:S01]  /*2a40*/  IADD3 R3, R28, 0x56, RZ ;  /* 0x000000561c037810 */ /* 0x000fe20007ffe0ff */
[----:B------:R-:W-:Y:S01]  /*2a50*/  @!P2 IMAD.MOV R0, RZ, RZ, -R0 ;  /* 0x000000ffff00a224 */ /* 0x000fe200078e0a00 */
[----:B------:R-:W-:Y:S01]  /*2a60*/  ISETP.GT.U32.AND P2, PT, R8, R17, PT ;  /* 0x000000110800720c */ /* 0x000fe20003f44070 */
[----:B------:R-:W-:Y:S01]  /*2a70*/  @!P4 IMAD.IADD R18, R18, 0x1, -R8 ;  /* 0x000000011212c824 */ /* 0x000fe200078e0a08 */
[----:B------:R-:W-:Y:S01]  /*2a80*/  ISETP.GT.U32.AND P4, PT, R8, R13, PT ;  /* 0x0000000d0800720c */ /* 0x000fe20003f84070 */
[----:B------:R-:W-:Y:S01]  /*2a90*/  IMAD.MOV.U32 R9, RZ, RZ, R15 ;  /* 0x000000ffff097224 */ /* 0x000fe200078e000f */
[----:B------:R0:W-:Y:S01]  /*2aa0*/  STL [R1+0x170], R0 ;  /* 0x0001700001007387 */ /* 0x0001e20000100800 */
[----:B------:R-:W-:Y:S01]  /*2ab0*/  IMAD.HI.U32 R15, R6, R12, RZ ;  /* 0x0000000c060f7227 */ /* 0x000fe200078e00ff */
[----:B------:R-:W-:-:S03]  /*2ac0*/  IABS R10, R3 ;  /* 0x00000003000a7213 */ /* 0x000fc60000000000 */
[--C-:B------:R-:W-:Y:S02]  /*2ad0*/  @!P3 IMAD.IADD R4, R4, 0x1, -R8.reuse ;  /* 0x000000010404b824 */ /* 0x100fe400078e0a08 */
[----:B------:R-:W-:Y:S02]  /*2ae0*/  @!P1 IMAD.MOV R9, RZ, RZ, -R9 ;  /* 0x000000ffff099224 */ /* 0x000fe400078e0a09 */
[----:B------:R-:W-:Y:S01]  /*2af0*/  @!P2 IMAD.IADD R17, R17, 0x1, -R8 ;  /* 0x000000011111a824 */ /* 0x000fe200078e0a08 */
[----:B------:R-:W-:Y:S01]  /*2b00*/  ISETP.GE.AND P2, PT, R2, RZ, PT ;  /* 0x000000ff0200720c */ /* 0x000fe20003f46270 */
[----:B0-----:R-:W-:Y:S01]  /*2b10*/  IMAD.MOV.U32 R0, RZ, RZ, R18 ;  /* 0x000000ffff007224 */ /* 0x001fe200078e0012 */
[----:B------:R0:W-:Y:S01]  /*2b20*/  STL [R1+0xf8], R9 ;  /* 0x0000f80901007387 */ /* 0x0001e20000100800 */
[----:B------:R-:W-:Y:S01]  /*2b30*/  @!P4 IMAD.IADD R13, R13, 0x1, -R8 ;  /* 0x000000010d0dc824 */ /* 0x000fe200078e0a08 */
[----:B------:R-:W-:Y:S01]  /*2b40*/  ISETP.GE.AND P4, PT, R5, RZ, PT ;  /* 0x000000ff0500720c */ /* 0x000fe20003f86270 */
[----:B------:R-:W-:Y:S01]  /*2b50*/  @!P0 IMAD.MOV R0, RZ, RZ, -R0 ;  /* 0x000000ffff008224 */ /* 0x000fe200078e0a00 */
[C---:B------:R-:W-:Y:S01]  /*2b60*/  ISETP.GT.U32.AND P0, PT, R8.reuse, R4, PT ;  /* 0x000000040800720c */ /* 0x040fe20003f04070 */
[----:B------:R-:W-:Y:S01]  /*2b70*/  IMAD.MOV R15, RZ, RZ, -R15 ;  /* 0x000000ffff0f7224 */ /* 0x000fe200078e0a0f */
[----:B------:R-:W-:Y:S01]  /*2b80*/  ISETP.GT.U32.AND P3, PT, R8, R13, PT ;  /* 0x0000000d0800720c */ /* 0x000fe20003f64070 */
[----:B------:R-:W-:Y:S01]  /*2b90*/  IMAD.HI.U32 R2, R6, R10, RZ ;  /* 0x0000000a06027227 */ /* 0x000fe200078e00ff */
[----:B------:R1:W-:Y:S01]  /*2ba0*/  STL [R1+0xfc], R0 ;  /* 0x0000fc0001007387 */ /* 0x0003e20000100800 */
[----:B------:R-:W-:-:S02]  /*2bb0*/  IADD3 R5, R28, 0x54, RZ ;  /* 0x000000541c057810 */ /* 0x000fc40007ffe0ff */
[----:B0-----:R-:W-:Y:S02]  /*2bc0*/  IMAD.MOV.U32 R9, RZ, RZ, R17 ;  /* 0x000000ffff097224 */ /* 0x001fe400078e0011 */
[----:B------:R-:W-:Y:S02]  /*2bd0*/  IMAD.MOV R19, RZ, RZ, -R19 ;  /* 0x000000ffff137224 */ /* 0x000fe400078e0a13 */
[----:B------:R-:W-:Y:S01]  /*2be0*/  @!P5 IMAD.MOV R9, RZ, RZ, -R9 ;  /* 0x000000ffff09d224 */ /* 0x000fe200078e0a09 */
[----:B------:R-:W-:Y:S01]  /*2bf0*/  ISETP.GE.AND P5, PT, R11, RZ, PT ;  /* 0x000000ff0b00720c */ /* 0x000fe20003fa6270 */
[C---:B------:R-:W-:Y:S02]  /*2c00*/  IMAD R11, R8.reuse, R15, R12 ;  /* 0x0000000f080b7224 */ /* 0x040fe400078e020c */
[----:B------:R-:W-:Y:S01]  /*2c10*/  IMAD.MOV R2, RZ, RZ, -R2 ;  /* 0x000000ffff027224 */ /* 0x000fe200078e0a02 */
[----:B------:R-:W-:Y:S01]  /*2c20*/  STL [R1+0x10c], R9 ;  /* 0x00010c0901007387 */ /* 0x000fe20000100800 */
[----:B------:R-:W-:Y:S01]  /*2c30*/  IMAD R14, R8, R19, R14 ;  /* 0x00000013080e7224 */ /* 0x000fe200078e020e */
[----:B------:R-:W-:Y:S01]  /*2c40*/  IADD3 R19, R28, 0x3f, RZ ;  /* 0x0000003f1c137810 */ /* 0x000fe20007ffe0ff */
[----:B-1----:R-:W-:-:S02]  /*2c50*/  IMAD.MOV.U32 R0, RZ, RZ, R16 ;  /* 0x000000ffff007224 */ /* 0x002fc400078e0010 */
[----:B------:R-:W-:Y:S01]  /*2c60*/  @!P0 IMAD.IADD R4, R4, 0x1, -R8 ;  /* 0x0000000104048824 */ /* 0x000fe200078e0a08 */
[C---:B------:R-:W-:Y:S01]  /*2c70*/  ISETP.GT.U32.AND P0, PT, R8.reuse, R11, PT ;  /* 0x0000000b0800720c */ /* 0x040fe20003f04070 */
[C---:B------:R-:W-:Y:S01]  /*2c80*/  IMAD R10, R8.reuse, R2, R10 ;  /* 0x00000002080a7224 */ /* 0x040fe200078e020a */
[C---:B------:R-:W-:Y:S01]  /*2c90*/  ISETP.GT.U32.AND P1, PT, R8.reuse, R14, PT ;  /* 0x0000000e0800720c */ /* 0x040fe20003f24070 */
[----:B------:R-:W-:Y:S01]  /*2ca0*/  @!P6 IMAD.MOV R0, RZ, RZ, -R0 ;  /* 0x000000ffff00e224 */ /* 0x000fe200078e0a00 */
[----:B------:R-:W-:Y:S01]  /*2cb0*/  IABS R2, R5 ;  /* 0x0000000500027213 */ /* 0x000fe20000000000 */
[----:B------:R-:W-:Y:S01]  /*2cc0*/  @!P3 IMAD.IADD R13, R13, 0x1, -R8 ;  /* 0x000000010d0db824 */ /* 0x000fe200078e0a08 */
[----:B------:R-:W-:Y:S02]  /*2cd0*/  ISETP.GT.U32.AND P6, PT, R8, R10, PT ;  /* 0x0000000a0800720c */ /* 0x000fe40003fc4070 */
[----:B------:R0:W-:Y:S01]  /*2ce0*/  STL [R1+0x150], R0 ;  /* 0x0001500001007387 */ /* 0x0001e20000100800 */
[----:B------:R-:W-:Y:S01]  /*2cf0*/  ISETP.GE.AND P3, PT, R3, RZ, PT ;  /* 0x000000ff0300720c */ /* 0x000fe20003f66270 */
[----:B------:R-:W-:Y:S01]  /*2d00*/  IMAD.HI.U32 R12, R6, R2, RZ ;  /* 0x00000002060c7227 */ /* 0x000fe200078e00ff */
[----:B------:R-:W-:-:S02]  /*2d10*/  IADD3 R3, R28, 0x53, RZ ;  /* 0x000000531c037810 */ /* 0x000fc40007ffe0ff */
[----:B------:R-:W-:Y:S01]  /*2d20*/  IABS R20, R19 ;  /* 0x0000001300147213 */ /* 0x000fe20000000000 */
[--C-:B------:R-:W-:Y:S02]  /*2d30*/  @!P0 IMAD.IADD R11, R11, 0x1, -R8.reuse ;  /* 0x000000010b0b8824 */ /* 0x100fe400078e0a08 */
[--C-:B------:R-:W-:Y:S01]  /*2d40*/  @!P1 IMAD.IADD R14, R14, 0x1, -R8.reuse ;  /* 0x000000010e0e9824 */ /* 0x100fe200078e0a08 */
[----:B------:R-:W-:Y:S01]  /*2d50*/  ISETP.GE.AND P1, PT, R7, RZ, PT ;  /* 0x000000ff0700720c */ /* 0x000fe20003f26270 */
[----:B0-----:R-:W-:Y:S01]  /*2d60*/  IMAD.MOV.U32 R0, RZ, RZ, R13 ;  /* 0x000000ffff007224 */ /* 0x001fe200078e000d */
[----:B------:R-:W-:Y:S01]  /*2d70*/  IABS R13, R3 ;  /* 0x00000003000d7213 */ /* 0x000fe20000000000 */
[----:B------:R-:W-:Y:S01]  /*2d80*/  @!P6 IMAD.IADD R10, R10, 0x1, -R8 ;  /* 0x000000010a0ae824 */ /* 0x000fe200078e0a08 */
[C---:B------:R-:W-:Y:S01]  /*2d90*/  ISETP.GT.U32.AND P0, PT, R8.reuse, R11, PT ;  /* 0x0000000b0800720c */ /* 0x040fe20003f04070 */
[----:B------:R-:W-:Y:S01]  /*2da0*/  @!P2 IMAD.MOV R0, RZ, RZ, -R0 ;  /* 0x000000ffff00a224 */ /* 0x000fe200078e0a00 */
[C---:B------:R-:W-:Y:S01]  /*2db0*/  ISETP.GT.U32.AND P6, PT, R8.reuse, R14, PT ;  /* 0x0000000e0800720c */ /* 0x040fe20003fc4070 */
[----:B------:R-:W-:Y:S01]  /*2dc0*/  IMAD.MOV R12, RZ, RZ, -R12 ;  /* 0x000000ffff0c7224 */ /* 0x000fe200078e0a0c */
[----:B------:R-:W-:Y:S01]  /*2dd0*/  ISETP.GT.U32.AND P2, PT, R8, R10, PT ;  /* 0x0000000a0800720c */ /* 0x000fe20003f44070 */
[----:B------:R-:W-:Y:S01]  /*2de0*/  IMAD.HI.U32 R23, R6, R20, RZ ;  /* 0x0000001406177227 */ /* 0x000fe200078e00ff */
[----:B------:R0:W-:Y:S01]  /*2df0*/  STL [R1+0x154], R0 ;  /* 0x0001540001007387 */ /* 0x0001e20000100800 */
[----:B------:R-:W-:-:S02]  /*2e00*/  IADD3 R7, R28, 0x52, RZ ;  /* 0x000000521c077810 */ /* 0x000fc40007ffe0ff */
[----:B------:R-:W-:Y:S02]  /*2e10*/  IMAD R2, R8, R12, R2 ;  /* 0x0000000c08027224 */ /* 0x000fe400078e0202 */
[----:B------:R-:W-:Y:S01]  /*2e20*/  IABS R12, R7 ;  /* 0x00000007000c7213 */ /* 0x000fe20000000000 */
[----:B------:R-:W-:Y:S02]  /*2e30*/  IMAD.MOV R23, RZ, RZ, -R23 ;  /* 0x000000ffff177224 */ /* 0x000fe400078e0a17 */
[----:B------:R-:W-:Y:S02]  /*2e40*/  @!P0 IMAD.IADD R11, R11, 0x1, -R8 ;  /* 0x000000010b0b8824 */ /* 0x000fe400078e0a08 */
[----:B0-----:R-:W-:Y:S02]  /*2e50*/  IMAD.MOV.U32 R0, RZ, RZ, R4 ;  /* 0x000000ffff007224 */ /* 0x001fe400078e0004 */
[----:B------:R-:W-:-:S04]  /*2e60*/  IMAD.HI.U32 R4, R6, R13, RZ ;  /* 0x0000000d06047227 */ /* 0x000fc800078e00ff */
[----:B------:R-:W-:Y:S02]  /*2e70*/  IMAD.MOV R4, RZ, RZ, -R4 ;  /* 0x000000ffff047224 */ /* 0x000fe400078e0a04 */
[--C-:B------:R-:W-:Y:S01]  /*2e80*/  @!P6 IMAD.IADD R14, R14, 0x1, -R8.reuse ;  /* 0x000000010e0ee824 */ /* 0x100fe200078e0a08 */
[C---:B------:R-:W-:Y:S01]  /*2e90*/  ISETP.GT.U32.AND P6, PT, R8.reuse, R2, PT ;  /* 0x000000020800720c */ /* 0x040fe20003fc4070 */
[----:B------:R-:W-:Y:S01]  /*2ea0*/  IMAD R13, R8, R4, R13 ;  /* 0x00000004080d7224 */ /* 0x000fe200078e020d */
[----:B------:R-:W-:Y:S01]  /*2eb0*/  IADD3 R4, R28, 0x50, RZ ;  /* 0x000000501c047810 */ /* 0x000fe20007ffe0ff */
[----:B------:R-:W-:Y:S01]  /*2ec0*/  @!P2 IMAD.IADD R10, R10, 0x1, -R8 ;  /* 0x000000010a0aa824 */ /* 0x000fe200078e0a08 */
[----:B------:R-:W-:Y:S01]  /*2ed0*/  ISETP.GE.AND P2, PT, R3, RZ, PT ;  /* 0x000000ff0300720c */ /* 0x000fe20003f46270 */
[----:B------:R-:W-:Y:S01]  /*2ee0*/  @!P4 IMAD.MOV R0, RZ, RZ, -R0 ;  /* 0x000000ffff00c224 */ /* 0x000fe200078e0a00 */
[----:B------:R-:W-:Y:S01]  /*2ef0*/  ISETP.GT.U32.AND P0, PT, R8, R13, PT ;  /* 0x0000000d0800720c */ /* 0x000fe20003f04070 */
[----:B------:R-:W-:Y:S01]  /*2f00*/  IMAD.HI.U32 R16, R6, R12, RZ ;  /* 0x0000000c06107227 */ /* 0x000fe200078e00ff */
[----:B------:R-:W-:-:S02]  /*2f10*/  IADD3 R3, R28, 0x51, RZ ;  /* 0x000000511c037810 */ /* 0x000fc40007ffe0ff */
[----:B------:R-:W-:Y:S01]  /*2f20*/  ISETP.GE.AND P4, PT, R5, RZ, PT ;  /* 0x000000ff0500720c */ /* 0x000fe20003f86270 */
[----:B------:R-:W-:Y:S01]  /*2f30*/  IMAD.MOV R16, RZ, RZ, -R16 ;  /* 0x000000ffff107224 */ /* 0x000fe200078e0a10 */
[----:B------:R0:W-:Y:S01]  /*2f40*/  STL [R1+0x15c], R0 ;  /* 0x00015c0001007387 */ /* 0x0001e20000100800 */
[----:B------:R-:W-:Y:S01]  /*2f50*/  IABS R5, R3 ;  /* 0x0000000300057213 */ /* 0x000fe20000000000 */
[----:B------:R-:W-:Y:S01]  /*2f60*/  @!P6 IMAD.IADD R2, R2, 0x1, -R8 ;  /* 0x000000010202e824 */ /* 0x000fe200078e0a08 */
[----:B------:R-:W-:Y:S01]  /*2f70*/  ISETP.GE.AND P6, PT, R7, RZ, PT ;  /* 0x000000ff0700720c */ /* 0x000fe20003fc6270 */
[----:B------:R-:W-:Y:S01]  /*2f80*/  IMAD R12, R8, R16, R12 ;  /* 0x00000010080c7224 */ /* 0x000fe200078e020c */
[----:B------:R-:W-:Y:S01]  /*2f90*/  IABS R15, R4 ;  /* 0x00000004000f7213 */ /* 0x000fe20000000000 */
[----:B------:R-:W-:Y:S02]  /*2fa0*/  IMAD.MOV.U32 R9, RZ, RZ, R10 ;  /* 0x000000ffff097224 */ /* 0x000fe400078e000a */
[----:B------:R-:W-:-:S02]  /*2fb0*/  @!P0 IMAD.IADD R13, R13, 0x1, -R8 ;  /* 0x000000010d0d8824 */ /* 0x000fc400078e0a08 */
[----:B0-----:R-:W-:Y:S02]  /*2fc0*/  IMAD.MOV.U32 R0, RZ, RZ, R14 ;  /* 0x000000ffff007224 */ /* 0x001fe400078e000e */
[----:B------:R-:W-:Y:S01]  /*2fd0*/  IMAD.HI.U32 R7, R6, R5, RZ ;  /* 0x0000000506077227 */ /* 0x000fe200078e00ff */
[----:B------:R-:W-:-:S03]  /*2fe0*/  ISETP.GT.U32.AND P0, PT, R8, R13, PT ;  /* 0x0000000d0800720c */ /* 0x000fc60003f04070 */
[----:B------:R-:W-:Y:S01]  /*2ff0*/  @!P5 IMAD.MOV R0, RZ, RZ, -R0 ;  /* 0x000000ffff00d224 */ /* 0x000fe200078e0a00 */
[C---:B------:R-:W-:Y:S01]  /*3000*/  ISETP.GT.U32.AND P5, PT, R8.reuse, R2, PT ;  /* 0x000000020800720c */ /* 0x040fe20003fa4070 */
[----:B------:R-:W-:Y:S01]  /*3010*/  @!P3 IMAD.MOV R9, RZ, RZ, -R9 ;  /* 0x000000ffff09b224 */ /* 0x000fe200078e0a09 */
[----:B------:R-:W-:Y:S01]  /*3020*/  ISETP.GT.U32.AND P3, PT, R8, R12, PT ;  /* 0x0000000c0800720c */ /* 0x000fe20003f64070 */
[----:B------:R-:W-:Y:S01]  /*3030*/  IMAD.MOV R7, RZ, RZ, -R7 ;  /* 0x000000ffff077224 */ /* 0x000fe200078e0a07 */
[----:B------:R0:W-:Y:S01]  /*3040*/  STL [R1+0x158], R0 ;  /* 0x0001580001007387 */ /* 0x0001e20000100800 */
[----:B------:R-:W-:-:S03]  /*3050*/  IMAD.HI.U32 R10, R6, R15, RZ ;  /* 0x0000000f060a7227 */ /* 0x000fc600078e00ff */
[----:B------:R1:W-:Y:S01]  /*3060*/  STL [R1+0x134], R9 ;  /* 0x0001340901007387 */ /* 0x0003e20000100800 */
[C---:B------:R-:W-:Y:S02]  /*3070*/  IMAD R5, R8.reuse, R7, R5 ;  /* 0x0000000708057224 */ /* 0x040fe400078e0205 */
[----:B------:R-:W-:Y:S02]  /*3080*/  @!P0 IMAD.IADD R13, R13, 0x1, -R8 ;  /* 0x000000010d0d8824 */ /* 0x000fe400078e0a08 */
[----:B------:R-:W-:Y:S01]  /*3090*/  IMAD.MOV R10, RZ, RZ, -R10 ;  /* 0x000000ffff0a7224 */ /* 0x000fe200078e0a0a */
[----:B------:R-:W-:Y:S01]  /*30a0*/  ISETP.GT.U32.AND P0, PT, R8, R5, PT ;  /* 0x000000050800720c */ /* 0x000fe20003f04070 */
[--C-:B------:R-:W-:Y:S01]  /*30b0*/  @!P5 IMAD.IADD R2, R2, 0x1, -R8.reuse ;  /* 0x000000010202d824 */ /* 0x100fe200078e0a08 */
[----:B------:R-:W-:Y:S01]  /*30c0*/  ISETP.GE.AND P5, PT, R4, RZ, PT ;  /* 0x000000ff0400720c */ /* 0x000fe20003fa6270 */
[----:B------:R-:W-:Y:S02]  /*30d0*/  @!P3 IMAD.IADD R12, R12, 0x1, -R8 ;  /* 0x000000010c0cb824 */ /* 0x000fe400078e0a08 */
[----:B0-----:R-:W-:Y:S01]  /*30e0*/  IMAD.MOV.U32 R0, RZ, RZ, R11 ;  /* 0x000000ffff007224 */ /* 0x001fe200078e000b */
[----:B------:R-:W-:Y:S01]  /*30f0*/  IADD3 R11, R28, 0x4f, RZ ;  /* 0x0000004f1c0b7810 */ /* 0x000fe20007ffe0ff */
[C---:B------:R-:W-:Y:S01]  /*3100*/  IMAD R15, R8.reuse, R10, R15 ;  /* 0x0000000a080f7224 */ /* 0x040fe200078e020f */
[----:B------:R-:W-:Y:S01]  /*3110*/  ISETP.GT.U32.AND P3, PT, R8, R12, PT ;  /* 0x0000000c0800720c */ /* 0x000fe20003f64070 */
[----:B-1----:R-:W-:Y:S01]  /*3120*/  IMAD.MOV.U32 R9, RZ, RZ, R2 ;  /* 0x000000ffff097224 */ /* 0x002fe200078e0002 */
[----:B------:R-:W-:Y:S01]  /*3130*/  IADD3 R10, R28, 0x4e, RZ ;  /* 0x0000004e1c0a7810 */ /* 0x000fe20007ffe0ff */
[----:B------:R-:W-:Y:S01]  /*3140*/  @!P1 IMAD.MOV R0, RZ, RZ, -R0 ;  /* 0x000000ffff009224 */ /* 0x000fe200078e0a00 */
[----:B------:R-:W-:Y:S01]  /*3150*/  IABS R4, R11 ;  /* 0x0000000b00047213 */ /* 0x000fe20000000000 */
[----:B------:R-:W-:Y:S01]  /*3160*/  @!P4 IMAD.MOV R9, RZ, RZ, -R9 ;  /* 0x000000ffff09c224 */ /* 0x000fe200078e0a09 */
[C---:B------:R-:W-:Y:S01]  /*3170*/  ISETP.GT.U32.AND P4, PT, R8.reuse, R15, PT ;  /* 0x0000000f0800720c */ /* 0x040fe20003f84070 */
[----:B------:R-:W-:Y:S01]  /*3180*/  @!P0 IMAD.IADD R5, R5, 0x1, -R8 ;  /* 0x0000000105058824 */ /* 0x000fe200078e0a08 */
[----:B------:R0:W-:Y:S01]  /*3190*/  STL [R1+0x138], R0 ;  /* 0x0001380001007387 */ /* 0x0001e20000100800 */
[----:B------:R-:W-:Y:S01]  /*31a0*/  IABS R7, R10 ;  /* 0x0000000a00077213 */ /* 0x000fe20000000000 */
[C---:B------:R-:W-:Y:S01]  /*31b0*/  IMAD R20, R8.reuse, R23, R20 ;  /* 0x0000001708147224 */ /* 0x040fe200078e0214 */
[----:B------:R-:W-:Y:S01]  /*31c0*/  ISETP.GE.AND P1, PT, R3, RZ, PT ;  /* 0x000000ff0300720c */ /* 0x000fe20003f26270 */
[----:B------:R-:W-:Y:S01]  /*31d0*/  STL [R1+0x14c], R9 ;  /* 0x00014c0901007387 */ /* 0x000fe20000100800 */
[----:B------:R-:W-:Y:S01]  /*31e0*/  ISETP.GT.U32.AND P0, PT, R8, R5, PT ;  /* 0x000000050800720c */ /* 0x000fe20003f04070 */
[----:B------:R-:W-:Y:S01]  /*31f0*/  @!P3 IMAD.IADD R12, R12, 0x1, -R8 ;  /* 0x000000010c0cb824 */ /* 0x000fe200078e0a08 */
[----:B------:R-:W-:Y:S01]  /*3200*/  ISETP.GE.AND P3, PT, R10, RZ, PT ;  /* 0x000000ff0a00720c */ /* 0x000fe20003f66270 */
[----:B------:R-:W-:Y:S01]  /*3210*/  IMAD.HI.U32 R10, R6, R7, RZ ;  /* 0x00000007060a7227 */ /* 0x000fe200078e00ff */
[----:B------:R-:W-:-:S03]  /*3220*/  IADD3 R3, R28, 0x4d, RZ ;  /* 0x0000004d1c037810 */ /* 0x000fc60007ffe0ff */
[----:B0-----:R-:W-:Y:S01]  /*3230*/  IMAD.MOV.U32 R0, RZ, RZ, R13 ;  /* 0x000000ffff007224 */ /* 0x001fe200078e000d */
[----:B------:R-:W-:Y:S01]  /*3240*/  IABS R2, R3 ;  /* 0x0000000300027213 */ /* 0x000fe20000000000 */
[----:B------:R-:W-:Y:S02]  /*3250*/  @!P4 IMAD.IADD R15, R15, 0x1, -R8 ;  /* 0x000000010f0fc824 */ /* 0x000fe400078e0a08 */
[----:B------:R-:W-:Y:S01]  /*3260*/  @!P2 IMAD.MOV R0, RZ, RZ, -R0 ;  /* 0x000000ffff00a224 */ /* 0x000fe200078e0a00 */
[----:B------:R-:W-:Y:S01]  /*3270*/  ISETP.GE.AND P2, PT, R11, RZ, PT ;  /* 0x000000ff0b00720c */ /* 0x000fe20003f46270 */
[----:B------:R-:W-:Y:S01]  /*3280*/  IMAD.HI.U32 R13, R6, R4, RZ ;  /* 0x00000004060d7227 */ /* 0x000fe200078e00ff */
[----:B------:R-:W-:Y:S02]  /*3290*/  ISETP.GT.U32.AND P4, PT, R8, R15, PT ;  /* 0x0000000f0800720c */ /* 0x000fe40003f84070 */
[----:B------:R0:W-:Y:S01]  /*32a0*/  STL [R1+0x148], R0 ;  /* 0x0001480001007387 */ /* 0x0001e20000100800 */
[----:B------:R-:W-:-:S02]  /*32b0*/  IMAD.MOV R13, RZ, RZ, -R13 ;  /* 0x000000ffff0d7224 */ /* 0x000fc400078e0a0d */
[----:B------:R-:W-:Y:S02]  /*32c0*/  IMAD.MOV R10, RZ, RZ, -R10 ;  /* 0x000000ffff0a7224 */ /* 0x000fe400078e0a0a */
[----:B------:R-:W-:Y:S02]  /*32d0*/  @!P0 IMAD.IADD R5, R5, 0x1, -R8 ;  /* 0x0000000105058824 */ /* 0x000fe400078e0a08 */
[----:B------:R-:W-:Y:S02]  /*32e0*/  IMAD R4, R8, R13, R4 ;  /* 0x0000000d08047224 */ /* 0x000fe400078e0204 */
[----:B------:R-:W-:-:S03]  /*32f0*/  IMAD.HI.U32 R11, R6, R2, RZ ;  /* 0x00000002060b7227 */ /* 0x000fc600078e00ff */
[C---:B------:R-:W-:Y:S01]  /*3300*/  ISETP.GT.U32.AND P0, PT, R8.reuse, R4, PT ;  /* 0x000000040800720c */ /* 0x040fe20003f04070 */
[----:B0-----:R-:W-:Y:S02]  /*3310*/  IMAD.MOV.U32 R0, RZ, RZ, R12 ;  /* 0x000000ffff007224 */ /* 0x001fe400078e000c */
[----:B------:R-:W-:Y:S02]  /*3320*/  IMAD.MOV R11, RZ, RZ, -R11 ;  /* 0x000000ffff0b7224 */ /* 0x000fe400078e0a0b */
[----:B------:R-:W-:Y:S01]  /*3330*/  @!P6 IMAD.MOV R0, RZ, RZ, -R0 ;  /* 0x000000ffff00e224 */ /* 0x000fe200078e0a00 */
[----:B------:R-:W-:Y:S01]  /*3340*/  ISETP.GE.AND P6, PT, R3, RZ, PT ;  /* 0x000000ff0300720c */ /* 0x000fe20003fc6270 */
[----:B------:R-:W-:Y:S01]  /*3350*/  IMAD R3, R8, R10, R7 ;  /* 0x0000000a08037224 */ /* 0x000fe200078e0207 */
[----:B------:R-:W-:Y:S01]  /*3360*/  IADD3 R7, R28, 0x4a, RZ ;  /* 0x0000004a1c077810 */ /* 0x000fe20007ffe0ff */
[----:B------:R-:W-:Y:S01]  /*3370*/  @!P4 IMAD.IADD R15, R15, 0x1, -R8 ;  /* 0x000000010f0fc824 */ /* 0x000fe200078e0a08 */
[----:B------:R0:W-:Y:S01]  /*3380*/  STL [R1+0x140], R0 ;  /* 0x0001400001007387 */ /* 0x0001e20000100800 */
[----:B------:R-:W-:Y:S01]  /*3390*/  IMAD R2, R8, R11, R2 ;  /* 0x0000000b08027224 */ /* 0x000fe200078e0202 */
[----:B------:R-:W-:Y:S01]  /*33a0*/  IADD3 R11, R28, 0x4c, RZ ;  /* 0x0000004c1c0b7810 */ /* 0x000fe20007ffe0ff */
[----:B------:R-:W-:Y:S01]  /*33b0*/  @!P0 IMAD.IADD R4, R4, 0x1, -R8 ;  /* 0x0000000104048824 */ /* 0x000fe200078e0a08 */
[----:B------:R-:W-:-:S02]  /*33c0*/  IADD3 R10, R28, 0x49, RZ ;  /* 0x000000491c0a7810 */ /* 0x000fc40007ffe0ff */
[----:B------:R-:W-:Y:S02]  /*33d0*/  ISETP.GE.AND P4, PT, R11, RZ, PT ;  /* 0x000000ff0b00720c */ /* 0x000fe40003f86270 */
[C---:B------:R-:W-:Y:S01]  /*33e0*/  ISETP.GT.U32.AND P0, PT, R8.reuse, R4, PT ;  /* 0x000000040800720c */ /* 0x040fe20003f04070 */
[----:B0-----:R-:W-:Y:S01]  /*33f0*/  IMAD.MOV.U32 R0, RZ, RZ, R5 ;  /* 0x000000ffff007224 */ /* 0x001fe200078e0005 */
[----:B------:R-:W-:Y:S02]  /*3400*/  IABS R11, R11 ;  /* 0x0000000b000b7213 */ /* 0x000fe40000000000 */
[----:B------:R-:W-:Y:S01]  /*3410*/  IABS R13, R7 ;  /* 0x00000007000d7213 */ /* 0x000fe20000000000 */
[----:B------:R-:W-:Y:S01]  /*3420*/  @!P1 IMAD.MOV R0, RZ, RZ, -R0 ;  /* 0x000000ffff009224 */ /* 0x000fe200078e0a00 */
[----:B------:R-:W-:Y:S02]  /*3430*/  ISETP.GT.U32.AND P1, PT, R8, R3, PT ;  /* 0x000000030800720c */ /* 0x000fe40003f24070 */
[----:B------:R-:W-:Y:S01]  /*3440*/  IADD3 R5, R28, 0x4b, RZ ;  /* 0x0000004b1c057810 */ /* 0x000fe20007ffe0ff */
[----:B------:R-:W-:Y:S01]  /*3450*/  IMAD.HI.U32 R17, R6, R13, RZ ;  /* 0x0000000d06117227 */ /* 0x000fe200078e00ff */
[----:B------:R0:W-:Y:S01]  /*3460*/  STL [R1+0x144], R0 ;  /* 0x0001440001007387 */ /* 0x0001e20000100800 */
[----:B------:R-:W-:-:S02]  /*3470*/  IABS R14, R10 ;  /* 0x0000000a000e7213 */ /* 0x000fc40000000000 */
[----:B------:R-:W-:Y:S01]  /*3480*/  @!P0 IMAD.IADD R4, R4, 0x1, -R8 ;  /* 0x0000000104048824 */ /* 0x000fe200078e0a08 */
[----:B------:R-:W-:Y:S01]  /*3490*/  IABS R12, R5 ;  /* 0x00000005000c7213 */ /* 0x000fe20000000000 */
[----:B------:R-:W-:Y:S01]  /*34a0*/  IMAD.MOV R17, RZ, RZ, -R17 ;  /* 0x000000ffff117224 */ /* 0x000fe200078e0a11 */
[----:B------:R-:W-:Y:S01]  /*34b0*/  ISETP.GE.AND P0, PT, R5, RZ, PT ;  /* 0x000000ff0500720c */ /* 0x000fe20003f06270 */
[----:B------:R-:W-:-:S04]  /*34c0*/  IMAD.HI.U32 R5, R6, R14, RZ ;  /* 0x0000000e06057227 */ /* 0x000fc800078e00ff */
[----:B0-----:R-:W-:Y:S02]  /*34d0*/  IMAD.MOV.U32 R0, RZ, RZ, R15 ;  /* 0x000000ffff007224 */ /* 0x001fe400078e000f */
[----:B------:R-:W-:Y:S02]  /*34e0*/  @!P1 IMAD.IADD R3, R3, 0x1, -R8 ;  /* 0x0000000103039824 */ /* 0x000fe400078e0a08 */
[----:B------:R-:W-:Y:S01]  /*34f0*/  @!P5 IMAD.MOV R0, RZ, RZ, -R0 ;  /* 0x000000ffff00d224 */ /* 0x000fe200078e0a00 */
[----:B------:R-:W-:Y:S01]  /*3500*/  ISETP.GT.U32.AND P5, PT, R8, R2, PT ;  /* 0x000000020800720c */ /* 0x000fe20003fa4070 */
[----:B------:R-:W-:Y:S01]  /*3510*/  IMAD.HI.U32 R15, R6, R11, RZ ;  /* 0x0000000b060f7227 */ /* 0x000fe200078e00ff */
[----:B------:R-:W-:Y:S02]  /*3520*/  ISETP.GT.U32.AND P1, PT, R8, R3, PT ;  /* 0x000000030800720c */ /* 0x000fe40003f24070 */
[----:B------:R0:W-:Y:S01]  /*3530*/  STL [R1+0x13c], R0 ;  /* 0x00013c0001007387 */ /* 0x0001e20000100800 */
[----:B------:R-:W-:-:S02]  /*3540*/  IMAD.MOV R15, RZ, RZ, -R15 ;  /* 0x000000ffff0f7224 */ /* 0x000fc400078e0a0f */
[----:B------:R-:W-:Y:S02]  /*3550*/  IMAD.MOV.U32 R9, RZ, RZ, R4 ;  /* 0x000000ffff097224 */ /* 0x000fe400078e0004 */
[----:B------:R-:W-:Y:S02]  /*3560*/  IMAD R11, R8, R15, R11 ;  /* 0x0000000f080b7224 */ /* 0x000fe400078e020b */
[----:B------:R-:W-:-:S04]  /*3570*/  IMAD.HI.U32 R16, R6, R12, RZ ;  /* 0x0000000c06107227 */ /* 0x000fc800078e00ff */
[--C-:B------:R-:W-:Y:S02]  /*3580*/  @!P5 IMAD.IADD R2, R2, 0x1, -R8.reuse ;  /* 0x000000010202d824 */ /* 0x100fe400078e0a08 */
[----:B------:R-:W-:Y:S01]  /*3590*/  @!P1 IMAD.IADD R3, R3, 0x1, -R8 ;  /* 0x0000000103039824 */ /* 0x000fe200078e0a08 */
[C---:B------:R-:W-:Y:S01]  /*35a0*/  ISETP.GT.U32.AND P1, PT, R8.reuse, R11, PT ;  /* 0x0000000b0800720c */ /* 0x040fe20003f24070 */
[----:B------:R-:W-:Y:S01]  /*35b0*/  IMAD.MOV R4, RZ, RZ, -R5 ;  /* 0x000000ffff047224 */ /* 0x000fe200078e0a05 */
[----:B------:R-:W-:Y:S01]  /*35c0*/  ISETP.GT.U32.AND P5, PT, R8, R2, PT ;  /* 0x000000020800720c */ /* 0x000fe20003fa4070 */
[----:B0-----:R-:W-:Y:S01]  /*35d0*/  IMAD.MOV.U32 R0, RZ, RZ, R3 ;  /* 0x000000ffff007224 */ /* 0x001fe200078e0003 */
[----:B------:R-:W-:Y:S01]  /*35e0*/  IADD3 R3, R28, 0x48, RZ ;  /* 0x000000481c037810 */ /* 0x000fe20007ffe0ff */
[----:B------:R-:W-:Y:S02]  /*35f0*/  @!P2 IMAD.MOV R9, RZ, RZ, -R9 ;  /* 0x000000ffff09a224 */ /* 0x000fe400078e0a09 */
[----:B------:R-:W-:Y:S01]  /*3600*/  @!P3 IMAD.MOV R0, RZ, RZ, -R0 ;  /* 0x000000ffff00b224 */ /* 0x000fe200078e0a00 */
[----:B------:R-:W-:Y:S01]  /*3610*/  ISETP.GE.AND P3, PT, R7, RZ, PT ;  /* 0x000000ff0700720c */ /* 0x000fe20003f66270 */
[----:B------:R-:W-:Y:S01]  /*3620*/  IMAD R5, R8, R17, R13 ;  /* 0x0000001108057224 */ /* 0x000fe200078e020d */
[----:B------:R-:W-:Y:S01]  /*3630*/  STL [R1+0x130], R9 ;  /* 0x0001300901007387 */ /* 0x000fe20000100800 */
[----:B------:R-:W-:Y:S01]  /*3640*/  IMAD.MOV R16, RZ, RZ, -R16 ;  /* 0x000000ffff107224 */ /* 0x000fe200078e0a10 */
[----:B------:R-:W-:Y:S01]  /*3650*/  IADD3 R7, R28, 0x47, RZ ;  /* 0x000000471c077810 */ /* 0x000fe20007ffe0ff */
[----:B------:R-:W-:Y:S01]  /*3660*/  IMAD R4, R8, R4, R14 ;  /* 0x0000000408047224 */ /* 0x000fe200078e020e */
[----:B------:R0:W-:Y:S01]  /*3670*/  STL [R1+0x12c], R0 ;  /* 0x00012c0001007387 */ /* 0x0001e20000100800 */
[----:B------:R-:W-:Y:S01]  /*3680*/  @!P5 IMAD.IADD R2, R2, 0x1, -R8 ;  /* 0x000000010202d824 */ /* 0x000fe200078e0a08 */
[C---:B------:R-:W-:Y:S01]  /*3690*/  ISETP.GT.U32.AND P5, PT, R8.reuse, R5, PT ;  /* 0x000000050800720c */ /* 0x040fe20003fa4070 */
[----:B------:R-:W-:Y:S01]  /*36a0*/  IMAD R12, R8, R16, R12 ;  /* 0x00000010080c7224 */ /* 0x000fe200078e020c */
[----:B------:R-:W-:Y:S01]  /*36b0*/  IABS R14, R3 ;  /* 0x00000003000e7213 */ /* 0x000fe20000000000 */
[----:B------:R-:W-:Y:S01]  /*36c0*/  @!P1 IMAD.IADD R11, R11, 0x1, -R8 ;  /* 0x000000010b0b9824 */ /* 0x000fe200078e0a08 */
[----:B------:R-:W-:-:S02]  /*36d0*/  IABS R15, R7 ;  /* 0x00000007000f7213 */ /* 0x000fc40000000000 */
[----:B------:R-:W-:Y:S01]  /*36e0*/  ISETP.GT.U32.AND P2, PT, R8, R12, PT ;  /* 0x0000000c0800720c */ /* 0x000fe20003f44070 */
[----:B------:R-:W-:Y:S01]  /*36f0*/  IMAD.HI.U32 R16, R6, R14, RZ ;  /* 0x0000000e06107227 */ /* 0x000fe200078e00ff */
[----:B------:R-:W-:Y:S02]  /*3700*/  ISETP.GT.U32.AND P1, PT, R8, R11, PT ;  /* 0x0000000b0800720c */ /* 0x000fe40003f24070 */
[C---:B------:R-:W-:Y:S01]  /*3710*/  IADD3 R13, R28.reuse, 0x46, RZ ;  /* 0x000000461c0d7810 */ /* 0x040fe20007ffe0ff */
[----:B0-----:R-:W-:Y:S01]  /*3720*/  IMAD.MOV.U32 R0, RZ, RZ, R2 ;  /* 0x000000ffff007224 */ /* 0x001fe200078e0002 */
[----:B------:R-:W-:Y:S01]  /*3730*/  IADD3 R17, R28, 0x3e, RZ ;  /* 0x0000003e1c117810 */ /* 0x000fe20007ffe0ff */
[----:B------:R-:W-:Y:S01]  /*3740*/  @!P5 IMAD.IADD R5, R5, 0x1, -R8 ;  /* 0x000000010505d824 */ /* 0x000fe200078e0a08 */
[----:B------:R-:W-:Y:S01]  /*3750*/  IABS R2, R13 ;  /* 0x0000000d00027213 */ /* 0x000fe20000000000 */
[----:B------:R-:W-:Y:S01]  /*3760*/  @!P6 IMAD.MOV R0, RZ, RZ, -R0 ;  /* 0x000000ffff00e224 */ /* 0x000fe200078e0a00 */
[C---:B------:R-:W-:Y:S01]  /*3770*/  ISETP.GT.U32.AND P6, PT, R8.reuse, R4, PT ;  /* 0x000000040800720c */ /* 0x040fe20003fc4070 */
[----:B------:R-:W-:Y:S01]  /*3780*/  IMAD.MOV R16, RZ, RZ, -R16 ;  /* 0x000000ffff107224 */ /* 0x000fe200078e0a10 */
[----:B------:R-:W-:Y:S01]  /*3790*/  ISETP.GT.U32.AND P5, PT, R8, R5, PT ;  /* 0x000000050800720c */ /* 0x000fe20003fa4070 */
[--C-:B------:R-:W-:Y:S01]  /*37a0*/  @!P2 IMAD.IADD R12, R12, 0x1, -R8.reuse ;  /* 0x000000010c0ca824 */ /* 0x100fe200078e0a08 */
[----:B------:R0:W-:Y:S01]  /*37b0*/  STL [R1+0x128], R0 ;  /* 0x0001280001007387 */ /* 0x0001e20000100800 */
[----:B------:R-:W-:Y:S01]  /*37c0*/  @!P1 IMAD.IADD R11, R11, 0x1, -R8 ;  /* 0x000000010b0b9824 */ /* 0x000fe200078e0a08 */
[----:B------:R-:W-:Y:S01]  /*37d0*/  ISETP.GE.AND P1, PT, R10, RZ, PT ;  /* 0x000000ff0a00720c */ /* 0x000fe20003f26270 */
[----:B------:R-:W-:Y:S01]  /*37e0*/  IMAD.HI.U32 R10, R6, R15, RZ ;  /* 0x0000000f060a7227 */ /* 0x000fe200078e00ff */
[----:B------:R-:W-:-:S03]  /*37f0*/  ISETP.GT.U32.AND P2, PT, R8, R12, PT ;  /* 0x0000000c0800720c */ /* 0x000fc60003f44070 */
[----:B------:R-:W-:Y:S02]  /*3800*/  IMAD.MOV R10, RZ, RZ, -R10 ;  /* 0x000000ffff0a7224 */ /* 0x000fe400078e0a0a */
[--C-:B------:R-:W-:Y:S02]  /*3810*/  @!P6 IMAD.IADD R4, R4, 0x1, -R8.reuse ;  /* 0x000000010404e824 */ /* 0x100fe400078e0a08 */
[----:B------:R-:W-:Y:S01]  /*3820*/  @!P5 IMAD.IADD R5, R5, 0x1, -R8 ;  /* 0x000000010505d824 */ /* 0x000fe200078e0a08 */
[----:B------:R-:W-:Y:S01]  /*3830*/  ISETP.GE.AND P5, PT, R13, RZ, PT ;  /* 0x000000ff0d00720c */ /* 0x000fe20003fa6270 */
[C---:B------:R-:W-:Y:S01]  /*3840*/  IMAD R14, R8.reuse, R16, R14 ;  /* 0x00000010080e7224 */ /* 0x040fe200078e020e */
[C---:B------:R-:W-:Y:S01]  /*3850*/  ISETP.GT.U32.AND P6, PT, R8.reuse, R4, PT ;  /* 0x000000040800720c */ /* 0x040fe20003fc4070 */
[----:B------:R-:W-:Y:S01]  /*3860*/  IMAD R13, R8, R10, R15 ;  /* 0x0000000a080d7224 */ /* 0x000fe200078e020f */
[----:B------:R-:W-:Y:S01]  /*3870*/  IADD3 R10, R28, 0x42, RZ ;  /* 0x000000421c0a7810 */ /* 0x000fe20007ffe0ff */
[----:B------:R-:W-:Y:S01]  /*3880*/  @!P2 IMAD.IADD R12, R12, 0x1, -R8 ;  /* 0x000000010c0ca824 */ /* 0x000fe200078e0a08 */
[----:B------:R-:W-:Y:S01]  /*3890*/  ISETP.GT.U32.AND P2, PT, R8, R14, PT ;  /* 0x0000000e0800720c */ /* 0x000fe20003f44070 */
[----:B------:R-:W-:Y:S01]  /*38a0*/  IMAD.MOV.U32 R9, RZ, RZ, R11 ;  /* 0x000000ffff097224 */ /* 0x000fe200078e000b */
[----:B------:R-:W-:Y:S01]  /*38b0*/  IADD3 R16, R28, 0x40, RZ ;  /* 0x000000401c107810 */ /* 0x000fe20007ffe0ff */
[----:B------:R-:W-:-:S03]  /*38c0*/  IMAD.HI.U32 R11, R6, R2, RZ ;  /* 0x00000002060b7227 */ /* 0x000fc600078e00ff */
[----:B------:R-:W-:Y:S01]  /*38d0*/  IABS R22, R16 ;  /* 0x0000001000167213 */ /* 0x000fe20000000000 */
[----:B------:R-:W-:Y:S02]  /*38e0*/  IMAD.MOV R11, RZ, RZ, -R11 ;  /* 0x000000ffff0b7224 */ /* 0x000fe400078e0a0b */
[----:B------:R-:W-:Y:S01]  /*38f0*/  @!P6 IMAD.IADD R4, R4, 0x1, -R8 ;  /* 0x000000010404e824 */ /* 0x000fe200078e0a08 */
[C---:B------:R-:W-:Y:S01]  /*3900*/  ISETP.GT.U32.AND P6, PT, R8.reuse, R13, PT ;  /* 0x0000000d0800720c */ /* 0x040fe20003fc4070 */
[----:B------:R-:W-:Y:S01]  /*3910*/  @!P4 IMAD.MOV R9, RZ, RZ, -R9 ;  /* 0x000000ffff09c224 */ /* 0x000fe200078e0a09 */
[----:B------:R-:W-:Y:S01]  /*3920*/  ISETP.GE.AND P4, PT, R3, RZ, PT ;  /* 0x000000ff0300720c */ /* 0x000fe20003f86270 */
[----:B------:R-:W-:Y:S01]  /*3930*/  IMAD R3, R8, R11, R2 ;  /* 0x0000000b08037224 */ /* 0x000fe200078e0202 */
[----:B------:R-:W-:Y:S01]  /*3940*/  IADD3 R2, R28, 0x45, RZ ;  /* 0x000000451c027810 */ /* 0x000fe20007ffe0ff */
[----:B------:R-:W-:Y:S01]  /*3950*/  @!P2 IMAD.IADD R14, R14, 0x1, -R8 ;  /* 0x000000010e0ea824 */ /* 0x000fe200078e0a08 */
[----:B------:R1:W-:Y:S01]  /*3960*/  STL [R1+0x124], R9 ;  /* 0x0001240901007387 */ /* 0x0003e20000100800 */
[----:B0-----:R-:W-:Y:S01]  /*3970*/  IMAD.MOV.U32 R0, RZ, RZ, R12 ;  /* 0x000000ffff007224 */ /* 0x001fe200078e000c */
[----:B------:R-:W-:Y:S01]  /*3980*/  IABS R15, R2 ;  /* 0x00000002000f7213 */ /* 0x000fe20000000000 */
[----:B------:R-:W-:Y:S01]  /*3990*/  IMAD.HI.U32 R21, R6, R22, RZ ;  /* 0x0000001606157227 */ /* 0x000fe200078e00ff */
[----:B------:R-:W-:-:S03]  /*39a0*/  ISETP.GT.U32.AND P2, PT, R8, R14, PT ;  /* 0x0000000e0800720c */ /* 0x000fc60003f44070 */
[----:B------:R-:W-:Y:S02]  /*39b0*/  @!P6 IMAD.IADD R13, R13, 0x1, -R8 ;  /* 0x000000010d0de824 */ /* 0x000fe400078e0a08 */
[----:B------:R-:W-:-:S03]  /*39c0*/  IMAD.HI.U32 R12, R6, R15, RZ ;  /* 0x0000000f060c7227 */ /* 0x000fc600078e00ff */
[----:B------:R-:W-:Y:S01]  /*39d0*/  ISETP.GT.U32.AND P6, PT, R8, R13, PT ;  /* 0x0000000d0800720c */ /* 0x000fe20003fc4070 */
[----:B-1----:R-:W-:Y:S01]  /*39e0*/  IMAD.MOV.U32 R9, RZ, RZ, R5 ;  /* 0x000000ffff097224 */ /* 0x002fe200078e0005 */
[----:B------:R-:W-:Y:S01]  /*39f0*/  IADD3 R5, R28, 0x44, RZ ;  /* 0x000000441c057810 */ /* 0x000fe20007ffe0ff */
[----:B------:R-:W-:Y:S02]  /*3a00*/  IMAD.MOV R12, RZ, RZ, -R12 ;  /* 0x000000ffff0c7224 */ /* 0x000fe400078e0a0c */
[----:B------:R-:W-:Y:S01]  /*3a10*/  @!P0 IMAD.MOV R0, RZ, RZ, -R0 ;  /* 0x000000ffff008224 */ /* 0x000fe200078e0a00 */
[----:B------:R-:W-:Y:S01]  /*3a20*/  IABS R11, R5 ;  /* 0x00000005000b7213 */ /* 0x000fe20000000000 */
[----:B------:R-:W-:Y:S01]  /*3a30*/  IMAD R15, R8, R12, R15 ;  /* 0x0000000c080f7224 */ /* 0x000fe200078e020f */
[----:B------:R-:W-:Y:S01]  /*3a40*/  ISETP.GE.AND P0, PT, R7, RZ, PT ;  /* 0x000000ff0700720c */ /* 0x000fe20003f06270 */
[--C-:B------:R-:W-:Y:S01]  /*3a50*/  @!P2 IMAD.IADD R14, R14, 0x1, -R8.reuse ;  /* 0x000000010e0ea824 */ /* 0x100fe200078e0a08 */
[----:B------:R0:W-:Y:S01]  /*3a60*/  STL [R1+0x110], R0 ;  /* 0x0001100001007387 */ /* 0x0001e20000100800 */
[----:B------:R-:W-:Y:S01]  /*3a70*/  ISETP.GT.U32.AND P2, PT, R8, R3, PT ;  /* 0x000000030800720c */ /* 0x000fe20003f44070 */
[----:B------:R-:W-:Y:S01]  /*3a80*/  @!P3 IMAD.MOV R9, RZ, RZ, -R9 ;  /* 0x000000ffff09b224 */ /* 0x000fe200078e0a09 */
[----:B------:R-:W-:Y:S01]  /*3a90*/  ISETP.GE.AND P3, PT, R2, RZ, PT ;  /* 0x000000ff0200720c */ /* 0x000fe20003f66270 */
[----:B------:R-:W-:Y:S01]  /*3aa0*/  @!P6 IMAD.IADD R13, R13, 0x1, -R8 ;  /* 0x000000010d0de824 */ /* 0x000fe200078e0a08 */
[----:B------:R-:W-:Y:S01]  /*3ab0*/  ISETP.GT.U32.AND P6, PT, R8, R15, PT ;  /* 0x0000000f0800720c */ /* 0x000fe20003fc4070 */
[----:B------:R-:W-:Y:S01]  /*3ac0*/  IMAD.MOV R21, RZ, RZ, -R21 ;  /* 0x000000ffff157224 */ /* 0x000fe200078e0a15 */
[----:B------:R1:W-:Y:S01]  /*3ad0*/  STL [R1+0x11c], R9 ;  /* 0x00011c0901007387 */ /* 0x0003e20000100800 */
[----:B------:R-:W-:Y:S01]  /*3ae0*/  IADD3 R2, R28, 0x43, RZ ;  /* 0x000000431c027810 */ /* 0x000fe20007ffe0ff */
[----:B0-----:R-:W-:-:S02]  /*3af0*/  IMAD.MOV.U32 R0, RZ, RZ, R4 ;  /* 0x000000ffff007224 */ /* 0x001fc400078e0004 */
[----:B------:R-:W-:Y:S01]  /*3b00*/  IMAD.HI.U32 R4, R6, R11, RZ ;  /* 0x0000000b06047227 */ /* 0x000fe200078e00ff */
[----:B------:R-:W-:-:S03]  /*3b10*/  IABS R7, R2 ;  /* 0x0000000200077213 */ /* 0x000fc60000000000 */
[----:B------:R-:W-:Y:S02]  /*3b20*/  IMAD.MOV R4, RZ, RZ, -R4 ;  /* 0x000000ffff047224 */ /* 0x000fe400078e0a04 */
[----:B-1----:R-:W-:Y:S01]  /*3b30*/  IMAD.MOV.U32 R9, RZ, RZ, R14 ;  /* 0x000000ffff097224 */ /* 0x002fe200078e000e */
[----:B------:R-:W-:Y:S01]  /*3b40*/  IABS R14, R17 ;  /* 0x00000011000e7213 */ /* 0x000fe20000000000 */
[C---:B------:R-:W-:Y:S02]  /*3b50*/  IMAD R11, R8.reuse, R4, R11 ;  /* 0x00000004080b7224 */ /* 0x040fe400078e020b */
[----:B------:R-:W-:Y:S01]  /*3b60*/  @!P1 IMAD.MOV R0, RZ, RZ, -R0 ;  /* 0x000000ffff009224 */ /* 0x000fe200078e0a00 */
[----:B------:R-:W-:Y:S01]  /*3b70*/  ISETP.GE.AND P1, PT, R5, RZ, PT ;  /* 0x000000ff0500720c */ /* 0x000fe20003f26270 */
[----:B------:R-:W-:Y:S01]  /*3b80*/  @!P4 IMAD.MOV R9, RZ, RZ, -R9 ;  /* 0x000000ffff09c224 */ /* 0x000fe200078e0a09 */
[----:B------:R-:W-:Y:S01]  /*3b90*/  ISETP.GT.U32.AND P4, PT, R8, R11, PT ;  /* 0x0000000b0800720c */ /* 0x000fe20003f84070 */
[--C-:B------:R-:W-:Y:S01]  /*3ba0*/  @!P2 IMAD.IADD R3, R3, 0x1, -R8.reuse ;  /* 0x000000010303a824 */ /* 0x100fe200078e0a08 */
[----:B------:R0:W-:Y:S01]  /*3bb0*/  STL [R1+0x120], R0 ;  /* 0x0001200001007387 */ /* 0x0001e20000100800 */
[----:B------:R-:W-:Y:S01]  /*3bc0*/  @!P6 IMAD.IADD R15, R15, 0x1, -R8 ;  /* 0x000000010f0fe824 */ /* 0x000fe200078e0a08 */
[----:B------:R-:W-:Y:S01]  /*3bd0*/  IABS R5, R10 ;  /* 0x0000000a00057213 */ /* 0x000fe20000000000 */
[----:B------:R-:W-:Y:S01]  /*3be0*/  IMAD.HI.U32 R12, R6, R7, RZ ;  /* 0x00000007060c7227 */ /* 0x000fe200078e00ff */
[C---:B------:R-:W-:Y:S01]  /*3bf0*/  ISETP.GT.U32.AND P2, PT, R8.reuse, R3, PT ;  /* 0x000000030800720c */ /* 0x040fe20003f44070 */
[----:B------:R-:W-:Y:S01]  /*3c00*/  STL [R1+0x114], R9 ;  /* 0x0001140901007387 */ /* 0x000fe20000100800 */
[----:B------:R-:W-:Y:S01]  /*3c10*/  ISETP.GT.U32.AND P6, PT, R8, R15, PT ;  /* 0x0000000f0800720c */ /* 0x000fe20003fc4070 */
[----:B------:R-:W-:-:S02]  /*3c20*/  IMAD.MOV R12, RZ, RZ, -R12 ;  /* 0x000000ffff0c7224 */ /* 0x000fc400078e0a0c */
[----:B------:R-:W-:-:S04]  /*3c30*/  IMAD.HI.U32 R4, R6, R5, RZ ;  /* 0x0000000506047227 */ /* 0x000fc800078e00ff */
[----:B0-----:R-:W-:Y:S02]  /*3c40*/  IMAD.MOV.U32 R0, RZ, RZ, R13 ;  /* 0x000000ffff007224 */ /* 0x001fe400078e000d */
[----:B------:R-:W-:Y:S02]  /*3c50*/  @!P4 IMAD.IADD R11, R11, 0x1, -R8 ;  /* 0x000000010b0bc824 */ /* 0x000fe400078e0a08 */
[----:B------:R-:W-:Y:S01]  /*3c60*/  @!P0 IMAD.MOV R0, RZ, RZ, -R0 ;  /* 0x000000ffff008224 */ /* 0x000fe200078e0a00 */
[----:B------:R-:W-:Y:S01]  /*3c70*/  ISETP.GE.AND P0, PT, R2, RZ, PT ;  /* 0x000000ff0200720c */ /* 0x000fe20003f06270 */
[----:B------:R-:W-:Y:S01]  /*3c80*/  IMAD R2, R8, R12, R7 ;  /* 0x0000000c08027224 */ /* 0x000fe200078e0207 */
[----:B------:R-:W-:Y:S01]  /*3c90*/  IADD3 R12, R28, 0x41, RZ ;  /* 0x000000411c0c7810 */ /* 0x000fe20007ffe0ff */
[--C-:B------:R-:W-:Y:S01]  /*3ca0*/  @!P2 IMAD.IADD R3, R3, 0x1, -R8.reuse ;  /* 0x000000010303a824 */ /* 0x100fe200078e0a08 */
[----:B------:R-:W-:Y:S01]  /*3cb0*/  ISETP.GT.U32.AND P4, PT, R8, R11, PT ;  /* 0x0000000b0800720c */ /* 0x000fe20003f84070 */
[----:B------:R-:W-:Y:S01]  /*3cc0*/  @!P6 IMAD.IADD R15, R15, 0x1, -R8 ;  /* 0x000000010f0fe824 */ /* 0x000fe200078e0a08 */
[----:B------:R-:W-:Y:S01]  /*3cd0*/  IABS R7, R12 ;  /* 0x0000000c00077213 */ /* 0x000fe20000000000 */
[----:B------:R-:W-:Y:S01]  /*3ce0*/  IMAD.MOV R4, RZ, RZ, -R4 ;  /* 0x000000ffff047224 */ /* 0x000fe200078e0a04 */
[----:B------:R-:W-:Y:S01]  /*3cf0*/  ISETP.GE.AND P2, PT, R10, RZ, PT ;  /* 0x000000ff0a00720c */ /* 0x000fe20003f46270 */
[----:B------:R0:W-:Y:S01]  /*3d00*/  STL [R1+0x118], R0 ;  /* 0x0001180001007387 */ /* 0x0001e20000100800 */
[----:B------:R-:W-:Y:S01]  /*3d10*/  ISETP.GT.U32.AND P6, PT, R8, R2, PT ;  /* 0x000000020800720c */ /* 0x000fe20003fc4070 */
[----:B------:R-:W-:-:S04]  /*3d20*/  IMAD.HI.U32 R10, R6, R7, RZ ;  /* 0x00000007060a7227 */ /* 0x000fc800078e00ff */
[----:B------:R-:W-:Y:S02]  /*3d30*/  IMAD.MOV R10, RZ, RZ, -R10 ;  /* 0x000000ffff0a7224 */ /* 0x000fe400078e0a0a */
[----:B------:R-:W-:Y:S01]  /*3d40*/  IMAD R5, R8, R4, R5 ;  /* 0x0000000408057224 */ /* 0x000fe200078e0205 */
[----:B------:R-:W-:Y:S01]  /*3d50*/  IADD3 R4, R28, 0x3d, RZ ;  /* 0x0000003d1c047810 */ /* 0x000fe20007ffe0ff */
[C---:B------:R-:W-:Y:S02]  /*3d60*/  IMAD R7, R8.reuse, R10, R7 ;  /* 0x0000000a08077224 */ /* 0x040fe400078e0207 */
[--C-:B------:R-:W-:Y:S01]  /*3d70*/  @!P4 IMAD.IADD R11, R11, 0x1, -R8.reuse ;  /* 0x000000010b0bc824 */ /* 0x100fe200078e0a08 */
[----:B------:R-:W-:Y:S01]  /*3d80*/  ISETP.GT.U32.AND P4, PT, R8, R5, PT ;  /* 0x000000050800720c */ /* 0x000fe20003f84070 */
[----:B------:R-:W-:Y:S01]  /*3d90*/  @!P6 IMAD.IADD R2, R2, 0x1, -R8 ;  /* 0x000000010202e824 */ /* 0x000fe200078e0a08 */
[C---:B------:R-:W-:Y:S01]  /*3da0*/  ISETP.GT.U32.AND P6, PT, R8.reuse, R7, PT ;  /* 0x000000070800720c */ /* 0x040fe20003fc4070 */
[----:B0-----:R-:W-:Y:S01]  /*3db0*/  IMAD.MOV.U32 R0, RZ, RZ, R3 ;  /* 0x000000ffff007224 */ /* 0x001fe200078e0003 */
[----:B------:R-:W-:Y:S01]  /*3dc0*/  IABS R13, R4 ;  /* 0x00000004000d7213 */ /* 0x000fe20000000000 */
[----:B------:R-:W-:Y:S01]  /*3dd0*/  IMAD R21, R8, R21, R22 ;  /* 0x0000001508157224 */ /* 0x000fe200078e0216 */
[----:B------:R-:W-:Y:S01]  /*3de0*/  IADD3 R3, R28, 0x3b, RZ ;  /* 0x0000003b1c037810 */ /* 0x000fe20007ffe0ff */
[----:B------:R-:W-:-:S02]  /*3df0*/  @!P5 IMAD.MOV R0, RZ, RZ, -R0 ;  /* 0x000000ffff00d224 */ /* 0x000fc400078e0a00 */
[----:B------:R-:W-:-:S03]  /*3e00*/  IMAD.HI.U32 R18, R6, R14, RZ ;  /* 0x0000000e06127227 */ /* 0x000fc600078e00ff */
[----:B------:R0:W-:Y:S01]  /*3e10*/  STL [R1+0x108], R0 ;  /* 0x0001080001007387 */ /* 0x0001e20000100800 */
[--C-:B------:R-:W-:Y:S01]  /*3e20*/  @!P4 IMAD.IADD R5, R5, 0x1, -R8.reuse ;  /* 0x000000010505c824 */ /* 0x100fe200078e0a08 */
[C---:B------:R-:W-:Y:S01]  /*3e30*/  ISETP.GT.U32.AND P4, PT, R8.reuse, R21, PT ;  /* 0x000000150800720c */ /* 0x040fe20003f84070 */
[----:B------:R-:W-:Y:S01]  /*3e40*/  @!P6 IMAD.IADD R7, R7, 0x1, -R8 ;  /* 0x000000010707e824 */ /* 0x000fe200078e0a08 */
[----:B------:R-:W-:Y:S01]  /*3e50*/  ISETP.GT.U32.AND P6, PT, R8, R2, PT ;  /* 0x000000020800720c */ /* 0x000fe20003fc4070 */
[----:B------:R-:W-:Y:S01]  /*3e60*/  IMAD.HI.U32 R10, R6, R13, RZ ;  /* 0x0000000d060a7227 */ /* 0x000fe200078e00ff */
[----:B------:R-:W-:-:S03]  /*3e70*/  ISETP.GT.U32.AND P5, PT, R8, R5, PT ;  /* 0x000000050800720c */ /* 0x000fc60003fa4070 */
[----:B------:R-:W-:Y:S02]  /*3e80*/  IMAD.MOV R18, RZ, RZ, -R18 ;  /* 0x000000ffff127224 */ /* 0x000fe400078e0a12 */
[----:B0-----:R-:W-:Y:S01]  /*3e90*/  IMAD.MOV.U32 R0, RZ, RZ, R15 ;  /* 0x000000ffff007224 */ /* 0x001fe200078e000f */
[----:B------:R-:W-:Y:S01]  /*3ea0*/  IABS R15, R3 ;  /* 0x00000003000f7213 */ /* 0x000fe20000000000 */
[----:B------:R-:W-:Y:S02]  /*3eb0*/  IMAD.MOV R10, RZ, RZ, -R10 ;  /* 0x000000ffff0a7224 */ /* 0x000fe400078e0a0a */
[----:B------:R-:W-:Y:S01]  /*3ec0*/  @!P3 IMAD.MOV R0, RZ, RZ, -R0 ;  /* 0x000000ffff00b224 */ /* 0x000fe200078e0a00 */
[C---:B------:R-:W-:Y:S01]  /*3ed0*/  ISETP.GT.U32.AND P3, PT, R8.reuse, R7, PT ;  /* 0x000000070800720c */ /* 0x040fe20003f64070 */
[----:B------:R-:W-:Y:S01]  /*3ee0*/  IMAD R14, R8, R18, R14 ;  /* 0x00000012080e7224 */ /* 0x000fe200078e020e */
[----:B------:R-:W-:Y:S01]  /*3ef0*/  IADD3 R18, R28, 0x3c, RZ ;  /* 0x0000003c1c127810 */ /* 0x000fe20007ffe0ff */
[--C-:B------:R-:W-:Y:S01]  /*3f00*/  @!P4 IMAD.IADD R21, R21, 0x1, -R8.reuse ;  /* 0x000000011515c824 */ /* 0x100fe200078e0a08 */
[----:B------:R0:W-:Y:S01]  /*3f10*/  STL [R1+0x104], R0 ;  /* 0x0001040001007387 */ /* 0x0001e20000100800 */
[----:B------:R-:W-:Y:S01]  /*3f20*/  IMAD R10, R8, R10, R13 ;  /* 0x0000000a080a7224 */ /* 0x000fe200078e020d */
[----:B------:R-:W-:Y:S01]  /*3f30*/  IABS R13, R18 ;  /* 0x00000012000d7213 */ /* 0x000fe20000000000 */
[--C-:B------:R-:W-:Y:S01]  /*3f40*/  @!P6 IMAD.IADD R2, R2, 0x1, -R8.reuse ;  /* 0x000000010202e824 */ /* 0x100fe200078e0a08 */
[C---:B------:R-:W-:Y:S01]  /*3f50*/  ISETP.GT.U32.AND P6, PT, R8.reuse, R14, PT ;  /* 0x0000000e0800720c */ /* 0x040fe20003fc4070 */
[----:B------:R-:W-:Y:S01]  /*3f60*/  @!P5 IMAD.IADD R5, R5, 0x1, -R8 ;  /* 0x000000010505d824 */ /* 0x000fe200078e0a08 */
[----:B------:R-:W-:Y:S01]  /*3f70*/  ISETP.GT.U32.AND P4, PT, R8, R21, PT ;  /* 0x000000150800720c */ /* 0x000fe20003f84070 */
[----:B------:R-:W-:Y:S01]  /*3f80*/  IMAD.MOV.U32 R9, RZ, RZ, R2 ;  /* 0x000000ffff097224 */ /* 0x000fe200078e0002 */
[----:B------:R-:W-:Y:S01]  /*3f90*/  ISETP.GE.AND P5, PT, R12, RZ, PT ;  /* 0x000000ff0c00720c */ /* 0x000fe20003fa6270 */
[----:B------:R-:W-:Y:S01]  /*3fa0*/  @!P3 IMAD.IADD R7, R7, 0x1, -R8 ;  /* 0x000000010707b824 */ /* 0x000fe200078e0a08 */
[----:B------:R-:W-:Y:S01]  /*3fb0*/  ISETP.GT.U32.AND P3, PT, R8, R10, PT ;  /* 0x0000000a0800720c */ /* 0x000fe20003f64070 */
[----:B0-----:R-:W-:Y:S01]  /*3fc0*/  IMAD.MOV.U32 R0, RZ, RZ, R11 ;  /* 0x000000ffff007224 */ /* 0x001fe200078e000b */
[----:B------:R-:W-:Y:S01]  /*3fd0*/  IADD3 R2, R28, 0x3a, RZ ;  /* 0x0000003a1c027810 */ /* 0x000fe20007ffe0ff */
[----:B------:R-:W-:-:S04]  /*3fe0*/  IMAD.HI.U32 R12, R6, R13, RZ ;  /* 0x0000000d060c7227 */ /* 0x000fc800078e00ff */
[----:B------:R-:W-:Y:S01]  /*3ff0*/  @!P1 IMAD.MOV R0, RZ, RZ, -R0 ;  /* 0x000000ffff009224 */ /* 0x000fe200078e0a00 */
[----:B------:R-:W-:Y:S01]  /*4000*/  ISETP.GT.U32.AND P1, PT, R8, R20, PT ;  /* 0x000000140800720c */ /* 0x000fe20003f24070 */
[--C-:B------:R-:W-:Y:S01]  /*4010*/  @!P6 IMAD.IADD R14, R14, 0x1, -R8.reuse ;  /* 0x000000010e0ee824 */ /* 0x100fe200078e0a08 */
[----:B------:R-:W-:Y:S01]  /*4020*/  ISETP.GE.AND P6, PT, R17, RZ, PT ;  /* 0x000000ff1100720c */ /* 0x000fe20003fc6270 */
[--C-:B------:R-:W-:Y:S01]  /*4030*/  @!P4 IMAD.IADD R21, R21, 0x1, -R8.reuse ;  /* 0x000000011515c824 */ /* 0x100fe200078e0a08 */
[----:B------:R0:W-:Y:S01]  /*4040*/  STL [R1+0x100], R0 ;  /* 0x0001000001007387 */ /* 0x0001e20000100800 */
[----:B------:R-:W-:Y:S01]  /*4050*/  ISETP.GE.AND P4, PT, R16, RZ, PT ;  /* 0x000000ff1000720c */ /* 0x000fe20003f86270 */
[----:B------:R-:W-:Y:S02]  /*4060*/  @!P0 IMAD.MOV R9, RZ, RZ, -R9 ;  /* 0x000000ffff098224 */ /* 0x000fe400078e0a09 */
[--C-:B------:R-:W-:Y:S01]  /*4070*/  @!P3 IMAD.IADD R10, R10, 0x1, -R8.reuse ;  /* 0x000000010a0ab824 */ /* 0x100fe200078e0a08 */
[----:B------:R-:W-:Y:S01]  /*4080*/  ISETP.GT.U32.AND P3, PT, R8, R14, PT ;  /* 0x0000000e0800720c */ /* 0x000fe20003f64070 */
[----:B------:R-:W-:Y:S01]  /*4090*/  IMAD.HI.U32 R11, R6, R15, RZ ;  /* 0x0000000f060b7227 */ /* 0x000fe200078e00ff */
[----:B------:R-:W-:Y:S03]  /*40a0*/  STL [R1+0xf4], R9 ;  /* 0x0000f40901007387 */ /* 0x000fe60000100800 */
[----:B------:R-:W-:Y:S01]  /*40b0*/  @!P1 IMAD.IADD R20, R20, 0x1, -R8 ;  /* 0x0000000114149824 */ /* 0x000fe200078e0a08 */
[----:B------:R-:W-:Y:S01]  /*40c0*/  ISETP.GE.AND P1, PT, R19, RZ, PT ;  /* 0x000000ff1300720c */ /* 0x000fe20003f26270 */
[----:B0-----:R-:W-:Y:S01]  /*40d0*/  IMAD.MOV.U32 R0, RZ, RZ, R5 ;  /* 0x000000ffff007224 */ /* 0x001fe200078e0005 */
[----:B------:R-:W-:Y:S01]  /*40e0*/  IADD3 R5, R28, 0x39, RZ ;  /* 0x000000391c057810 */ /* 0x000fe20007ffe0ff */
[----:B------:R-:W-:Y:S01]  /*40f0*/  IMAD.MOV R12, RZ, RZ, -R12 ;  /* 0x000000ffff0c7224 */ /* 0x000fe200078e0a0c */
[C---:B------:R-:W-:Y:S01]  /*4100*/  ISETP.GT.U32.AND P0, PT, R8.reuse, R20, PT ;  /* 0x000000140800720c */ /* 0x040fe20003f04070 */
[----:B------:R-:W-:Y:S01]  /*4110*/  @!P2 IMAD.MOV R0, RZ, RZ, -R0 ;  /* 0x000000ffff00a224 */ /* 0x000fe200078e0a00 */
[C---:B------:R-:W-:Y:S01]  /*4120*/  ISETP.GT.U32.AND P2, PT, R8.reuse, R10, PT ;  /* 0x0000000a0800720c */ /* 0x040fe20003f44070 */
[----:B------:R-:W-:Y:S01]  /*4130*/  IMAD.MOV R11, RZ, RZ, -R11 ;  /* 0x000000ffff0b7224 */ /* 0x000fe200078e0a0b */
[----:B------:R-:W-:Y:S01]  /*4140*/  IABS R16, R5 ;  /* 0x0000000500107213 */ /* 0x000fe20000000000 */
[C---:B------:R-:W-:Y:S01]  /*4150*/  IMAD R12, R8.reuse, R12, R13 ;  /* 0x0000000c080c7224 */ /* 0x040fe200078e020d */
[----:B------:R0:W-:Y:S01]  /*4160*/  STL [R1+0xf0], R0 ;  /* 0x0000f00001007387 */ /* 0x0001e20000100800 */
[C---:B------:R-:W-:Y:S01]  /*4170*/  IMAD R11, R8.reuse, R11, R15 ;  /* 0x0000000b080b7224 */ /* 0x040fe200078e020f */
[----:B------:R-:W-:Y:S01]  /*4180*/  IABS R13, R2 ;  /* 0x00000002000d7213 */ /* 0x000fe20000000000 */
[----:B------:R-:W-:Y:S01]  /*4190*/  @!P5 IMAD.MOV R7, RZ, RZ, -R7 ;  /* 0x000000ffff07d224 */ /* 0x000fe200078e0a07 */
[----:B------:R-:W-:Y:S01]  /*41a0*/  ISETP.GT.U32.AND P5, PT, R8, R12, PT ;  /* 0x0000000c0800720c */ /* 0x000fe20003fa4070 */
[--C-:B------:R-:W-:Y:S01]  /*41b0*/  @!P3 IMAD.IADD R14, R14, 0x1, -R8.reuse ;  /* 0x000000010e0eb824 */ /* 0x100fe200078e0a08 */
[----:B------:R-:W-:Y:S01]  /*41c0*/  ISETP.GE.AND P3, PT, R18, RZ, PT ;  /* 0x000000ff1200720c */ /* 0x000fe20003f66270 */
[--C-:B------:R-:W-:Y:S01]  /*41d0*/  @!P0 IMAD.IADD R20, R20, 0x1, -R8.reuse ;  /* 0x0000000114148824 */ /* 0x100fe200078e0a08 */
[----:B------:R-:W-:Y:S01]  /*41e0*/  ISETP.GT.U32.AND P0, PT, R8, R11, PT ;  /* 0x0000000b0800720c */ /* 0x000fe20003f04070 */
[----:B------:R1:W-:Y:S01]  /*41f0*/  STL [R1+0xec], R7 ;  /* 0x0000ec0701007387 */ /* 0x0003e20000100800 */
[----:B0-----:R-:W-:Y:S01]  /*4200*/  IMAD.MOV.U32 R0, RZ, RZ, R21 ;  /* 0x000000ffff007224 */ /* 0x001fe200078e0015 */
[----:B------:R-:W-:Y:S01]  /*4210*/  IADD3 R15, R28, 0x34, RZ ;  /* 0x000000341c0f7810 */ /* 0x000fe20007ffe0ff */
[----:B------:R-:W-:Y:S01]  /*4220*/  @!P2 IMAD.IADD R10, R10, 0x1, -R8 ;  /* 0x000000010a0aa824 */ /* 0x000fe200078e0a08 */
[----:B------:R-:W-:Y:S01]  /*4230*/  ISETP.GE.AND P2, PT, R3, RZ, PT ;  /* 0x000000ff0300720c */ /* 0x000fe20003f46270 */
[----:B------:R-:W-:Y:S01]  /*4240*/  @!P4 IMAD.MOV R0, RZ, RZ, -R0 ;  /* 0x000000ffff00c224 */ /* 0x000fe200078e0a00 */
[----:B------:R-:W-:Y:S01]  /*4250*/  ISETP.GE.AND P4, PT, R4, RZ, PT ;  /* 0x000000ff0400720c */ /* 0x000fe20003f86270 */
[----:B------:R-:W-:Y:S01]  /*4260*/  IMAD.HI.U32 R3, R6, R13, RZ ;  /* 0x0000000d06037227 */ /* 0x000fe200078e00ff */
[----:B------:R-:W-:-:S02]  /*4270*/  IABS R17, R15 ;  /* 0x0000000f00117213 */ /* 0x000fc40000000000 */
[----:B------:R0:W-:Y:S01]  /*4280*/  STL [R1+0xe8], R0 ;  /* 0x0000e80001007387 */ /* 0x0001e20000100800 */
[----:B-1----:R-:W-:Y:S02]  /*4290*/  IMAD.MOV.U32 R7, RZ, RZ, R20 ;  /* 0x000000ffff077224 */ /* 0x002fe400078e0014 */
[--C-:B------:R-:W-:Y:S01]  /*42a0*/  @!P5 IMAD.IADD R12, R12, 0x1, -R8.reuse ;  /* 0x000000010c0cd824 */ /* 0x100fe200078e0a08 */
[----:B------:R-:W-:Y:S01]  /*42b0*/  ISETP.GE.AND P5, PT, R2, RZ, PT ;  /* 0x000000ff0200720c */ /* 0x000fe20003fa6270 */
[----:B------:R-:W-:Y:S01]  /*42c0*/  @!P1 IMAD.MOV R7, RZ, RZ, -R7 ;  /* 0x000000ffff079224 */ /* 0x000fe200078e0a07 */
[----:B------:R-:W-:Y:S01]  /*42d0*/  ISETP.GE.AND P1, PT, R5, RZ, PT ;  /* 0x000000ff0500720c */ /* 0x000fe20003f26270 */
[----:B------:R-:W-:Y:S02]  /*42e0*/  IMAD.MOV R3, RZ, RZ, -R3 ;  /* 0x000000ffff037224 */ /* 0x000fe400078e0a03 */
[----:B------:R-:W-:Y:S01]  /*42f0*/  @!P0 IMAD.IADD R11, R11, 0x1, -R8 ;  /* 0x000000010b0b8824 */ /* 0x000fe200078e0a08 */
[----:B------:R-:W-:Y:S01]  /*4300*/  STL [R1+0x98], R7 ;  /* 0x0000980701007387 */ /* 0x000fe20000100800 */
[----:B0-----:R-:W-:Y:S01]  /*4310*/  IMAD.MOV.U32 R0, RZ, RZ, R14 ;  /* 0x000000ffff007224 */ /* 0x001fe200078e000e */
[C---:B------:R-:W-:Y:S01]  /*4320*/  ISETP.GT.U32.AND P0, PT, R8.reuse, R12, PT ;  /* 0x0000000c0800720c */ /* 0x040fe20003f04070 */
[----:B------:R-:W-:Y:S01]  /*4330*/  IMAD R13, R8, R3, R13 ;  /* 0x00000003080d7224 */ /* 0x000fe200078e020d */
[----:B------:R-:W-:Y:S01]  /*4340*/  IADD3 R14, R28, 0x38, RZ ;  /* 0x000000381c0e7810 */ /* 0x000fe20007ffe0ff */
[----:B------:R-:W-:Y:S01]  /*4350*/  @!P6 IMAD.MOV R0, RZ, RZ, -R0 ;  /* 0x000000ffff00e224 */ /* 0x000fe200078e0a00 */
[----:B------:R-:W-:Y:S01]  /*4360*/  ISETP.GT.U32.AND P6, PT, R8, R11, PT ;  /* 0x0000000b0800720c */ /* 0x000fe20003fc4070 */
[----:B------:R-:W-:Y:S01]  /*4370*/  IMAD.HI.U32 R2, R6, R16, RZ ;  /* 0x0000001006027227 */ /* 0x000fe200078e00ff */
[----:B------:R-:W-:-:S02]  /*4380*/  IADD3 R3, R28, 0x37, RZ ;  /* 0x000000371c037810 */ /* 0x000fc40007ffe0ff */
[----:B------:R0:W-:Y:S01]  /*4390*/  STL [R1+0x94], R0 ;  /* 0x0000940001007387 */ /* 0x0001e20000100800 */
[----:B------:R-:W-:Y:S01]  /*43a0*/  IMAD.MOV R2, RZ, RZ, -R2 ;  /* 0x000000ffff027224 */ /* 0x000fe200078e0a02 */
[----:B------:R-:W-:-:S03]  /*43b0*/  IABS R4, R3 ;  /* 0x0000000300047213 */ /* 0x000fc60000000000 */
[----:B------:R-:W-:Y:S01]  /*43c0*/  @!P0 IMAD.IADD R12, R12, 0x1, -R8 ;  /* 0x000000010c0c8824 */ /* 0x000fe200078e0a08 */
[----:B------:R-:W-:Y:S01]  /*43d0*/  ISETP.GE.AND P0, PT, R14, RZ, PT ;  /* 0x000000ff0e00720c */ /* 0x000fe20003f06270 */
[----:B------:R-:W-:Y:S01]  /*43e0*/  IMAD R16, R8, R2, R16 ;  /* 0x0000000208107224 */ /* 0x000fe200078e0210 */
[----:B------:R-:W-:Y:S01]  /*43f0*/  IABS R14, R14 ;  /* 0x0000000e000e7213 */ /* 0x000fe20000000000 */
[----:B------:R-:W-:Y:S01]  /*4400*/  @!P6 IMAD.IADD R11, R11, 0x1, -R8 ;  /* 0x000000010b0be824 */ /* 0x000fe200078e0a08 */
[----:B------:R-:W-:Y:S01]  /*4410*/  IADD3 R2, R28, 0x36, RZ ;  /* 0x000000361c027810 */ /* 0x000fe20007ffe0ff */
[----:B0-----:R-:W-:Y:S01]  /*4420*/  IMAD.MOV.U32 R0, RZ, RZ, R10 ;  /* 0x000000ffff007224 */ /* 0x001fe200078e000a */
[----:B------:R-:W-:Y:S01]  /*4430*/  ISETP.GT.U32.AND P6, PT, R8, R16, PT ;  /* 0x000000100800720c */ /* 0x000fe20003fc4070 */
[----:B------:R-:W-:Y:S01]  /*4440*/  IMAD.HI.U32 R7, R6, R14, RZ ;  /* 0x0000000e06077227 */ /* 0x000fe200078e00ff */
[----:B------:R-:W-:Y:S02]  /*4450*/  IABS R5, R2 ;  /* 0x0000000200057213 */ /* 0x000fe40000000000 */
[----:B------:R-:W-:Y:S01]  /*4460*/  IADD3 R10, R28, 0x33, RZ ;  /* 0x000000331c0a7810 */ /* 0x000fe20007ffe0ff */
[----:B------:R-:W-:Y:S01]  /*4470*/  @!P4 IMAD.MOV R0, RZ, RZ, -R0 ;  /* 0x000000ffff00c224 */ /* 0x000fe200078e0a00 */
[----:B------:R-:W-:Y:S01]  /*4480*/  ISETP.GT.U32.AND P4, PT, R8, R13, PT ;  /* 0x0000000d0800720c */ /* 0x000fe20003f84070 */
[----:B------:R-:W-:-:S03]  /*4490*/  IMAD.MOV R7, RZ, RZ, -R7 ;  /* 0x000000ffff077224 */ /* 0x000fc600078e0a07 */
[----:B------:R0:W-:Y:S01]  /*44a0*/  STL [R1+0x90], R0 ;  /* 0x0000900001007387 */ /* 0x0001e20000100800 */
[----:B------:R-:W-:Y:S02]  /*44b0*/  IMAD R14, R8, R7, R14 ;  /* 0x00000007080e7224 */ /* 0x000fe400078e020e */
[----:B------:R-:W-:-:S05]  /*44c0*/  @!P6 IMAD.IADD R16, R16, 0x1, -R8 ;  /* 0x000000011010e824 */ /* 0x000fca00078e0a08 */
[C---:B------:R-:W-:Y:S01]  /*44d0*/  ISETP.GT.U32.AND P6, PT, R8.reuse, R16, PT ;  /* 0x000000100800720c */ /* 0x040fe20003fc4070 */
[----:B------:R-:W-:Y:S01]  /*44e0*/  @!P4 IMAD.IADD R13, R13, 0x1, -R8 ;  /* 0x000000010d0dc824 */ /* 0x000fe200078e0a08 */
[----:B------:R-:W-:Y:S01]  /*44f0*/  ISETP.GE.AND P4, PT, R3, RZ, PT ;  /* 0x000000ff0300720c */ /* 0x000fe20003f86270 */
[----:B0-----:R-:W-:Y:S02]  /*4500*/  IMAD.MOV.U32 R0, RZ, RZ, R12 ;  /* 0x000000ffff007224 */ /* 0x001fe400078e000c */
[----:B------:R-:W-:Y:S02]  /*4510*/  IMAD.MOV.U32 R12, RZ, RZ, R5 ;  /* 0x000000ffff0c7224 */ /* 0x000fe400078e0005 */
[----:B------:R-:W-:Y:S01]  /*4520*/  @!P3 IMAD.MOV R0, RZ, RZ, -R0 ;  /* 0x000000ffff00b224 */ /* 0x000fe200078e0a00 */
[----:B------:R-:W-:Y:S01]  /*4530*/  ISETP.GT.U32.AND P3, PT, R8, R13, PT ;  /* 0x0000000d0800720c */ /* 0x000fe20003f64070 */
[----:B------:R-:W-:-:S03]  /*4540*/  IMAD.HI.U32 R3, R6, R12, RZ ;  /* 0x0000000c06037227 */ /* 0x000fc600078e00ff */
[----:B------:R0:W-:Y:S01]  /*4550*/  STL [R1+0x8c], R0 ;  /* 0x00008c0001007387 */ /* 0x0001e20000100800 */
[----:B------:R-:W-:-:S04]  /*4560*/  IMAD.HI.U32 R5, R6, R4, RZ ;  /* 0x0000000406057227 */ /* 0x000fc800078e00ff */
[----:B------:R-:W-:Y:S02]  /*4570*/  IMAD.MOV R3, RZ, RZ, -R3 ;  /* 0x000000ffff037224 */ /* 0x000fe400078e0a03 */
        /* <DEDUP_REMOVED lines=8> */
[----:B------:R-:W-:Y:S01]  /*4600*/  ISETP.GE.AND P2, PT, R2, RZ, PT ;  /* 0x000000ff0200720c */ /* 0x000fe20003f46270 */
[----:B------:R-:W-:Y:S01]  /*4610*/  IMAD R4, R8, R5, R4 ;  /* 0x0000000508047224 */ /* 0x000fe200078e0204 */
[----:B------:R-:W-:Y:S01]  /*4620*/  IADD3 R2, R28, 0x35, RZ ;  /* 0x000000351c027810 */ /* 0x000fe20007ffe0ff */
[----:B------:R-:W-:Y:S01]  /*4630*/  @!P6 IMAD.IADD R16, R16, 0x1, -R8 ;  /* 0x000000011010e824 */ /* 0x000fe200078e0a08 */
[----:B------:R0:W-:Y:S01]  /*4640*/  STL [R1+0xdc], R0 ;  /* 0x0000dc0001007387 */ /* 0x0001e20000100800 */
[----:B------:R-:W-:-:S02]  /*4650*/  IABS R7, R3 ;  /* 0x0000000300077213 */ /* 0x000fc40000000000 */
[----:B------:R-:W-:Y:S01]  /*4660*/  @!P3 IMAD.IADD R14, R14, 0x1, -R8 ;  /* 0x000000010e0eb824 */ /* 0x000fe200078e0a08 */
[----:B------:R-:W-:Y:S02]  /*4670*/  IABS R5, R2 ;  /* 0x0000000200057213 */ /* 0x000fe40000000000 */
[C---:B------:R-:W-:Y:S02]  /*4680*/  ISETP.GT.U32.AND P6, PT, R8.reuse, R4, PT ;  /* 0x000000040800720c */ /* 0x040fe40003fc4070 */
[----:B------:R-:W-:Y:S01]  /*4690*/  ISETP.GT.U32.AND P3, PT, R8, R14, PT ;  /* 0x0000000e0800720c */ /* 0x000fe20003f64070 */
[----:B0-----:R-:W-:Y:S02]  /*46a0*/  IMAD.MOV.U32 R0, RZ, RZ, R13 ;  /* 0x000000ffff007224 */ /* 0x001fe400078e000d */
[----:B------:R-:W-:-:S04]  /*46b0*/  IMAD.HI.U32 R13, R6, R5, RZ ;  /* 0x00000005060d7227 */ /* 0x000fc800078e00ff */
[----:B------:R-:W-:Y:S01]  /*46c0*/  @!P5 IMAD.MOV R0, RZ, RZ, -R0 ;  /* 0x000000ffff00d224 */ /* 0x000fe200078e0a00 */
[----:B------:R-:W-:Y:S01]  /*46d0*/  ISETP.GT.U32.AND P5, PT, R8, R12, PT ;  /* 0x0000000c0800720c */ /* 0x000fe20003fa4070 */
[----:B------:R-:W-:Y:S02]  /*46e0*/  IMAD.MOV R13, RZ, RZ, -R13 ;  /* 0x000000ffff0d7224 */ /* 0x000fe400078e0a0d */
[--C-:B------:R-:W-:Y:S01]  /*46f0*/  @!P6 IMAD.IADD R4, R4, 0x1, -R8.reuse ;  /* 0x000000010404e824 */ /* 0x100fe200078e0a08 */
[----:B------:R0:W-:Y:S01]  /*4700*/  STL [R1+0xd8], R0 ;  /* 0x0000d80001007387 */ /* 0x0001e20000100800 */
[----:B------:R-:W-:-:S03]  /*4710*/  @!P3 IMAD.IADD R14, R14, 0x1, -R8 ;  /* 0x000000010e0eb824 */ /* 0x000fc600078e0a08 */
[----:B------:R-:W-:-:S05]  /*4720*/  ISETP.GT.U32.AND P6, PT, R8, R4, PT ;  /* 0x000000040800720c */ /* 0x000fca0003fc4070 */
[----:B------:R-:W-:Y:S02]  /*4730*/  @!P5 IMAD.IADD R12, R12, 0x1, -R8 ;  /* 0x000000010c0cd824 */ /* 0x000fe400078e0a08 */
[----:B0-----:R-:W-:Y:S02]  /*4740*/  IMAD.MOV.U32 R0, RZ, RZ, R16 ;  /* 0x000000ffff007224 */ /* 0x001fe400078e0010 */
[----:B------:R-:W-:Y:S01]  /*4750*/  IMAD.HI.U32 R16, R6, R17, RZ ;  /* 0x0000001106107227 */ /* 0x000fe200078e00ff */
[----:B------:R-:W-:-:S03]  /*4760*/  ISETP.GT.U32.AND P5, PT, R8, R12, PT ;  /* 0x0000000c0800720c */ /* 0x000fc60003fa4070 */
[----:B------:R-:W-:Y:S01]  /*4770*/  @!P1 IMAD.MOV R0, RZ, RZ, -R0 ;  /* 0x000000ffff009224 */ /* 0x000fe200078e0a00 */
[----:B------:R-:W-:Y:S01]  /*4780*/  ISETP.GE.AND P1, PT, R2, RZ, PT ;  /* 0x000000ff0200720c */ /* 0x000fe20003f26270 */
[----:B------:R-:W-:Y:S02]  /*4790*/  IMAD R2, R8, R13, R5 ;  /* 0x0000000d08027224 */ /* 0x000fe400078e0205 */
[----:B------:R-:W-:Y:S01]  /*47a0*/  IMAD.HI.U32 R5, R6, R11, RZ ;  /* 0x0000000b06057227 */ /* 0x000fe200078e00ff */
[----:B------:R0:W-:Y:S02]  /*47b0*/  STL [R1+0xd4], R0 ;  /* 0x0000d40001007387 */ /* 0x0001e40000100800 */
[----:B------:R-:W-:Y:S01]  /*47c0*/  ISETP.GT.U32.AND P3, PT, R8, R2, PT ;  /* 0x000000020800720c */ /* 0x000fe20003f64070 */
[----:B------:R-:W-:-:S04]  /*47d0*/  IMAD.HI.U32 R13, R6, R7, RZ ;  /* 0x00000007060d7227 */ /* 0x000fc800078e00ff */
[----:B------:R-:W-:Y:S02]  /*47e0*/  IMAD.MOV R16, RZ, RZ, -R16 ;  /* 0x000000ffff107224 */ /* 0x000fe400078e0a10 */
[----:B------:R-:W-:Y:S02]  /*47f0*/  IMAD.MOV R5, RZ, RZ, -R5 ;  /* 0x000000ffff057224 */ /* 0x000fe400078e0a05 */
[----:B0-----:R-:W-:Y:S02]  /*4800*/  IMAD.MOV.U32 R0, RZ, RZ, R14 ;  /* 0x000000ffff007224 */ /* 0x001fe400078e000e */
[C---:B------:R-:W-:Y:S02]  /*4810*/  IMAD R17, R8.reuse, R16, R17 ;  /* 0x0000001008117224 */ /* 0x040fe400078e0211 */
[----:B------:R-:W-:Y:S02]  /*4820*/  @!P0 IMAD.MOV R0, RZ, RZ, -R0 ;  /* 0x000000ffff008224 */ /* 0x000fe400078e0a00 */
[----:B------:R-:W-:Y:S01]  /*4830*/  IMAD.MOV R13, RZ, RZ, -R13 ;  /* 0x000000ffff0d7224 */ /* 0x000fe200078e0a0d */
[C---:B------:R-:W-:Y:S01]  /*4840*/  ISETP.GT.U32.AND P0, PT, R8.reuse, R17, PT ;  /* 0x000000110800720c */ /* 0x040fe20003f04070 */
[----:B------:R-:W-:Y:S01]  /*4850*/  IMAD R11, R8, R5, R11 ;  /* 0x00000005080b7224 */ /* 0x000fe200078e020b */
[----:B------:R-:W-:Y:S01]  /*4860*/  IADD3 R5, R28, 0x31, RZ ;  /* 0x000000311c057810 */ /* 0x000fe20007ffe0ff */
[--C-:B------:R-:W-:Y:S01]  /*4870*/  @!P3 IMAD.IADD R2, R2, 0x1, -R8.reuse ;  /* 0x000000010202b824 */ /* 0x100fe200078e0a08 */
[----:B------:R0:W-:Y:S01]  /*4880*/  STL [R1+0x88], R0 ;  /* 0x0000880001007387 */ /* 0x0001e20000100800 */
[--C-:B------:R-:W-:Y:S01]  /*4890*/  @!P5 IMAD.IADD R12, R12, 0x1, -R8.reuse ;  /* 0x000000010c0cd824 */ /* 0x100fe200078e0a08 */
[C---:B------:R-:W-:Y:S01]  /*48a0*/  ISETP.GT.U32.AND P5, PT, R8.reuse, R11, PT ;  /* 0x0000000b0800720c */ /* 0x040fe20003fa4070 */
[C---:B------:R-:W-:Y:S01]  /*48b0*/  IMAD R7, R8.reuse, R13, R7 ;  /* 0x0000000d08077224 */ /* 0x040fe200078e0207 */
[----:B------:R-:W-:Y:S01]  /*48c0*/  ISETP.GT.U32.AND P3, PT, R8, R2, PT ;  /* 0x000000020800720c */ /* 0x000fe20003f64070 */
[----:B------:R-:W-:Y:S01]  /*48d0*/  @!P6 IMAD.IADD R4, R4, 0x1, -R8 ;  /* 0x000000010404e824 */ /* 0x000fe200078e0a08 */
[----:B------:R-:W-:-:S02]  /*48e0*/  IABS R13, R5 ;  /* 0x00000005000d7213 */ /* 0x000fc40000000000 */
[----:B------:R-:W-:Y:S01]  /*48f0*/  ISETP.GE.AND P6, PT, R15, RZ, PT ;  /* 0x000000ff0f00720c */ /* 0x000fe20003fc6270 */
[----:B------:R-:W-:Y:S02]  /*4900*/  IMAD.MOV.U32 R9, RZ, RZ, R4 ;  /* 0x000000ffff097224 */ /* 0x000fe400078e0004 */
[----:B0-----:R-:W-:Y:S02]  /*4910*/  IMAD.MOV.U32 R0, RZ, RZ, R12 ;  /* 0x000000ffff007224 */ /* 0x001fe400078e000c */
[----:B------:R-:W-:Y:S02]  /*4920*/  IMAD.MOV.U32 R4, RZ, RZ, R13 ;  /* 0x000000ffff047224 */ /* 0x000fe400078e000d */
[----:B------:R-:W-:Y:S01]  /*4930*/  @!P2 IMAD.MOV R0, RZ, RZ, -R0 ;  /* 0x000000ffff00a224 */ /* 0x000fe200078e0a00 */
[----:B------:R-:W-:Y:S01]  /*4940*/  ISETP.GT.U32.AND P2, PT, R8, R7, PT ;  /* 0x000000070800720c */ /* 0x000fe20003f44070 */
[----:B------:R-:W-:Y:S01]  /*4950*/  @!P4 IMAD.MOV R9, RZ, RZ, -R9 ;  /* 0x000000ffff09c224 */ /* 0x000fe200078e0a09 */
[----:B------:R-:W-:Y:S01]  /*4960*/  ISETP.GE.AND P4, PT, R10, RZ, PT ;  /* 0x000000ff0a00720c */ /* 0x000fe20003f86270 */
[----:B------:R-:W-:Y:S01]  /*4970*/  IMAD.HI.U32 R12, R6, R4, RZ ;  /* 0x00000004060c7227 */ /* 0x000fe200078e00ff */
[----:B------:R-:W-:-:S02]  /*4980*/  IADD3 R10, R28, 0x30, RZ ;  /* 0x000000301c0a7810 */ /* 0x000fc40007ffe0ff */
[----:B------:R-:W-:Y:S01]  /*4990*/  STL [R1+0x84], R9 ;  /* 0x0000840901007387 */ /* 0x000fe20000100800 */
[--C-:B------:R-:W-:Y:S01]  /*49a0*/  @!P3 IMAD.IADD R2, R2, 0x1, -R8.reuse ;  /* 0x000000010202b824 */ /* 0x100fe200078e0a08 */
[----:B------:R-:W-:Y:S01]  /*49b0*/  IABS R16, R10 ;  /* 0x0000000a00107213 */ /* 0x000fe20000000000 */
[--C-:B------:R-:W-:Y:S01]  /*49c0*/  @!P0 IMAD.IADD R17, R17, 0x1, -R8.reuse ;  /* 0x0000000111118824 */ /* 0x100fe200078e0a08 */
[----:B------:R0:W-:Y:S01]  /*49d0*/  STL [R1+0xc4], R0 ;  /* 0x0000c40001007387 */ /* 0x0001e20000100800 */
[----:B------:R-:W-:Y:S01]  /*49e0*/  @!P5 IMAD.IADD R11, R11, 0x1, -R8 ;  /* 0x000000010b0bd824 */ /* 0x000fe200078e0a08 */
[----:B------:R-:W-:Y:S01]  /*49f0*/  ISETP.GE.AND P0, PT, R5, RZ, PT ;  /* 0x000000ff0500720c */ /* 0x000fe20003f06270 */
[----:B------:R-:W-:Y:S01]  /*4a00*/  IMAD.MOV R12, RZ, RZ, -R12 ;  /* 0x000000ffff0c7224 */ /* 0x000fe200078e0a0c */
[C---:B------:R-:W-:Y:S01]  /*4a10*/  ISETP.GT.U32.AND P5, PT, R8.reuse, R17, PT ;  /* 0x000000110800720c */ /* 0x040fe20003fa4070 */
[----:B------:R-:W-:Y:S01]  /*4a20*/  @!P2 IMAD.IADD R7, R7, 0x1, -R8 ;  /* 0x000000010707a824 */ /* 0x000fe200078e0a08 */
[C---:B------:R-:W-:Y:S01]  /*4a30*/  ISETP.GT.U32.AND P2, PT, R8.reuse, R11, PT ;  /* 0x0000000b0800720c */ /* 0x040fe20003f44070 */
[----:B------:R-:W-:Y:S01]  /*4a40*/  IMAD R4, R8, R12, R4 ;  /* 0x0000000c08047224 */ /* 0x000fe200078e0204 */
[----:B------:R-:W-:Y:S01]  /*4a50*/  IADD3 R5, R28, 0x2f, RZ ;  /* 0x0000002f1c057810 */ /* 0x000fe20007ffe0ff */
[----:B------:R-:W-:Y:S01]  /*4a60*/  IMAD.HI.U32 R12, R6, R16, RZ ;  /* 0x00000010060c7227 */ /* 0x000fe200078e00ff */
[----:B------:R-:W-:-:S02]  /*4a70*/  ISETP.GE.AND P3, PT, R3, RZ, PT ;  /* 0x000000ff0300720c */ /* 0x000fc40003f66270 */
[----:B------:R-:W-:Y:S01]  /*4a80*/  IADD3 R3, R28, 0x2e, RZ ;  /* 0x0000002e1c037810 */ /* 0x000fe20007ffe0ff */
[----:B0-----:R-:W-:Y:S01]  /*4a90*/  IMAD.MOV.U32 R0, RZ, RZ, R2 ;  /* 0x000000ffff007224 */ /* 0x001fe200078e0002 */
[----:B------:R-:W-:Y:S01]  /*4aa0*/  IABS R15, R5 ;  /* 0x00000005000f7213 */ /* 0x000fe20000000000 */
[----:B------:R-:W-:Y:S01]  /*4ab0*/  IMAD.MOV R12, RZ, RZ, -R12 ;  /* 0x000000ffff0c7224 */ /* 0x000fe200078e0a0c */
[----:B------:R-:W-:Y:S01]  /*4ac0*/  IABS R14, R3 ;  /* 0x00000003000e7213 */ /* 0x000fe20000000000 */
[----:B------:R-:W-:Y:S01]  /*4ad0*/  @!P1 IMAD.MOV R0, RZ, RZ, -R0 ;  /* 0x000000ffff009224 */ /* 0x000fe200078e0a00 */
[C---:B------:R-:W-:Y:S01]  /*4ae0*/  ISETP.GT.U32.AND P1, PT, R8.reuse, R7, PT ;  /* 0x000000070800720c */ /* 0x040fe20003f24070 */
[----:B------:R-:W-:Y:S01]  /*4af0*/  IMAD R16, R8, R12, R16 ;  /* 0x0000000c08107224 */ /* 0x000fe200078e0210 */
[----:B------:R-:W-:Y:S01]  /*4b00*/  IADD3 R2, R28, 0x2d, RZ ;  /* 0x0000002d1c027810 */ /* 0x000fe20007ffe0ff */
[--C-:B------:R-:W-:Y:S01]  /*4b10*/  @!P5 IMAD.IADD R17, R17, 0x1, -R8.reuse ;  /* 0x000000011111d824 */ /* 0x100fe200078e0a08 */
[----:B------:R0:W-:Y:S01]  /*4b20*/  STL [R1+0xcc], R0 ;  /* 0x0000cc0001007387 */ /* 0x0001e20000100800 */
[----:B------:R-:W-:Y:S01]  /*4b30*/  @!P2 IMAD.IADD R11, R11, 0x1, -R8 ;  /* 0x000000010b0ba824 */ /* 0x000fe200078e0a08 */
[----:B------:R-:W-:Y:S01]  /*4b40*/  ISETP.GT.U32.AND P2, PT, R8, R16, PT ;  /* 0x000000100800720c */ /* 0x000fe20003f44070 */
[----:B------:R-:W-:Y:S01]  /*4b50*/  IMAD.HI.U32 R12, R6, R15, RZ ;  /* 0x0000000f060c7227 */ /* 0x000fe200078e00ff */
[----:B------:R-:W-:-:S02]  /*4b60*/  ISETP.GT.U32.AND P5, PT, R8, R4, PT ;  /* 0x000000040800720c */ /* 0x000fc40003fa4070 */
[----:B------:R-:W-:Y:S01]  /*4b70*/  IABS R13, R2 ;  /* 0x00000002000d7213 */ /* 0x000fe20000000000 */
[----:B------:R-:W-:Y:S02]  /*4b80*/  IMAD.MOV R12, RZ, RZ, -R12 ;  /* 0x000000ffff0c7224 */ /* 0x000fe400078e0a0c */
[----:B------:R-:W-:Y:S01]  /*4b90*/  @!P1 IMAD.IADD R7, R7, 0x1, -R8 ;  /* 0x0000000107079824 */ /* 0x000fe200078e0a08 */
[----:B------:R-:W-:Y:S01]  /*4ba0*/  ISETP.GE.AND P1, PT, R10, RZ, PT ;  /* 0x000000ff0a00720c */ /* 0x000fe20003f26270 */
[----:B0-----:R-:W-:Y:S02]  /*4bb0*/  IMAD.MOV.U32 R0, RZ, RZ, R17 ;  /* 0x000000ffff007224 */ /* 0x001fe400078e0011 */
[----:B------:R-:W-:-:S04]  /*4bc0*/  IMAD.HI.U32 R10, R6, R14, RZ ;  /* 0x0000000e060a7227 */ /* 0x000fc800078e00ff */
[----:B------:R-:W-:Y:S02]  /*4bd0*/  @!P6 IMAD.MOV R0, RZ, RZ, -R0 ;  /* 0x000000ffff00e224 */ /* 0x000fe400078e0a00 */
[----:B------:R-:W-:Y:S02]  /*4be0*/  IMAD.MOV R10, RZ, RZ, -R10 ;  /* 0x000000ffff0a7224 */ /* 0x000fe400078e0a0a */
[----:B------:R-:W-:Y:S01]  /*4bf0*/  IMAD R15, R8, R12, R15 ;  /* 0x0000000c080f7224 */ /* 0x000fe200078e020f */
[----:B------:R0:W-:Y:S01]  /*4c00*/  STL [R1+0xb4], R0 ;  /* 0x0000b40001007387 */ /* 0x0001e20000100800 */
[----:B------:R-:W-:Y:S01]  /*4c10*/  IMAD.MOV.U32 R9, RZ, RZ, R11 ;  /* 0x000000ffff097224 */ /* 0x000fe200078e000b */
[----:B------:R-:W-:Y:S01]  /*4c20*/  IADD3 R12, R28, 0x2c, RZ ;  /* 0x0000002c1c0c7810 */ /* 0x000fe20007ffe0ff */
[----:B------:R-:W-:Y:S02]  /*4c30*/  @!P2 IMAD.IADD R16, R16, 0x1, -R8 ;  /* 0x000000011010a824 */ /* 0x000fe400078e0a08 */
[----:B------:R-:W-:-:S02]  /*4c40*/  IMAD R14, R8, R10, R14 ;  /* 0x0000000a080e7224 */ /* 0x000fc400078e020e */
[----:B------:R-:W-:Y:S01]  /*4c50*/  @!P4 IMAD.MOV R9, RZ, RZ, -R9 ;  /* 0x000000ffff09c224 */ /* 0x000fe200078e0a09 */
[----:B------:R-:W-:Y:S01]  /*4c60*/  ISETP.GT.U32.AND P4, PT, R8, R15, PT ;  /* 0x0000000f0800720c */ /* 0x000fe20003f84070 */
[----:B------:R-:W-:Y:S01]  /*4c70*/  @!P5 IMAD.IADD R4, R4, 0x1, -R8 ;  /* 0x000000010404d824 */ /* 0x000fe200078e0a08 */
[----:B------:R-:W-:Y:S01]  /*4c80*/  ISETP.GE.AND P5, PT, R5, RZ, PT ;  /* 0x000000ff0500720c */ /* 0x000fe20003fa6270 */
[----:B0-----:R-:W-:Y:S01]  /*4c90*/  IMAD.MOV.U32 R0, RZ, RZ, R7 ;  /* 0x000000ffff007224 */ /* 0x001fe200078e0007 */
[----:B------:R-:W-:Y:S01]  /*4ca0*/  ISETP.GT.U32.AND P2, PT, R8, R16, PT ;  /* 0x000000100800720c */ /* 0x000fe20003f44070 */
[----:B------:R-:W-:Y:S01]  /*4cb0*/  IMAD.HI.U32 R5, R6, R13, RZ ;  /* 0x0000000d06057227 */ /* 0x000fe200078e00ff */
[----:B------:R-:W-:Y:S01]  /*4cc0*/  ISETP.GT.U32.AND P6, PT, R8, R4, PT ;  /* 0x000000040800720c */ /* 0x000fe20003fc4070 */
[----:B------:R-:W-:Y:S01]  /*4cd0*/  STL [R1+0xb8], R9 ;  /* 0x0000b80901007387 */ /* 0x000fe20000100800 */
[----:B------:R-:W-:Y:S01]  /*4ce0*/  IADD3 R7, R28, 0x2b, RZ ;  /* 0x0000002b1c077810 */ /* 0x000fe20007ffe0ff */
[----:B------:R-:W-:Y:S01]  /*4cf0*/  @!P3 IMAD.MOV R0, RZ, RZ, -R0 ;  /* 0x000000ffff00b224 */ /* 0x000fe200078e0a00 */
[----:B------:R-:W-:Y:S01]  /*4d00*/  ISETP.GT.U32.AND P3, PT, R8, R14, PT ;  /* 0x0000000e0800720c */ /* 0x000fe20003f64070 */
[----:B------:R-:W-:Y:S01]  /*4d10*/  IMAD.MOV R5, RZ, RZ, -R5 ;  /* 0x000000ffff057224 */ /* 0x000fe200078e0a05 */
[----:B------:R-:W-:Y:S01]  /*4d20*/  IABS R11, R7 ;  /* 0x00000007000b7213 */ /* 0x000fe20000000000 */
[--C-:B------:R-:W-:Y:S01]  /*4d30*/  @!P4 IMAD.IADD R15, R15, 0x1, -R8.reuse ;  /* 0x000000010f0fc824 */ /* 0x100fe200078e0a08 */
[----:B------:R-:W-:Y:S01]  /*4d40*/  ISETP.GE.AND P4, PT, R2, RZ, PT ;  /* 0x000000ff0200720c */ /* 0x000fe20003f86270 */
[----:B------:R-:W-:Y:S01]  /*4d50*/  IMAD R13, R8, R5, R13 ;  /* 0x00000005080d7224 */ /* 0x000fe200078e020d */
[----:B------:R-:W-:Y:S01]  /*4d60*/  IABS R5, R12 ;  /* 0x0000000c00057213 */ /* 0x000fe20000000000 */
[--C-:B------:R-:W-:Y:S01]  /*4d70*/  @!P2 IMAD.IADD R16, R16, 0x1, -R8.reuse ;  /* 0x000000011010a824 */ /* 0x100fe200078e0a08 */
[----:B------:R0:W-:Y:S01]  /*4d80*/  STL [R1+0xc0], R0 ;  /* 0x0000c00001007387 */ /* 0x0001e20000100800 */
[----:B------:R-:W-:Y:S01]  /*4d90*/  @!P6 IMAD.IADD R4, R4, 0x1, -R8 ;  /* 0x000000010404e824 */ /* 0x000fe200078e0a08 */
[----:B------:R-:W-:Y:S01]  /*4da0*/  ISETP.GT.U32.AND P2, PT, R8, R13, PT ;  /* 0x0000000d0800720c */ /* 0x000fe20003f44070 */
[----:B------:R-:W-:Y:S01]  /*4db0*/  IMAD.HI.U32 R2, R6, R5, RZ ;  /* 0x0000000506027227 */ /* 0x000fe200078e00ff */
[----:B------:R-:W-:-:S02]  /*4dc0*/  ISETP.GE.AND P6, PT, R3, RZ, PT ;  /* 0x000000ff0300720c */ /* 0x000fc40003fc6270 */
[----:B------:R-:W-:Y:S01]  /*4dd0*/  IADD3 R3, R28, 0x2a, RZ ;  /* 0x0000002a1c037810 */ /* 0x000fe20007ffe0ff */
[----:B------:R-:W-:Y:S01]  /*4de0*/  @!P3 IMAD.IADD R14, R14, 0x1, -R8 ;  /* 0x000000010e0eb824 */ /* 0x000fe200078e0a08 */
[C---:B------:R-:W-:Y:S01]  /*4df0*/  ISETP.GT.U32.AND P3, PT, R8.reuse, R15, PT ;  /* 0x0000000f0800720c */ /* 0x040fe20003f64070 */
[----:B------:R-:W-:Y:S01]  /*4e00*/  IMAD.MOV R2, RZ, RZ, -R2 ;  /* 0x000000ffff027224 */ /* 0x000fe200078e0a02 */
[----:B------:R-:W-:Y:S01]  /*4e10*/  IABS R17, R3 ;  /* 0x0000000300117213 */ /* 0x000fe20000000000 */
[----:B0-----:R-:W-:Y:S02]  /*4e20*/  IMAD.MOV.U32 R0, RZ, RZ, R4 ;  /* 0x000000ffff007224 */ /* 0x001fe400078e0004 */
[----:B------:R-:W-:Y:S01]  /*4e30*/  IMAD R5, R8, R2, R5 ;  /* 0x0000000208057224 */ /* 0x000fe200078e0205 */
[----:B------:R-:W-:Y:S01]  /*4e40*/  IADD3 R2, R28, 0x29, RZ ;  /* 0x000000291c027810 */ /* 0x000fe20007ffe0ff */
[----:B------:R-:W-:Y:S01]  /*4e50*/  @!P2 IMAD.IADD R13, R13, 0x1, -R8 ;  /* 0x000000010d0da824 */ /* 0x000fe200078e0a08 */
[----:B------:R-:W-:Y:S01]  /*4e60*/  ISETP.GT.U32.AND P2, PT, R8, R14, PT ;  /* 0x0000000e0800720c */ /* 0x000fe20003f44070 */
[----:B------:R-:W-:Y:S01]  /*4e70*/  IMAD.HI.U32 R4, R6, R11, RZ ;  /* 0x0000000b06047227 */ /* 0x000fe200078e00ff */
[----:B------:R-:W-:-:S03]  /*4e80*/  IABS R10, R2 ;  /* 0x00000002000a7213 */ /* 0x000fc60000000000 */
[----:B------:R-:W-:Y:S01]  /*4e90*/  @!P3 IMAD.IADD R15, R15, 0x1, -R8 ;  /* 0x000000010f0fb824 */ /* 0x000fe200078e0a08 */
[C---:B------:R-:W-:Y:S01]  /*4ea0*/  ISETP.GT.U32.AND P3, PT, R8.reuse, R5, PT ;  /* 0x000000050800720c */ /* 0x040fe20003f64070 */
[----:B------:R-:W-:Y:S01]  /*4eb0*/  @!P0 IMAD.MOV R0, RZ, RZ, -R0 ;  /* 0x000000ffff008224 */ /* 0x000fe200078e0a00 */
[C---:B------:R-:W-:Y:S01]  /*4ec0*/  ISETP.GT.U32.AND P0, PT, R8.reuse, R13, PT ;  /* 0x0000000d0800720c */ /* 0x040fe20003f04070 */
[----:B------:R-:W-:Y:S02]  /*4ed0*/  IMAD.MOV R4, RZ, RZ, -R4 ;  /* 0x000000ffff047224 */ /* 0x000fe400078e0a04 */
[----:B------:R-:W-:Y:S01]  /*4ee0*/  IMAD.MOV.U32 R9, RZ, RZ, R16 ;  /* 0x000000ffff097224 */ /* 0x000fe200078e0010 */
[----:B------:R0:W-:Y:S01]  /*4ef0*/  STL [R1+0xbc], R0 ;  /* 0x0000bc0001007387 */ /* 0x0001e20000100800 */
[----:B------:R-:W-:Y:S01]  /*4f00*/  IMAD R11, R8, R4, R11 ;  /* 0x00000004080b7224 */ /* 0x000fe200078e020b */
[----:B------:R-:W-:Y:S01]  /*4f10*/  IADD3 R4, R28, 0x28, RZ ;  /* 0x000000281c047810 */ /* 0x000fe20007ffe0ff */
[----:B------:R-:W-:-:S02]  /*4f20*/  @!P2 IMAD.IADD R14, R14, 0x1, -R8 ;  /* 0x000000010e0ea824 */ /* 0x000fc400078e0a08 */
[----:B------:R-:W-:Y:S01]  /*4f30*/  IMAD.HI.U32 R18, R6, R17, RZ ;  /* 0x0000001106127227 */ /* 0x000fe200078e00ff */
[----:B------:R-:W-:Y:S02]  /*4f40*/  ISETP.GT.U32.AND P2, PT, R8, R11, PT ;  /* 0x0000000b0800720c */ /* 0x000fe40003f44070 */
[----:B------:R-:W-:Y:S01]  /*4f50*/  IABS R19, R4 ;  /* 0x0000000400137213 */ /* 0x000fe20000000000 */
[--C-:B------:R-:W-:Y:S01]  /*4f60*/  @!P3 IMAD.IADD R5, R5, 0x1, -R8.reuse ;  /* 0x000000010505b824 */ /* 0x100fe200078e0a08 */
[----:B------:R-:W-:Y:S01]  /*4f70*/  ISETP.GE.AND P3, PT, R7, RZ, PT ;  /* 0x000000ff0700720c */ /* 0x000fe20003f66270 */
[----:B------:R-:W-:Y:S02]  /*4f80*/  @!P1 IMAD.MOV R9, RZ, RZ, -R9 ;  /* 0x000000ffff099224 */ /* 0x000fe400078e0a09 */
[----:B------:R-:W-:Y:S01]  /*4f90*/  @!P0 IMAD.IADD R13, R13, 0x1, -R8 ;  /* 0x000000010d0d8824 */ /* 0x000fe200078e0a08 */
[----:B------:R-:W-:Y:S01]  /*4fa0*/  ISETP.GE.AND P0, PT, R12, RZ, PT ;  /* 0x000000ff0c00720c */ /* 0x000fe20003f06270 */
[----:B------:R-:W-:Y:S01]  /*4fb0*/  IMAD.MOV R18, RZ, RZ, -R18 ;  /* 0x000000ffff127224 */ /* 0x000fe200078e0a12 */
[----:B------:R-:W-:Y:S01]  /*4fc0*/  ISETP.GT.U32.AND P1, PT, R8, R5, PT ;  /* 0x000000050800720c */ /* 0x000fe20003f24070 */
[----:B------:R-:W-:Y:S01]  /*4fd0*/  IMAD.HI.U32 R12, R6, R10, RZ ;  /* 0x0000000a060c7227 */ /* 0x000fe200078e00ff */
[----:B------:R1:W-:Y:S03]  /*4fe0*/  STL [R1+0x80], R9 ;  /* 0x0000800901007387 */ /* 0x0003e60000100800 */
[----:B0-----:R-:W-:Y:S01]  /*4ff0*/  IMAD.MOV.U32 R0, RZ, RZ, R15 ;  /* 0x000000ffff007224 */ /* 0x001fe200078e000f */
[----:B------:R-:W-:Y:S01]  /*5000*/  IADD3 R15, R28, 0x21, RZ ;  /* 0x000000211c0f7810 */ /* 0x000fe20007ffe0ff */
[----:B------:R-:W-:-:S02]  /*5010*/  IMAD R7, R8, R18, R17 ;  /* 0x0000001208077224 */ /* 0x000fc400078e0211 */
[----:B------:R-:W-:Y:S02]  /*5020*/  IMAD.MOV R12, RZ, RZ, -R12 ;  /* 0x000000ffff0c7224 */ /* 0x000fe400078e0a0c */
[----:B------:R-:W-:Y:S02]  /*5030*/  @!P5 IMAD.MOV R0, RZ, RZ, -R0 ;  /* 0x000000ffff00d224 */ /* 0x000fe400078e0a00 */
[----:B-1----:R-:W-:Y:S02]  /*5040*/  IMAD.MOV.U32 R9, RZ, RZ, R14 ;  /* 0x000000ffff097224 */ /* 0x002fe400078e000e */
[----:B------:R-:W-:Y:S01]  /*5050*/  @!P2 IMAD.IADD R11, R11, 0x1, -R8 ;  /* 0x000000010b0ba824 */ /* 0x000fe200078e0a08 */
[C---:B------:R-:W-:Y:S01]  /*5060*/  ISETP.GT.U32.AND P2, PT, R8.reuse, R7, PT ;  /* 0x000000070800720c */ /* 0x040fe20003f44070 */
[----:B------:R-:W-:Y:S01]  /*5070*/  @!P6 IMAD.MOV R9, RZ, RZ, -R9 ;  /* 0x000000ffff09e224 */ /* 0x000fe200078e0a09 */
[----:B------:R-:W-:Y:S01]  /*5080*/  ISETP.GE.AND P6, PT, R3, RZ, PT ;  /* 0x000000ff0300720c */ /* 0x000fe20003fc6270 */
[C---:B------:R-:W-:Y:S01]  /*5090*/  IMAD R3, R8.reuse, R12, R10 ;  /* 0x0000000c08037224 */ /* 0x040fe200078e020a */
[----:B------:R0:W-:Y:S01]  /*50a0*/  STL [R1+0x7c], R0 ;  /* 0x00007c0001007387 */ /* 0x0001e20000100800 */
[----:B------:R-:W-:Y:S01]  /*50b0*/  @!P1 IMAD.IADD R5, R5, 0x1, -R8 ;  /* 0x0000000105059824 */ /* 0x000fe200078e0a08 */
[----:B------:R-:W-:-:S02]  /*50c0*/  ISETP.GT.U32.AND P5, PT, R8, R11, PT ;  /* 0x0000000b0800720c */ /* 0x000fc40003fa4070 */
[----:B------:R-:W-:Y:S01]  /*50d0*/  ISETP.GT.U32.AND P1, PT, R8, R3, PT ;  /* 0x000000030800720c */ /* 0x000fe20003f24070 */
[----:B------:R-:W-:Y:S01]  /*50e0*/  STL [R1+0x78], R9 ;  /* 0x0000780901007387 */ /* 0x000fe20000100800 */
[----:B------:R-:W-:Y:S02]  /*50f0*/  IADD3 R10, R28, 0x25, RZ ;  /* 0x000000251c0a7810 */ /* 0x000fe40007ffe0ff */
[----:B------:R-:W-:Y:S01]  /*5100*/  IABS R12, R15 ;  /* 0x0000000f000c7213 */ /* 0x000fe20000000000 */
[----:B------:R-:W-:Y:S01]  /*5110*/  @!P2 IMAD.IADD R7, R7, 0x1, -R8 ;  /* 0x000000010707a824 */ /* 0x000fe200078e0a08 */
[----:B------:R-:W-:Y:S01]  /*5120*/  IABS R14, R10 ;  /* 0x0000000a000e7213 */ /* 0x000fe20000000000 */
[----:B0-----:R-:W-:Y:S02]  /*5130*/  IMAD.MOV.U32 R0, RZ, RZ, R13 ;  /* 0x000000ffff007224 */ /* 0x001fe400078e000d */
[----:B------:R-:W-:-:S04]  /*5140*/  IMAD.HI.U32 R13, R6, R19, RZ ;  /* 0x00000013060d7227 */ /* 0x000fc800078e00ff */
[----:B------:R-:W-:Y:S01]  /*5150*/  @!P4 IMAD.MOV R0, RZ, RZ, -R0 ;  /* 0x000000ffff00c224 */ /* 0x000fe200078e0a00 */
[----:B------:R-:W-:Y:S01]  /*5160*/  ISETP.GE.AND P4, PT, R2, RZ, PT ;  /* 0x000000ff0200720c */ /* 0x000fe20003f86270 */
[--C-:B------:R-:W-:Y:S01]  /*5170*/  @!P1 IMAD.IADD R3, R3, 0x1, -R8.reuse ;  /* 0x0000000103039824 */ /* 0x100fe200078e0a08 */
[----:B------:R-:W-:Y:S01]  /*5180*/  IADD3 R2, R28, 0x27, RZ ;  /* 0x000000271c027810 */ /* 0x000fe20007ffe0ff */
[----:B------:R-:W-:Y:S01]  /*5190*/  IMAD.MOV R13, RZ, RZ, -R13 ;  /* 0x000000ffff0d7224 */ /* 0x000fe200078e0a0d */
[----:B------:R0:W-:Y:S01]  /*51a0*/  STL [R1+0x74], R0 ;  /* 0x0000740001007387 */ /* 0x0001e20000100800 */
[C---:B------:R-:W-:Y:S01]  /*51b0*/  ISETP.GT.U32.AND P1, PT, R8.reuse, R7, PT ;  /* 0x000000070800720c */ /* 0x040fe20003f24070 */
[----:B------:R-:W-:Y:S01]  /*51c0*/  @!P5 IMAD.IADD R11, R11, 0x1, -R8 ;  /* 0x000000010b0bd824 */ /* 0x000fe200078e0a08 */
[----:B------:R-:W-:Y:S01]  /*51d0*/  IABS R18, R2 ;  /* 0x0000000200127213 */ /* 0x000fe20000000000 */
[----:B------:R-:W-:Y:S01]  /*51e0*/  IMAD R19, R8, R13, R19 ;  /* 0x0000000d08137224 */ /* 0x000fe200078e0213 */
[----:B------:R-:W-:-:S02]  /*51f0*/  ISETP.GE.AND P5, PT, R4, RZ, PT ;  /* 0x000000ff0400720c */ /* 0x000fc40003fa6270 */
[----:B------:R-:W-:Y:S02]  /*5200*/  IADD3 R4, R28, 0x26, RZ ;  /* 0x000000261c047810 */ /* 0x000fe40007ffe0ff */
[----:B------:R-:W-:Y:S01]  /*5210*/  ISETP.GE.AND P2, PT, R2, RZ, PT ;  /* 0x000000ff0200720c */ /* 0x000fe20003f46270 */
[----:B0-----:R-:W-:Y:S01]  /*5220*/  IMAD.MOV.U32 R0, RZ, RZ, R5 ;  /* 0x000000ffff007224 */ /* 0x001fe200078e0005 */
[----:B------:R-:W-:Y:S01]  /*5230*/  IADD3 R2, R28, 0x24, RZ ;  /* 0x000000241c027810 */ /* 0x000fe20007ffe0ff */
[----:B------:R-:W-:Y:S01]  /*5240*/  IMAD.HI.U32 R5, R6, R18, RZ ;  /* 0x0000001206057227 */ /* 0x000fe200078e00ff */
[----:B------:R-:W-:Y:S02]  /*5250*/  IABS R17, R4 ;  /* 0x0000000400117213 */ /* 0x000fe40000000000 */
[----:B------:R-:W-:Y:S01]  /*5260*/  IABS R16, R2 ;  /* 0x0000000200107213 */ /* 0x000fe20000000000 */
[----:B------:R-:W-:Y:S01]  /*5270*/  @!P0 IMAD.MOV R0, RZ, RZ, -R0 ;  /* 0x000000ffff008224 */ /* 0x000fe200078e0a00 */
[----:B------:R-:W-:Y:S01]  /*5280*/  ISETP.GT.U32.AND P0, PT, R8, R3, PT ;  /* 0x000000030800720c */ /* 0x000fe20003f04070 */
[----:B------:R-:W-:-:S02]  /*5290*/  IMAD.MOV R5, RZ, RZ, -R5 ;  /* 0x000000ffff057224 */ /* 0x000fc400078e0a05 */
[----:B------:R-:W-:Y:S01]  /*52a0*/  @!P1 IMAD.IADD R7, R7, 0x1, -R8 ;  /* 0x0000000107079824 */ /* 0x000fe200078e0a08 */
[----:B------:R0:W-:Y:S01]  /*52b0*/  STL [R1+0xa8], R0 ;  /* 0x0000a80001007387 */ /* 0x0001e20000100800 */
[----:B------:R-:W-:Y:S02]  /*52c0*/  IMAD R18, R8, R5, R18 ;  /* 0x0000000508127224 */ /* 0x000fe400078e0212 */
[----:B------:R-:W-:-:S03]  /*52d0*/  IMAD.HI.U32 R5, R6, R14, RZ ;  /* 0x0000000e06057227 */ /* 0x000fc600078e00ff */
[----:B------:R-:W-:Y:S01]  /*52e0*/  ISETP.GT.U32.AND P1, PT, R8, R18, PT ;  /* 0x000000120800720c */ /* 0x000fe20003f24070 */
[----:B------:R-:W-:Y:S02]  /*52f0*/  IMAD.MOV R5, RZ, RZ, -R5 ;  /* 0x000000ffff057224 */ /* 0x000fe400078e0a05 */
[----:B------:R-:W-:Y:S01]  /*5300*/  @!P0 IMAD.IADD R3, R3, 0x1, -R8 ;  /* 0x0000000103038824 */ /* 0x000fe200078e0a08 */
[----:B------:R-:W-:Y:S01]  /*5310*/  ISETP.GE.AND P0, PT, R4, RZ, PT ;  /* 0x000000ff0400720c */ /* 0x000fe20003f06270 */
[----:B0-----:R-:W-:Y:S02]  /*5320*/  IMAD.MOV.U32 R0, RZ, RZ, R11 ;  /* 0x000000ffff007224 */ /* 0x001fe400078e000b */
[----:B------:R-:W-:-:S04]  /*5330*/  IMAD.HI.U32 R11, R6, R17, RZ ;  /* 0x00000011060b7227 */ /* 0x000fc800078e00ff */
[----:B------:R-:W-:Y:S01]  /*5340*/  @!P3 IMAD.MOV R0, RZ, RZ, -R0 ;  /* 0x000000ffff00b224 */ /* 0x000fe200078e0a00 */
[----:B------:R-:W-:Y:S01]  /*5350*/  ISETP.GT.U32.AND P3, PT, R8, R19, PT ;  /* 0x000000130800720c */ /* 0x000fe20003f64070 */
[----:B------:R-:W-:Y:S02]  /*5360*/  @!P1 IMAD.IADD R18, R18, 0x1, -R8 ;  /* 0x0000000112129824 */ /* 0x000fe400078e0a08 */
[----:B------:R-:W-:Y:S01]  /*5370*/  IMAD.HI.U32 R4, R6, R16, RZ ;  /* 0x0000001006047227 */ /* 0x000fe200078e00ff */
[----:B------:R0:W-:Y:S02]  /*5380*/  STL [R1+0xa4], R0 ;  /* 0x0000a40001007387 */ /* 0x0001e40000100800 */
[----:B------:R-:W-:Y:S01]  /*5390*/  ISETP.GT.U32.AND P1, PT, R8, R18, PT ;  /* 0x000000120800720c */ /* 0x000fe20003f24070 */
[----:B------:R-:W-:Y:S02]  /*53a0*/  IMAD.MOV R11, RZ, RZ, -R11 ;  /* 0x000000ffff0b7224 */ /* 0x000fe400078e0a0b */
[----:B------:R-:W-:-:S02]  /*53b0*/  IMAD.MOV R4, RZ, RZ, -R4 ;  /* 0x000000ffff047224 */ /* 0x000fc400078e0a04 */
[----:B------:R-:W-:Y:S01]  /*53c0*/  IMAD R14, R8, R5, R14 ;  /* 0x00000005080e7224 */ /* 0x000fe200078e020e */
[----:B------:R-:W-:Y:S01]  /*53d0*/  IADD3 R5, R28, 0x23, RZ ;  /* 0x000000231c057810 */ /* 0x000fe20007ffe0ff */
[----:B------:R-:W-:Y:S01]  /*53e0*/  @!P3 IMAD.IADD R19, R19, 0x1, -R8 ;  /* 0x000000011313b824 */ /* 0x000fe200078e0a08 */
[----:B------:R-:W-:Y:S01]  /*53f0*/  ISETP.GE.AND P3, PT, R10, RZ, PT ;  /* 0x000000ff0a00720c */ /* 0x000fe20003f66270 */
[----:B0-----:R-:W-:Y:S02]  /*5400*/  IMAD.MOV.U32 R0, RZ, RZ, R7 ;  /* 0x000000ffff007224 */ /* 0x001fe400078e0007 */
[C---:B------:R-:W-:Y:S01]  /*5410*/  IMAD R17, R8.reuse, R11, R17 ;  /* 0x0000000b08117224 */ /* 0x040fe200078e0211 */
[----:B------:R-:W-:Y:S01]  /*5420*/  IABS R11, R5 ;  /* 0x00000005000b7213 */ /* 0x000fe20000000000 */
[----:B------:R-:W-:Y:S01]  /*5430*/  @!P6 IMAD.MOV R0, RZ, RZ, -R0 ;  /* 0x000000ffff00e224 */ /* 0x000fe200078e0a00 */
[C---:B------:R-:W-:Y:S01]  /*5440*/  ISETP.GT.U32.AND P6, PT, R8.reuse, R19, PT ;  /* 0x000000130800720c */ /* 0x040fe20003fc4070 */
[----:B------:R-:W-:Y:S01]  /*5450*/  IMAD R16, R8, R4, R16 ;  /* 0x0000000408107224 */ /* 0x000fe200078e0210 */
[----:B------:R-:W-:Y:S01]  /*5460*/  IADD3 R4, R28, 0x22, RZ ;  /* 0x000000221c047810 */ /* 0x000fe20007ffe0ff */
[----:B------:R-:W-:Y:S01]  /*5470*/  @!P1 IMAD.IADD R18, R18, 0x1, -R8 ;  /* 0x0000000112129824 */ /* 0x000fe200078e0a08 */
[----:B------:R0:W-:Y:S01]  /*5480*/  STL [R1+0x70], R0 ;  /* 0x0000700001007387 */ /* 0x0001e20000100800 */
[----:B------:R-:W-:Y:S01]  /*5490*/  IMAD.HI.U32 R13, R6, R11, RZ ;  /* 0x0000000b060d7227 */ /* 0x000fe200078e00ff */
[----:B------:R-:W-:-:S02]  /*54a0*/  ISETP.GT.U32.AND P1, PT, R8, R16, PT ;  /* 0x000000100800720c */ /* 0x000fc40003f24070 */
[----:B------:R-:W-:Y:S01]  /*54b0*/  IABS R7, R4 ;  /* 0x0000000400077213 */ /* 0x000fe20000000000 */
[----:B------:R-:W-:-:S04]  /*54c0*/  IMAD.MOV R13, RZ, RZ, -R13 ;  /* 0x000000ffff0d7224 */ /* 0x000fc800078e0a0d */
[----:B------:R-:W-:Y:S01]  /*54d0*/  @!P6 IMAD.IADD R19, R19, 0x1, -R8 ;  /* 0x000000011313e824 */ /* 0x000fe200078e0a08 */
[----:B------:R-:W-:Y:S01]  /*54e0*/  ISETP.GT.U32.AND P6, PT, R8, R14, PT ;  /* 0x0000000e0800720c */ /* 0x000fe20003fc4070 */
[----:B0-----:R-:W-:Y:S01]  /*54f0*/  IMAD.MOV.U32 R0, RZ, RZ, R3 ;  /* 0x000000ffff007224 */ /* 0x001fe200078e0003 */
[C---:B------:R-:W-:Y:S01]  /*5500*/  IADD3 R3, R28.reuse, 0x20, RZ ;  /* 0x000000201c037810 */ /* 0x040fe20007ffe0ff */
[----:B------:R-:W-:Y:S01]  /*5510*/  IMAD.MOV.U32 R9, RZ, RZ, R19 ;  /* 0x000000ffff097224 */ /* 0x000fe200078e0013 */
[----:B------:R-:W-:Y:S01]  /*5520*/  IADD3 R19, R28, 0x16, RZ ;  /* 0x000000161c137810 */ /* 0x000fe20007ffe0ff */
[----:B------:R-:W-:Y:S01]  /*5530*/  @!P4 IMAD.MOV R0, RZ, RZ, -R0 ;  /* 0x000000ffff00c224 */ /* 0x000fe200078e0a00 */
[----:B------:R-:W-:Y:S01]  /*5540*/  ISETP.GT.U32.AND P4, PT, R8, R17, PT ;  /* 0x000000110800720c */ /* 0x000fe20003f84070 */
[--C-:B------:R-:W-:Y:S01]  /*5550*/  @!P1 IMAD.IADD R16, R16, 0x1, -R8.reuse ;  /* 0x0000000110109824 */ /* 0x100fe200078e0a08 */
[----:B------:R-:W-:Y:S01]  /*5560*/  IABS R10, R3 ;  /* 0x00000003000a7213 */ /* 0x000fe20000000000 */
[C---:B------:R-:W-:Y:S01]  /*5570*/  IMAD R11, R8.reuse, R13, R11 ;  /* 0x0000000d080b7224 */ /* 0x040fe200078e020b */
[----:B------:R0:W-:Y:S01]  /*5580*/  STL [R1+0x6c], R0 ;  /* 0x00006c0001007387 */ /* 0x0001e20000100800 */
[----:B------:R-:W-:Y:S01]  /*5590*/  @!P5 IMAD.MOV R9, RZ, RZ, -R9 ;  /* 0x000000ffff09d224 */ /* 0x000fe200078e0a09 */
[----:B------:R-:W-:Y:S01]  /*55a0*/  ISETP.GT.U32.AND P5, PT, R8, R16, PT ;  /* 0x000000100800720c */ /* 0x000fe20003fa4070 */
[----:B------:R-:W-:-:S03]  /*55b0*/  @!P6 IMAD.IADD R14, R14, 0x1, -R8 ;  /* 0x000000010e0ee824 */ /* 0x000fc600078e0a08 */
[----:B------:R-:W-:Y:S02]  /*55c0*/  STL [R1+0x68], R9 ;  /* 0x0000680901007387 */ /* 0x000fe40000100800 */
[----:B------:R-:W-:Y:S01]  /*55d0*/  ISETP.GT.U32.AND P1, PT, R8, R14, PT ;  /* 0x0000000e0800720c */ /* 0x000fe20003f24070 */
[----:B------:R-:W-:Y:S01]  /*55e0*/  @!P4 IMAD.IADD R17, R17, 0x1, -R8 ;  /* 0x000000011111c824 */ /* 0x000fe200078e0a08 */
[----:B------:R-:W-:Y:S01]  /*55f0*/  ISETP.GE.AND P4, PT, R2, RZ, PT ;  /* 0x000000ff0200720c */ /* 0x000fe20003f86270 */
[----:B------:R-:W-:Y:S02]  /*5600*/  IMAD.MOV.U32 R2, RZ, RZ, R12 ;  /* 0x000000ffff027224 */ /* 0x000fe400078e000c */
[----:B------:R-:W-:Y:S01]  /*5610*/  IMAD.HI.U32 R12, R6, R7, RZ ;  /* 0x00000007060c7227 */ /* 0x000fe200078e00ff */
[----:B------:R-:W-:-:S03]  /*5620*/  ISETP.GT.U32.AND P6, PT, R8, R17, PT ;  /* 0x000000110800720c */ /* 0x000fc60003fc4070 */
[----:B------:R-:W-:Y:S02]  /*5630*/  IMAD.MOV R12, RZ, RZ, -R12 ;  /* 0x000000ffff0c7224 */ /* 0x000fe400078e0a0c */
[----:B0-----:R-:W-:Y:S01]  /*5640*/  IMAD.MOV.U32 R0, RZ, RZ, R18 ;  /* 0x000000ffff007224 */ /* 0x001fe200078e0012 */
[----:B------:R-:W-:Y:S01]  /*5650*/  IADD3 R18, R28, 0x15, RZ ;  /* 0x000000151c127810 */ /* 0x000fe20007ffe0ff */
[----:B------:R-:W-:Y:S01]  /*5660*/  IMAD R7, R8, R12, R7 ;  /* 0x0000000c08077224 */ /* 0x000fe200078e0207 */
[----:B------:R-:W-:Y:S01]  /*5670*/  IADD3 R12, R28, 0x1f, RZ ;  /* 0x0000001f1c0c7810 */ /* 0x000fe20007ffe0ff */
[----:B------:R-:W-:Y:S02]  /*5680*/  @!P1 IMAD.IADD R14, R14, 0x1, -R8 ;  /* 0x000000010e0e9824 */ /* 0x000fe400078e0a08 */
[----:B------:R-:W-:Y:S01]  /*5690*/  @!P2 IMAD.MOV R0, RZ, RZ, -R0 ;  /* 0x000000ffff00a224 */ /* 0x000fe200078e0a00 */
[C---:B------:R-:W-:Y:S01]  /*56a0*/  ISETP.GT.U32.AND P1, PT, R8.reuse, R7, PT ;  /* 0x000000070800720c */ /* 0x040fe20003f24070 */
[----:B------:R-:W-:Y:S01]  /*56b0*/  @!P6 IMAD.IADD R17, R17, 0x1, -R8 ;  /* 0x000000011111e824 */ /* 0x000fe200078e0a08 */
[----:B------:R-:W-:Y:S01]  /*56c0*/  ISETP.GT.U32.AND P6, PT, R8, R11, PT ;  /* 0x0000000b0800720c */ /* 0x000fe20003fc4070 */
[----:B------:R-:W-:Y:S01]  /*56d0*/  IMAD.HI.U32 R13, R6, R2, RZ ;  /* 0x00000002060d7227 */ /* 0x000fe200078e00ff */
[----:B------:R0:W-:Y:S01]  /*56e0*/  STL [R1+0x64], R0 ;  /* 0x0000640001007387 */ /* 0x0001e20000100800 */
[----:B------:R-:W-:-:S02]  /*56f0*/  ISETP.GE.AND P2, PT, R5, RZ, PT ;  /* 0x000000ff0500720c */ /* 0x000fc40003f46270 */
[----:B------:R-:W-:Y:S02]  /*5700*/  IMAD.MOV R13, RZ, RZ, -R13 ;  /* 0x000000ffff0d7224 */ /* 0x000fe400078e0a0d */
[----:B------:R-:W-:-:S04]  /*5710*/  IMAD.HI.U32 R5, R6, R10, RZ ;  /* 0x0000000a06057227 */ /* 0x000fc800078e00ff */
[----:B------:R-:W-:Y:S01]  /*5720*/  IMAD R2, R8, R13, R2 ;  /* 0x0000000d08027224 */ /* 0x000fe200078e0202 */
[----:B------:R-:W-:Y:S01]  /*5730*/  IABS R13, R12 ;  /* 0x0000000c000d7213 */ /* 0x000fe20000000000 */
[----:B0-----:R-:W-:Y:S02]  /*5740*/  IMAD.MOV.U32 R0, RZ, RZ, R17 ;  /* 0x000000ffff007224 */ /* 0x001fe400078e0011 */
[----:B------:R-:W-:Y:S01]  /*5750*/  @!P5 IMAD.IADD R16, R16, 0x1, -R8 ;  /* 0x000000011010d824 */ /* 0x000fe200078e0a08 */
[----:B------:R-:W-:Y:S01]  /*5760*/  ISETP.GE.AND P5, PT, R4, RZ, PT ;  /* 0x000000ff0400720c */ /* 0x000fe20003fa6270 */
[----:B------:R-:W-:Y:S01]  /*5770*/  @!P0 IMAD.MOV R0, RZ, RZ, -R0 ;  /* 0x000000ffff008224 */ /* 0x000fe200078e0a00 */
[----:B------:R-:W-:Y:S01]  /*5780*/  IADD3 R4, R28, 0x1e, RZ ;  /* 0x0000001e1c047810 */ /* 0x000fe20007ffe0ff */
[----:B------:R-:W-:Y:S02]  /*5790*/  IMAD.MOV R5, RZ, RZ, -R5 ;  /* 0x000000ffff057224 */ /* 0x000fe400078e0a05 */
[--C-:B------:R-:W-:Y:S01]  /*57a0*/  @!P1 IMAD.IADD R7, R7, 0x1, -R8.reuse ;  /* 0x0000000107079824 */ /* 0x100fe200078e0a08 */
[----:B------:R0:W-:Y:S01]  /*57b0*/  STL [R1+0x60], R0 ;  /* 0x0000600001007387 */ /* 0x0001e20000100800 */
[----:B------:R-:W-:Y:S01]  /*57c0*/  @!P6 IMAD.IADD R11, R11, 0x1, -R8 ;  /* 0x000000010b0be824 */ /* 0x000fe200078e0a08 */
[C---:B------:R-:W-:Y:S01]  /*57d0*/  ISETP.GT.U32.AND P6, PT, R8.reuse, R2, PT ;  /* 0x000000020800720c */ /* 0x040fe20003fc4070 */
[C---:B------:R-:W-:Y:S01]  /*57e0*/  IMAD R10, R8.reuse, R5, R10 ;  /* 0x00000005080a7224 */ /* 0x040fe200078e020a */
[----:B------:R-:W-:Y:S01]  /*57f0*/  IABS R5, R4 ;  /* 0x0000000400057213 */ /* 0x000fe20000000000 */
[----:B------:R-:W-:Y:S01]  /*5800*/  IMAD.MOV.U32 R9, RZ, RZ, R14 ;  /* 0x000000ffff097224 */ /* 0x000fe200078e000e */
[----:B------:R-:W-:Y:S01]  /*5810*/  ISETP.GT.U32.AND P0, PT, R8, R7, PT ;  /* 0x000000070800720c */ /* 0x000fe20003f04070 */
[----:B------:R-:W-:Y:S01]  /*5820*/  IMAD.HI.U32 R14, R6, R13, RZ ;  /* 0x0000000d060e7227 */ /* 0x000fe200078e00ff */
[----:B------:R-:W-:-:S03]  /*5830*/  ISETP.GT.U32.AND P1, PT, R8, R11, PT ;  /* 0x0000000b0800720c */ /* 0x000fc60003f24070 */
[----:B0-----:R-:W-:Y:S02]  /*5840*/  IMAD.MOV.U32 R0, RZ, RZ, R16 ;  /* 0x000000ffff007224 */ /* 0x001fe400078e0010 */
[----:B------:R-:W-:Y:S01]  /*5850*/  @!P3 IMAD.MOV R9, RZ, RZ, -R9 ;  /* 0x000000ffff09b224 */ /* 0x000fe200078e0a09 */
[----:B------:R-:W-:Y:S01]  /*5860*/  ISETP.GT.U32.AND P3, PT, R8, R10, PT ;  /* 0x0000000a0800720c */ /* 0x000fe20003f64070 */
[----:B------:R-:W-:Y:S01]  /*5870*/  @!P4 IMAD.MOV R0, RZ, RZ, -R0 ;  /* 0x000000ffff00c224 */ /* 0x000fe200078e0a00 */
[----:B------:R-:W-:Y:S01]  /*5880*/  ISETP.GE.AND P4, PT, R15, RZ, PT ;  /* 0x000000ff0f00720c */ /* 0x000fe20003f86270 */
[----:B------:R-:W-:Y:S01]  /*5890*/  IMAD.HI.U32 R15, R6, R5, RZ ;  /* 0x00000005060f7227 */ /* 0x000fe200078e00ff */
[----:B------:R-:W-:Y:S03]  /*58a0*/  STL [R1+0x5c], R9 ;  /* 0x00005c0901007387 */ /* 0x000fe60000100800 */
[----:B------:R-:W-:Y:S01]  /*58b0*/  IMAD.MOV R15, RZ, RZ, -R15 ;  /* 0x000000ffff0f7224 */ /* 0x000fe200078e0a0f */
[----:B------:R0:W-:Y:S01]  /*58c0*/  STL [R1+0x58], R0 ;  /* 0x0000580001007387 */ /* 0x0001e20000100800 */
[----:B------:R-:W-:-:S02]  /*58d0*/  @!P6 IMAD.IADD R2, R2, 0x1, -R8 ;  /* 0x000000010202e824 */ /* 0x000fc400078e0a08 */
[--C-:B------:R-:W-:Y:S01]  /*58e0*/  @!P0 IMAD.IADD R7, R7, 0x1, -R8.reuse ;  /* 0x0000000107078824 */ /* 0x100fe200078e0a08 */
[----:B------:R-:W-:Y:S01]  /*58f0*/  ISETP.GE.AND P0, PT, R12, RZ, PT ;  /* 0x000000ff0c00720c */ /* 0x000fe20003f06270 */
[C---:B------:R-:W-:Y:S01]  /*5900*/  IMAD R5, R8.reuse, R15, R5 ;  /* 0x0000000f08057224 */ /* 0x040fe200078e0205 */
[C---:B------:R-:W-:Y:S01]  /*5910*/  ISETP.GT.U32.AND P6, PT, R8.reuse, R2, PT ;  /* 0x000000020800720c */ /* 0x040fe20003fc4070 */
[----:B------:R-:W-:Y:S01]  /*5920*/  @!P5 IMAD.MOV R7, RZ, RZ, -R7 ;  /* 0x000000ffff07d224 */ /* 0x000fe200078e0a07 */
[----:B------:R-:W-:Y:S01]  /*5930*/  IABS R12, R19 ;  /* 0x00000013000c7213 */ /* 0x000fe20000000000 */
[--C-:B------:R-:W-:Y:S01]  /*5940*/  @!P1 IMAD.IADD R11, R11, 0x1, -R8.reuse ;  /* 0x000000010b0b9824 */ /* 0x100fe200078e0a08 */
[----:B------:R-:W-:Y:S01]  /*5950*/  ISETP.GT.U32.AND P5, PT, R8, R5, PT ;  /* 0x000000050800720c */ /* 0x000fe20003fa4070 */
[----:B------:R-:W-:Y:S01]  /*5960*/  @!P3 IMAD.IADD R10, R10, 0x1, -R8 ;  /* 0x000000010a0ab824 */ /* 0x000fe200078e0a08 */
[----:B------:R-:W-:Y:S01]  /*5970*/  ISETP.GE.AND P1, PT, R3, RZ, PT ;  /* 0x000000ff0300720c */ /* 0x000fe20003f26270 */
[----:B------:R-:W-:-:S02]  /*5980*/  IMAD.MOV R14, RZ, RZ, -R14 ;  /* 0x000000ffff0e7224 */ /* 0x000fc400078e0a0e */
[----:B0-----:R-:W-:Y:S01]  /*5990*/  IMAD.MOV.U32 R0, RZ, RZ, R11 ;  /* 0x000000ffff007224 */ /* 0x001fe200078e000b */
[C---:B------:R-:W-:Y:S01]  /*59a0*/  ISETP.GT.U32.AND P3, PT, R8.reuse, R10, PT ;  /* 0x0000000a0800720c */ /* 0x040fe20003f64070 */
[----:B------:R-:W-:Y:S01]  /*59b0*/  IMAD R3, R8, R14, R13 ;  /* 0x0000000e08037224 */ /* 0x000fe200078e020d */
[C---:B------:R-:W-:Y:S01]  /*59c0*/  IADD3 R14, R28.reuse, 0x1c, RZ ;  /* 0x0000001c1c0e7810 */ /* 0x040fe20007ffe0ff */
[----:B------:R-:W-:Y:S01]  /*59d0*/  @!P2 IMAD.MOV R0, RZ, RZ, -R0 ;  /* 0x000000ffff00a224 */ /* 0x000fe200078e0a00 */
[----:B------:R-:W-:Y:S01]  /*59e0*/  IADD3 R11, R28, 0x1d, RZ ;  /* 0x0000001d1c0b7810 */ /* 0x000fe20007ffe0ff */
[--C-:B------:R-:W-:Y:S01]  /*59f0*/  @!P6 IMAD.IADD R2, R2, 0x1, -R8.reuse ;  /* 0x000000010202e824 */ /* 0x100fe200078e0a08 */
[----:B------:R-:W-:Y:S01]  /*5a00*/  ISETP.GT.U32.AND P6, PT, R8, R3, PT ;  /* 0x000000030800720c */ /* 0x000fe20003fc4070 */
[----:B------:R-:W-:Y:S01]  /*5a10*/  @!P5 IMAD.IADD R5, R5, 0x1, -R8 ;  /* 0x000000010505d824 */ /* 0x000fe200078e0a08 */
[----:B------:R0:W-:Y:S01]  /*5a20*/  STL [R1+0x54], R0 ;  /* 0x0000540001007387 */ /* 0x0001e20000100800 */
[----:B------:R-:W-:-:S02]  /*5a30*/  ISETP.GE.AND P2, PT, R4, RZ, PT ;  /* 0x000000ff0400720c */ /* 0x000fc40003f46270 */
[----:B------:R-:W-:Y:S01]  /*5a40*/  IABS R4, R11 ;  /* 0x0000000b00047213 */ /* 0x000fe20000000000 */
[----:B------:R1:W-:Y:S01]  /*5a50*/  STL [R1+0x50], R7 ;  /* 0x0000500701007387 */ /* 0x0003e20000100800 */
[----:B------:R-:W-:Y:S01]  /*5a60*/  ISETP.GT.U32.AND P5, PT, R8, R5, PT ;  /* 0x000000050800720c */ /* 0x000fe20003fa4070 */
[----:B------:R-:W-:Y:S01]  /*5a70*/  @!P3 IMAD.IADD R10, R10, 0x1, -R8 ;  /* 0x000000010a0ab824 */ /* 0x000fe200078e0a08 */
[----:B------:R-:W-:Y:S02]  /*5a80*/  ISETP.GE.AND P3, PT, R14, RZ, PT ;  /* 0x000000ff0e00720c */ /* 0x000fe40003f66270 */
[----:B------:R-:W-:Y:S01]  /*5a90*/  IABS R14, R14 ;  /* 0x0000000e000e7213 */ /* 0x000fe20000000000 */
[----:B0-----:R-:W-:Y:S01]  /*5aa0*/  IMAD.MOV.U32 R0, RZ, RZ, R2 ;  /* 0x000000ffff007224 */ /* 0x001fe200078e0002 */
[----:B------:R-:W-:Y:S01]  /*5ab0*/  IADD3 R2, R28, 0x1b, RZ ;  /* 0x0000001b1c027810 */ /* 0x000fe20007ffe0ff */
[----:B------:R-:W-:Y:S01]  /*5ac0*/  @!P6 IMAD.IADD R3, R3, 0x1, -R8 ;  /* 0x000000010303e824 */ /* 0x000fe200078e0a08 */
[----:B------:R-:W-:Y:S01]  /*5ad0*/  IABS R13, R18 ;  /* 0x00000012000d7213 */ /* 0x000fe20000000000 */
[----:B------:R-:W-:Y:S01]  /*5ae0*/  @!P4 IMAD.MOV R0, RZ, RZ, -R0 ;  /* 0x000000ffff00c224 */ /* 0x000fe200078e0a00 */
[----:B------:R-:W-:Y:S01]  /*5af0*/  IABS R15, R2 ;  /* 0x00000002000f7213 */ /* 0x000fe20000000000 */
[----:B-1----:R-:W-:Y:S01]  /*5b00*/  IMAD.HI.U32 R7, R6, R4, RZ ;  /* 0x0000000406077227 */ /* 0x002fe200078e00ff */
[----:B------:R-:W-:-:S02]  /*5b10*/  ISETP.GT.U32.AND P6, PT, R8, R3, PT ;  /* 0x000000030800720c */ /* 0x000fc40003fc4070 */
[----:B------:R0:W-:Y:S01]  /*5b20*/  STL [R1+0x48], R0 ;  /* 0x0000480001007387 */ /* 0x0001e20000100800 */
[----:B------:R-:W-:Y:S01]  /*5b30*/  @!P5 IMAD.IADD R5, R5, 0x1, -R8 ;  /* 0x000000010505d824 */ /* 0x000fe200078e0a08 */
[----:B------:R-:W-:Y:S01]  /*5b40*/  ISETP.GE.AND P4, PT, R11, RZ, PT ;  /* 0x000000ff0b00720c */ /* 0x000fe20003f86270 */
[----:B------:R-:W-:Y:S02]  /*5b50*/  IMAD.MOV R7, RZ, RZ, -R7 ;  /* 0x000000ffff077224 */ /* 0x000fe400078e0a07 */
[----:B0-----:R-:W-:Y:S02]  /*5b60*/  IMAD.MOV.U32 R0, RZ, RZ, R10 ;  /* 0x000000ffff007224 */ /* 0x001fe400078e000a */
[----:B------:R-:W-:-:S04]  /*5b70*/  IMAD.HI.U32 R10, R6, R14, RZ ;  /* 0x0000000e060a7227 */ /* 0x000fc800078e00ff */
[----:B------:R-:W-:Y:S01]  /*5b80*/  @!P1 IMAD.MOV R0, RZ, RZ, -R0 ;  /* 0x000000ffff009224 */ /* 0x000fe200078e0a00 */
[----:B------:R-:W-:Y:S01]  /*5b90*/  ISETP.GE.AND P1, PT, R2, RZ, PT ;  /* 0x000000ff0200720c */ /* 0x000fe20003f26270 */
[----:B------:R-:W-:Y:S02]  /*5ba0*/  IMAD.MOV R10, RZ, RZ, -R10 ;  /* 0x000000ffff0a7224 */ /* 0x000fe400078e0a0a */
[C---:B------:R-:W-:Y:S01]  /*5bb0*/  IMAD R2, R8.reuse, R7, R4 ;  /* 0x0000000708027224 */ /* 0x040fe200078e0204 */
[----:B------:R0:W-:Y:S01]  /*5bc0*/  STL [R1+0x44], R0 ;  /* 0x0000440001007387 */ /* 0x0001e20000100800 */
[----:B------:R-:W-:Y:S01]  /*5bd0*/  IMAD R14, R8, R10, R14 ;  /* 0x0000000a080e7224 */ /* 0x000fe200078e020e */
[----:B------:R-:W-:Y:S01]  /*5be0*/  IADD3 R7, R28, 0x1a, RZ ;  /* 0x0000001a1c077810 */ /* 0x000fe20007ffe0ff */
[----:B------:R-:W-:Y:S01]  /*5bf0*/  @!P6 IMAD.IADD R3, R3, 0x1, -R8 ;  /* 0x000000010303e824 */ /* 0x000fe200078e0a08 */
[----:B------:R-:W-:Y:S01]  /*5c00*/  ISETP.GT.U32.AND P6, PT, R8, R2, PT ;  /* 0x000000020800720c */ /* 0x000fe20003fc4070 */
[----:B------:R-:W-:Y:S01]  /*5c10*/  IMAD.HI.U32 R4, R6, R15, RZ ;  /* 0x0000000f06047227 */ /* 0x000fe200078e00ff */
[----:B------:R-:W-:-:S02]  /*5c20*/  IABS R17, R7 ;  /* 0x0000000700117213 */ /* 0x000fc40000000000 */
[----:B------:R-:W-:Y:S01]  /*5c30*/  ISETP.GE.AND P5, PT, R7, RZ, PT ;  /* 0x000000ff0700720c */ /* 0x000fe20003fa6270 */
[----:B------:R-:W-:Y:S01]  /*5c40*/  IMAD.MOV.U32 R9, RZ, RZ, R3 ;  /* 0x000000ffff097224 */ /* 0x000fe200078e0003 */
[----:B------:R-:W-:Y:S01]  /*5c50*/  IADD3 R7, R28, 0x19, RZ ;  /* 0x000000191c077810 */ /* 0x000fe20007ffe0ff */
[----:B0-----:R-:W-:Y:S02]  /*5c60*/  IMAD.MOV.U32 R0, RZ, RZ, R5 ;  /* 0x000000ffff007224 */ /* 0x001fe400078e0005 */
[----:B------:R-:W-:Y:S02]  /*5c70*/  IMAD.MOV R4, RZ, RZ, -R4 ;  /* 0x000000ffff047224 */ /* 0x000fe400078e0a04 */
[----:B------:R-:W-:Y:S01]  /*5c80*/  @!P2 IMAD.MOV R0, RZ, RZ, -R0 ;  /* 0x000000ffff00a224 */ /* 0x000fe200078e0a00 */
[----:B------:R-:W-:Y:S01]  /*5c90*/  ISETP.GT.U32.AND P2, PT, R8, R14, PT ;  /* 0x0000000e0800720c */ /* 0x000fe20003f44070 */
[----:B------:R-:W-:-:S04]  /*5ca0*/  IMAD.HI.U32 R3, R6, R17, RZ ;  /* 0x0000001106037227 */ /* 0x000fc800078e00ff */
[----:B------:R-:W-:Y:S01]  /*5cb0*/  @!P0 IMAD.MOV R9, RZ, RZ, -R9 ;  /* 0x000000ffff098224 */ /* 0x000fe200078e0a09 */
[----:B------:R-:W-:Y:S01]  /*5cc0*/  ISETP.GE.AND P0, PT, R7, RZ, PT ;  /* 0x000000ff0700720c */ /* 0x000fe20003f06270 */
[----:B------:R-:W-:Y:S01]  /*5cd0*/  IMAD R15, R8, R4, R15 ;  /* 0x00000004080f7224 */ /* 0x000fe200078e020f */
[----:B------:R-:W-:Y:S01]  /*5ce0*/  IADD3 R4, R28, 0x18, RZ ;  /* 0x000000181c047810 */ /* 0x000fe20007ffe0ff */
[--C-:B------:R-:W-:Y:S01]  /*5cf0*/  @!P6 IMAD.IADD R2, R2, 0x1, -R8.reuse ;  /* 0x000000010202e824 */ /* 0x100fe200078e0a08 */
[----:B------:R-:W-:Y:S01]  /*5d00*/  IABS R7, R7 ;  /* 0x0000000700077213 */ /* 0x000fe20000000000 */
[----:B------:R-:W-:Y:S01]  /*5d10*/  IMAD.MOV R3, RZ, RZ, -R3 ;  /* 0x000000ffff037224 */ /* 0x000fe200078e0a03 */
[----:B------:R-:W-:Y:S01]  /*5d20*/  IABS R10, R4 ;  /* 0x00000004000a7213 */ /* 0x000fe20000000000 */
[----:B------:R-:W-:Y:S01]  /*5d30*/  @!P2 IMAD.IADD R14, R14, 0x1, -R8 ;  /* 0x000000010e0ea824 */ /* 0x000fe200078e0a08 */
[C---:B------:R-:W-:Y:S01]  /*5d40*/  ISETP.GT.U32.AND P6, PT, R8.reuse, R2, PT ;  /* 0x000000020800720c */ /* 0x040fe20003fc4070 */
[----:B------:R-:W-:Y:S01]  /*5d50*/  IMAD R17, R8, R3, R17 ;  /* 0x0000000308117224 */ /* 0x000fe200078e0211 */
[----:B------:R-:W-:Y:S01]  /*5d60*/  IADD3 R3, R28, 0x17, RZ ;  /* 0x000000171c037810 */ /* 0x000fe20007ffe0ff */
[----:B------:R-:W-:Y:S01]  /*5d70*/  IMAD.HI.U32 R5, R6, R7, RZ ;  /* 0x0000000706057227 */ /* 0x000fe200078e00ff */
[----:B------:R-:W-:Y:S01]  /*5d80*/  ISETP.GT.U32.AND P2, PT, R8, R14, PT ;  /* 0x0000000e0800720c */ /* 0x000fe20003f44070 */
[----:B------:R0:W-:Y:S01]  /*5d90*/  STL [R1+0x40], R9 ;  /* 0x0000400901007387 */ /* 0x0001e20000100800 */
[----:B------:R-:W-:Y:S01]  /*5da0*/  IABS R11, R3 ;  /* 0x00000003000b7213 */ /* 0x000fe20000000000 */
[----:B------:R-:W-:-:S02]  /*5db0*/  IMAD.HI.U32 R16, R6, R10, RZ ;  /* 0x0000000a06107227 */ /* 0x000fc400078e00ff */
[----:B------:R1:W-:Y:S02]  /*5dc0*/  STL [R1+0x30], R0 ;  /* 0x0000300001007387 */ /* 0x0003e40000100800 */
[----:B------:R-:W-:Y:S02]  /*5dd0*/  IMAD.MOV R5, RZ, RZ, -R5 ;  /* 0x000000ffff057224 */ /* 0x000fe400078e0a05 */
[----:B------:R-:W-:Y:S02]  /*5de0*/  IMAD.MOV R16, RZ, RZ, -R16 ;  /* 0x000000ffff107224 */ /* 0x000fe400078e0a10 */
[----:B------:R-:W-:Y:S02]  /*5df0*/  IMAD R7, R8, R5, R7 ;  /* 0x0000000508077224 */ /* 0x000fe400078e0207 */
[----:B------:R-:W-:Y:S01]  /*5e00*/  @!P2 IMAD.IADD R14, R14, 0x1, -R8 ;  /* 0x000000010e0ea824 */ /* 0x000fe200078e0a08 */
[----:B------:R-:W-:Y:S01]  /*5e10*/  ISETP.GT.U32.AND P2, PT, R8, R17, PT ;  /* 0x000000110800720c */ /* 0x000fe20003f44070 */
[----:B------:R-:W-:-:S04]  /*5e20*/  IMAD.HI.U32 R5, R6, R11, RZ ;  /* 0x0000000b06057227 */ /* 0x000fc800078e00ff */
[----:B------:R-:W-:Y:S02]  /*5e30*/  IMAD R10, R8, R16, R10 ;  /* 0x00000010080a7224 */ /* 0x000fe400078e020a */
[----:B------:R-:W-:Y:S01]  /*5e40*/  @!P6 IMAD.IADD R2, R2, 0x1, -R8 ;  /* 0x000000010202e824 */ /* 0x000fe200078e0a08 */
[C---:B------:R-:W-:Y:S01]  /*5e50*/  ISETP.GT.U32.AND P6, PT, R8.reuse, R15, PT ;  /* 0x0000000f0800720c */ /* 0x040fe20003fc4070 */
[----:B------:R-:W-:Y:S02]  /*5e60*/  IMAD.MOV R16, RZ, RZ, -R5 ;  /* 0x000000ffff107224 */ /* 0x000fe400078e0a05 */
[----:B0-----:R-:W-:Y:S02]  /*5e70*/  IMAD.MOV.U32 R9, RZ, RZ, R2 ;  /* 0x000000ffff097224 */ /* 0x001fe400078e0002 */
[C---:B------:R-:W-:Y:S02]  /*5e80*/  IMAD R11, R8.reuse, R16, R11 ;  /* 0x00000010080b7224 */ /* 0x040fe400078e020b */
[----:B------:R-:W-:Y:S01]  /*5e90*/  @!P4 IMAD.MOV R9, RZ, RZ, -R9 ;  /* 0x000000ffff09c224 */ /* 0x000fe200078e0a09 */
[C---:B------:R-:W-:Y:S01]  /*5ea0*/  ISETP.GT.U32.AND P4, PT, R8.reuse, R7, PT ;  /* 0x000000070800720c */ /* 0x040fe20003f84070 */
[--C-:B------:R-:W-:Y:S01]  /*5eb0*/  @!P2 IMAD.IADD R17, R17, 0x1, -R8.reuse ;  /* 0x000000011111a824 */ /* 0x100fe200078e0a08 */
[----:B------:R-:W-:Y:S01]  /*5ec0*/  ISETP.GT.U32.AND P2, PT, R8, R11, PT ;  /* 0x0000000b0800720c */ /* 0x000fe20003f44070 */
[----:B------:R-:W-:Y:S01]  /*5ed0*/  IMAD.HI.U32 R2, R6, R13, RZ ;  /* 0x0000000d06027227 */ /* 0x000fe200078e00ff */
[----:B------:R-:W-:Y:S03]  /*5ee0*/  STL [R1+0x2c], R9 ;  /* 0x00002c0901007387 */ /* 0x000fe60000100800 */
[----:B------:R-:W-:-:S02]  /*5ef0*/  @!P6 IMAD.IADD R15, R15, 0x1, -R8 ;  /* 0x000000010f0fe824 */ /* 0x000fc400078e0a08 */
[----:B------:R-:W-:Y:S02]  /*5f00*/  IMAD.MOV R2, RZ, RZ, -R2 ;  /* 0x000000ffff027224 */ /* 0x000fe400078e0a02 */
[----:B-1----:R-:W-:Y:S01]  /*5f10*/  IMAD.MOV.U32 R0, RZ, RZ, R14 ;  /* 0x000000ffff007224 */ /* 0x002fe200078e000e */
[C---:B------:R-:W-:Y:S01]  /*5f20*/  ISETP.GT.U32.AND P6, PT, R8.reuse, R15, PT ;  /* 0x0000000f0800720c */ /* 0x040fe20003fc4070 */
[----:B------:R-:W-:Y:S01]  /*5f30*/  IMAD R13, R8, R2, R13 ;  /* 0x00000002080d7224 */ /* 0x000fe200078e020d */
[----:B------:R-:W-:Y:S01]  /*5f40*/  IADD3 R2, R28, 0x14, RZ ;  /* 0x000000141c027810 */ /* 0x000fe20007ffe0ff */
[----:B------:R-:W-:Y:S01]  /*5f50*/  @!P3 IMAD.MOV R0, RZ, RZ, -R0 ;  /* 0x000000ffff00b224 */ /* 0x000fe200078e0a00 */
[C---:B------:R-:W-:Y:S01]  /*5f60*/  ISETP.GT.U32.AND P3, PT, R8.reuse, R10, PT ;  /* 0x0000000a0800720c */ /* 0x040fe20003f64070 */
[--C-:B------:R-:W-:Y:S01]  /*5f70*/  @!P4 IMAD.IADD R7, R7, 0x1, -R8.reuse ;  /* 0x000000010707c824 */ /* 0x100fe200078e0a08 */
[----:B------:R-:W-:Y:S01]  /*5f80*/  ISETP.GT.U32.AND P4, PT, R8, R17, PT ;  /* 0x000000110800720c */ /* 0x000fe20003f84070 */
[----:B------:R-:W-:Y:S01]  /*5f90*/  @!P2 IMAD.IADD R11, R11, 0x1, -R8 ;  /* 0x000000010b0ba824 */ /* 0x000fe200078e0a08 */
[----:B------:R-:W-:Y:S01]  /*5fa0*/  IABS R14, R2 ;  /* 0x00000002000e7213 */ /* 0x000fe20000000000 */
[----:B------:R-:W-:Y:S01]  /*5fb0*/  IMAD.HI.U32 R5, R6, R12, RZ ;  /* 0x0000000c06057227 */ /* 0x000fe200078e00ff */
[----:B------:R0:W-:Y:S02]  /*5fc0*/  STL [R1+0x28], R0 ;  /* 0x0000280001007387 */ /* 0x0001e40000100800 */
[----:B------:R-:W-:Y:S01]  /*5fd0*/  ISETP.GT.U32.AND P2, PT, R8, R11, PT ;  /* 0x0000000b0800720c */ /* 0x000fe20003f44070 */
[----:B------:R-:W-:-:S02]  /*5fe0*/  IMAD.MOV R5, RZ, RZ, -R5 ;  /* 0x000000ffff057224 */ /* 0x000fc400078e0a05 */
[----:B------:R-:W-:-:S04]  /*5ff0*/  IMAD.HI.U32 R20, R6, R14, RZ ;  /* 0x0000000e06147227 */ /* 0x000fc800078e00ff */
[----:B------:R-:W-:Y:S01]  /*6000*/  @!P6 IMAD.IADD R15, R15, 0x1, -R8 ;  /* 0x000000010f0fe824 */ /* 0x000fe200078e0a08 */
[----:B------:R-:W-:Y:S01]  /*6010*/  ISETP.GE.AND P6, PT, R4, RZ, PT ;  /* 0x000000ff0400720c */ /* 0x000fe20003fc6270 */
[----:B------:R-:W-:Y:S01]  /*6020*/  IMAD R12, R8, R5, R12 ;  /* 0x00000005080c7224 */ /* 0x000fe200078e020c */
[C---:B------:R-:W-:Y:S01]  /*6030*/  IADD3 R4, R28.reuse, 0x13, RZ ;  /* 0x000000131c047810 */ /* 0x040fe20007ffe0ff */
[----:B------:R-:W-:Y:S01]  /*6040*/  IMAD.MOV R20, RZ, RZ, -R20 ;  /* 0x000000ffff147224 */ /* 0x000fe200078e0a14 */
[----:B------:R-:W-:Y:S01]  /*6050*/  IADD3 R5, R28, 0x12, RZ ;  /* 0x000000121c057810 */ /* 0x000fe20007ffe0ff */
[--C-:B------:R-:W-:Y:S01]  /*6060*/  @!P3 IMAD.IADD R10, R10, 0x1, -R8.reuse ;  /* 0x000000010a0ab824 */ /* 0x100fe200078e0a08 */
[C---:B------:R-:W-:Y:S01]  /*6070*/  ISETP.GT.U32.AND P3, PT, R8.reuse, R7, PT ;  /* 0x000000070800720c */ /* 0x040fe20003f64070 */
[----:B0-----:R-:W-:Y:S01]  /*6080*/  IMAD.MOV.U32 R0, RZ, RZ, R15 ;  /* 0x000000ffff007224 */ /* 0x001fe200078e000f */
[----:B------:R-:W-:Y:S01]  /*6090*/  IABS R15, R4 ;  /* 0x00000004000f7213 */ /* 0x000fe20000000000 */
[----:B------:R-:W-:Y:S01]  /*60a0*/  @!P4 IMAD.IADD R17, R17, 0x1, -R8 ;  /* 0x000000011111c824 */ /* 0x000fe200078e0a08 */
[C---:B------:R-:W-:Y:S01]  /*60b0*/  ISETP.GT.U32.AND P4, PT, R8.reuse, R12, PT ;  /* 0x0000000c0800720c */ /* 0x040fe20003f84070 */
[C---:B------:R-:W-:Y:S01]  /*60c0*/  IMAD R14, R8.reuse, R20, R14 ;  /* 0x00000014080e7224 */ /* 0x040fe200078e020e */
[----:B------:R-:W-:Y:S01]  /*60d0*/  IABS R16, R5 ;  /* 0x0000000500107213 */ /* 0x000fe20000000000 */
[----:B------:R-:W-:Y:S01]  /*60e0*/  @!P1 IMAD.MOV R0, RZ, RZ, -R0 ;  /* 0x000000ffff009224 */ /* 0x000fe200078e0a00 */
[C---:B------:R-:W-:Y:S01]  /*60f0*/  ISETP.GT.U32.AND P1, PT, R8.reuse, R10, PT ;  /* 0x0000000a0800720c */ /* 0x040fe20003f24070 */
[--C-:B------:R-:W-:Y:S01]  /*6100*/  @!P2 IMAD.IADD R11, R11, 0x1, -R8.reuse ;  /* 0x000000010b0ba824 */ /* 0x100fe200078e0a08 */
[----:B------:R-:W-:Y:S01]  /*6110*/  ISETP.GT.U32.AND P2, PT, R8, R14, PT ;  /* 0x0000000e0800720c */ /* 0x000fe20003f44070 */
[----:B------:R-:W-:Y:S01]  /*6120*/  IMAD.HI.U32 R20, R6, R15, RZ ;  /* 0x0000000f06147227 */ /* 0x000fe200078e00ff */
[----:B------:R0:W-:Y:S03]  /*6130*/  STL [R1+0x24], R0 ;  /* 0x0000240001007387 */ /* 0x0001e60000100800 */
[--C-:B------:R-:W-:Y:S01]  /*6140*/  @!P3 IMAD.IADD R7, R7, 0x1, -R8.reuse ;  /* 0x000000010707b824 */ /* 0x100fe200078e0a08 */
[----:B------:R-:W-:Y:S01]  /*6150*/  ISETP.GT.U32.AND P3, PT, R8, R13, PT ;  /* 0x0000000d0800720c */ /* 0x000fe20003f64070 */
[----:B------:R-:W-:Y:S01]  /*6160*/  @!P4 IMAD.IADD R12, R12, 0x1, -R8 ;  /* 0x000000010c0cc824 */ /* 0x000fe200078e0a08 */
[----:B------:R-:W-:Y:S01]  /*6170*/  ISETP.GE.AND P4, PT, R19, RZ, PT ;  /* 0x000000ff1300720c */ /* 0x000fe20003f86270 */
[----:B------:R-:W-:-:S02]  /*6180*/  IMAD.MOV R20, RZ, RZ, -R20 ;  /* 0x000000ffff147224 */ /* 0x000fc400078e0a14 */
[--C-:B------:R-:W-:Y:S01]  /*6190*/  @!P1 IMAD.IADD R10, R10, 0x1, -R8.reuse ;  /* 0x000000010a0a9824 */ /* 0x100fe200078e0a08 */
[----:B------:R-:W-:Y:S01]  /*61a0*/  ISETP.GE.AND P1, PT, R3, RZ, PT ;  /* 0x000000ff0300720c */ /* 0x000fe20003f26270 */
[----:B------:R-:W-:Y:S01]  /*61b0*/  @!P2 IMAD.IADD R14, R14, 0x1, -R8 ;  /* 0x000000010e0ea824 */ /* 0x000fe200078e0a08 */
[----:B------:R-:W-:Y:S01]  /*61c0*/  ISETP.GT.U32.AND P2, PT, R8, R12, PT ;  /* 0x0000000c0800720c */ /* 0x000fe20003f44070 */
[----:B------:R-:W-:-:S04]  /*61d0*/  IMAD.HI.U32 R3, R6, R16, RZ ;  /* 0x0000001006037227 */ /* 0x000fc800078e00ff */
[----:B------:R-:W-:Y:S01]  /*61e0*/  IMAD.MOV R19, RZ, RZ, -R3 ;  /* 0x000000ffff137224 */ /* 0x000fe200078e0a03 */
[----:B------:R-:W-:Y:S01]  /*61f0*/  IADD3 R3, R28, 0x11, RZ ;  /* 0x000000111c037810 */ /* 0x000fe20007ffe0ff */
[----:B------:R-:W-:Y:S01]  /*6200*/  IMAD R15, R8, R20, R15 ;  /* 0x00000014080f7224 */ /* 0x000fe200078e020f */
[----:B------:R-:W-:Y:S01]  /*6210*/  IADD3 R20, R28, 0xe, RZ ;  /* 0x0000000e1c147810 */ /* 0x000fe20007ffe0ff */
[----:B------:R-:W-:Y:S01]  /*6220*/  IMAD R16, R8, R19, R16 ;  /* 0x0000001308107224 */ /* 0x000fe200078e0210 */
[----:B------:R-:W-:Y:S01]  /*6230*/  IADD3 R19, R28, 0xf, RZ ;  /* 0x0000000f1c137810 */ /* 0x000fe20007ffe0ff */
[----:B------:R-:W-:Y:S01]  /*6240*/  @!P6 IMAD.MOV R10, RZ, RZ, -R10 ;  /* 0x000000ffff0ae224 */ /* 0x000fe200078e0a0a */
[----:B------:R-:W-:Y:S01]  /*6250*/  ISETP.GT.U32.AND P6, PT, R8, R15, PT ;  /* 0x0000000f0800720c */ /* 0x000fe20003fc4070 */
[--C-:B------:R-:W-:Y:S01]  /*6260*/  @!P2 IMAD.IADD R12, R12, 0x1, -R8.reuse ;  /* 0x000000010c0ca824 */ /* 0x100fe200078e0a08 */
[----:B------:R-:W-:Y:S01]  /*6270*/  ISETP.GT.U32.AND P2, PT, R8, R16, PT ;  /* 0x000000100800720c */ /* 0x000fe20003f44070 */
[----:B------:R-:W-:Y:S01]  /*6280*/  @!P3 IMAD.IADD R13, R13, 0x1, -R8 ;  /* 0x000000010d0db824 */ /* 0x000fe200078e0a08 */
[----:B------:R-:W-:Y:S01]  /*6290*/  ISETP.GE.AND P3, PT, R18, RZ, PT ;  /* 0x000000ff1200720c */ /* 0x000fe20003f66270 */
[----:B0-----:R-:W-:-:S02]  /*62a0*/  IMAD.MOV.U32 R0, RZ, RZ, R7 ;  /* 0x000000ffff007224 */ /* 0x001fc400078e0007 */
[----:B------:R-:W-:Y:S01]  /*62b0*/  @!P1 IMAD.MOV R11, RZ, RZ, -R11 ;  /* 0x000000ffff0b9224 */ /* 0x000fe200078e0a0b */
[----:B------:R-:W-:Y:S01]  /*62c0*/  ISETP.GE.AND P1, PT, R2, RZ, PT ;  /* 0x000000ff0200720c */ /* 0x000fe20003f26270 */
[----:B------:R-:W-:Y:S01]  /*62d0*/  IMAD.MOV.U32 R9, RZ, RZ, R17 ;  /* 0x000000ffff097224 */ /* 0x000fe200078e0011 */
[----:B------:R-:W-:Y:S01]  /*62e0*/  IABS R17, R3 ;  /* 0x0000000300117213 */ /* 0x000fe20000000000 */
[----:B------:R-:W-:Y:S01]  /*62f0*/  @!P0 IMAD.MOV R0, RZ, RZ, -R0 ;  /* 0x000000ffff008224 */ /* 0x000fe200078e0a00 */
[----:B------:R-:W-:Y:S01]  /*6300*/  ISETP.GT.U32.AND P0, PT, R8, R13, PT ;  /* 0x0000000d0800720c */ /* 0x000fe20003f04070 */
[--C-:B------:R-:W-:Y:S01]  /*6310*/  @!P6 IMAD.IADD R15, R15, 0x1, -R8.reuse ;  /* 0x000000010f0fe824 */ /* 0x100fe200078e0a08 */
[----:B------:R-:W-:Y:S01]  /*6320*/  IADD3 R2, R28, 0x10, RZ ;  /* 0x000000101c027810 */ /* 0x000fe20007ffe0ff */
[----:B------:R-:W-:Y:S01]  /*6330*/  IMAD.HI.U32 R7, R6, R17, RZ ;  /* 0x0000001106077227 */ /* 0x000fe200078e00ff */
[----:B------:R-:W-:Y:S01]  /*6340*/  ISETP.GE.AND P6, PT, R3, RZ, PT ;  /* 0x000000ff0300720c */ /* 0x000fe20003fc6270 */
[----:B------:R0:W-:Y:S01]  /*6350*/  STL [R1+0x83c], R0 ;  /* 0x00083c0001007387 */ /* 0x0001e20000100800 */
[----:B------:R-:W-:Y:S01]  /*6360*/  IABS R18, R2 ;  /* 0x0000000200127213 */ /* 0x000fe20000000000 */
[----:B------:R-:W-:Y:S01]  /*6370*/  @!P2 IMAD.IADD R16, R16, 0x1, -R8 ;  /* 0x000000011010a824 */ /* 0x000fe200078e0a08 */
        /* <DEDUP_REMOVED lines=8> */
[----:B0-----:R-:W-:Y:S01]  /*6400*/  IADD3 R0, R28, 0x3, RZ ;  /* 0x000000031c007810 */ /* 0x001fe20007ffe0ff */
[----:B------:R-:W-:Y:S01]  /*6410*/  @!P4 IMAD.MOV R12, RZ, RZ, -R12 ;  /* 0x000000ffff0cc224 */ /* 0x000fe200078e0a0c */
[C---:B------:R-:W-:Y:S01]  /*6420*/  ISETP.GT.U32.AND P4, PT, R8.reuse, R16, PT ;  /* 0x000000100800720c */ /* 0x040fe20003f84070 */
[----:B------:R-:W-:Y:S01]  /*6430*/  @!P3 IMAD.MOV R13, RZ, RZ, -R13 ;  /* 0x000000ffff0db224 */ /* 0x000fe200078e0a0d */
[C---:B------:R-:W-:Y:S01]  /*6440*/  ISETP.GT.U32.AND P3, PT, R8.reuse, R17, PT ;  /* 0x000000110800720c */ /* 0x040fe20003f64070 */
[----:B------:R-:W-:Y:S01]  /*6450*/  IMAD R18, R8, R3, R18 ;  /* 0x0000000308127224 */ /* 0x000fe200078e0212 */
[----:B------:R-:W-:Y:S01]  /*6460*/  IABS R22, R4 ;  /* 0x0000000400167213 */ /* 0x000fe20000000000 */
[----:B------:R-:W-:-:S02]  /*6470*/  @!P2 IMAD.IADD R15, R15, 0x1, -R8 ;  /* 0x000000010f0fa824 */ /* 0x000fc400078e0a08 */
[----:B------:R-:W-:Y:S01]  /*6480*/  @!P5 IMAD.MOV R9, RZ, RZ, -R9 ;  /* 0x000000ffff09d224 */ /* 0x000fe200078e0a09 */
[C---:B------:R-:W-:Y:S01]  /*6490*/  ISETP.GT.U32.AND P2, PT, R8.reuse, R18, PT ;  /* 0x000000120800720c */ /* 0x040fe20003f44070 */
[----:B------:R-:W-:Y:S01]  /*64a0*/  @!P0 IMAD.MOV R15, RZ, RZ, -R15 ;  /* 0x000000ffff0f8224 */ /* 0x000fe200078e0a0f */
[----:B------:R-:W-:Y:S02]  /*64b0*/  ISETP.GT.U32.AND P5, PT, R8, R14, PT ;  /* 0x0000000e0800720c */ /* 0x000fe40003fa4070 */
[----:B------:R0:W-:Y:S01]  /*64c0*/  STL [R1+0x20], R9 ;  /* 0x0000200901007387 */ /* 0x0001e20000100800 */
[--C-:B------:R-:W-:Y:S01]  /*64d0*/  @!P4 IMAD.IADD R16, R16, 0x1, -R8.reuse ;  /* 0x000000011010c824 */ /* 0x100fe200078e0a08 */
[----:B------:R-:W-:Y:S01]  /*64e0*/  ISETP.GE.AND P4, PT, R19, RZ, PT ;  /* 0x000000ff1300720c */ /* 0x000fe20003f86270 */
[----:B------:R-:W-:Y:S01]  /*64f0*/  @!P3 IMAD.IADD R17, R17, 0x1, -R8 ;  /* 0x000000011111b824 */ /* 0x000fe200078e0a08 */
[----:B------:R-:W-:Y:S01]  /*6500*/  IABS R19, R19 ;  /* 0x0000001300137213 */ /* 0x000fe20000000000 */
[----:B------:R-:W-:Y:S01]  /*6510*/  STL [R1+0x840], R10 ;  /* 0x0008400a01007387 */ /* 0x000fe20000100800 */
[----:B------:R-:W-:-:S02]  /*6520*/  ISETP.GE.AND P3, PT, R20, RZ, PT ;  /* 0x000000ff1400720c */ /* 0x000fc40003f66270 */
[----:B------:R-:W-:Y:S01]  /*6530*/  IABS R20, R20 ;  /* 0x0000001400147213 */ /* 0x000fe20000000000 */
[--C-:B------:R-:W-:Y:S01]  /*6540*/  @!P2 IMAD.IADD R18, R18, 0x1, -R8.reuse ;  /* 0x000000011212a824 */ /* 0x100fe200078e0a08 */
[----:B------:R-:W-:Y:S01]  /*6550*/  ISETP.GT.U32.AND P2, PT, R8, R17, PT ;  /* 0x000000110800720c */ /* 0x000fe20003f44070 */
[----:B------:R-:W-:Y:S01]  /*6560*/  IMAD.HI.U32 R3, R6, R19, RZ ;  /* 0x0000001306037227 */ /* 0x000fe200078e00ff */
[----:B------:R-:W-:Y:S01]  /*6570*/  STL [R1+0x844], R11 ;  /* 0x0008440b01007387 */ /* 0x000fe20000100800 */
[----:B0-----:R-:W-:Y:S02]  /*6580*/  IADD3 R9, R28, 0x9, RZ ;  /* 0x000000091c097810 */ /* 0x001fe40007ffe0ff */
[----:B------:R-:W-:Y:S01]  /*6590*/  IMAD.MOV R3, RZ, RZ, -R3 ;  /* 0x000000ffff037224 */ /* 0x000fe200078e0a03 */
[----:B------:R-:W-:Y:S01]  /*65a0*/  ISETP.GT.U32.AND P0, PT, R8, R18, PT ;  /* 0x000000120800720c */ /* 0x000fe20003f04070 */
[----:B------:R-:W-:Y:S01]  /*65b0*/  @!P5 IMAD.IADD R14, R14, 0x1, -R8 ;  /* 0x000000010e0ed824 */ /* 0x000fe200078e0a08 */
[----:B------:R-:W-:Y:S01]  /*65c0*/  ISETP.GE.AND P5, PT, R5, RZ, PT ;  /* 0x000000ff0500720c */ /* 0x000fe20003fa6270 */
[----:B------:R-:W-:Y:S01]  /*65d0*/  IMAD R19, R8, R3, R19 ;  /* 0x0000000308137224 */ /* 0x000fe200078e0213 */
[----:B------:R-:W-:Y:S01]  /*65e0*/  STL [R1+0x848], R12 ;  /* 0x0008480c01007387 */ /* 0x000fe20000100800 */
[----:B------:R-:W-:Y:S01]  /*65f0*/  @!P1 IMAD.MOV R14, RZ, RZ, -R14 ;  /* 0x000000ffff0e9224 */ /* 0x000fe200078e0a0e */
[----:B------:R-:W-:Y:S01]  /*6600*/  ISETP.GE.AND P1, PT, R2, RZ, PT ;  /* 0x000000ff0200720c */ /* 0x000fe20003f26270 */
[----:B------:R-:W-:Y:S01]  /*6610*/  @!P2 IMAD.IADD R17, R17, 0x1, -R8 ;  /* 0x000000011111a824 */ /* 0x000fe200078e0a08 */
[----:B------:R-:W-:Y:S01]  /*6620*/  ISETP.GT.U32.AND P2, PT, R8, R19, PT ;  /* 0x000000130800720c */ /* 0x000fe20003f44070 */
[----:B------:R-:W-:Y:S01]  /*6630*/  STL [R1+0x84c], R13 ;  /* 0x00084c0d01007387 */ /* 0x000fe20000100800 */
[----:B------:R-:W-:Y:S01]  /*6640*/  IMAD.HI.U32 R5, R6, R20, RZ ;  /* 0x0000001406057227 */ /* 0x000fe200078e00ff */
[----:B------:R-:W-:-:S02]  /*6650*/  IADD3 R2, R28, 0xd, RZ ;  /* 0x0000000d1c027810 */ /* 0x000fc40007ffe0ff */
[----:B------:R-:W-:Y:S01]  /*6660*/  STL [R1+0x850], R14 ;  /* 0x0008500e01007387 */ /* 0x000fe20000100800 */
[----:B------:R-:W-:Y:S01]  /*6670*/  @!P0 IMAD.IADD R18, R18, 0x1, -R8 ;  /* 0x0000000112128824 */ /* 0x000fe200078e0a08 */
[----:B------:R-:W-:Y:S01]  /*6680*/  IABS R21, R2 ;  /* 0x0000000200157213 */ /* 0x000fe20000000000 */
[----:B------:R-:W-:Y:S01]  /*6690*/  @!P5 IMAD.MOV R16, RZ, RZ, -R16 ;  /* 0x000000ffff10d224 */ /* 0x000fe200078e0a10 */
[----:B------:R0:W-:Y:S01]  /*66a0*/  STL [R1+0x854], R15 ;  /* 0x0008540f01007387 */ /* 0x0001e20000100800 */
[----:B------:R-:W-:Y:S01]  /*66b0*/  @!P6 IMAD.MOV R17, RZ, RZ, -R17 ;  /* 0x000000ffff11e224 */ /* 0x000fe200078e0a11 */
[----:B------:R-:W-:Y:S02]  /*66c0*/  ISETP.GE.AND P5, PT, R2, RZ, PT ;  /* 0x000000ff0200720c */ /* 0x000fe40003fa6270 */
[----:B------:R-:W-:Y:S01]  /*66d0*/  @!P2 IMAD.IADD R19, R19, 0x1, -R8 ;  /* 0x000000011313a824 */ /* 0x000fe200078e0a08 */
[----:B------:R1:W-:Y:S01]  /*66e0*/  STL [R1+0x858], R16 ;  /* 0x0008581001007387 */ /* 0x0003e20000100800 */
[----:B------:R-:W-:Y:S01]  /*66f0*/  @!P1 IMAD.MOV R18, RZ, RZ, -R18 ;  /* 0x000000ffff129224 */ /* 0x000fe200078e0a12 */
[----:B------:R-:W-:Y:S01]  /*6700*/  IABS R25, R9 ;  /* 0x0000000900197213 */ /* 0x000fe20000000000 */
[----:B------:R-:W-:Y:S01]  /*6710*/  IMAD.MOV R5, RZ, RZ, -R5 ;  /* 0x000000ffff057224 */ /* 0x000fe200078e0a05 */
[----:B------:R-:W-:Y:S01]  /*6720*/  ISETP.GT.U32.AND P2, PT, R8, R19, PT ;  /* 0x000000130800720c */ /* 0x000fe20003f44070 */
[----:B------:R2:W-:Y:S01]  /*6730*/  STL [R1+0x34], R24 ;  /* 0x0000341801007387 */ /* 0x0005e20000100800 */
[----:B------:R-:W-:Y:S01]  /*6740*/  IMAD.HI.U32 R3, R6, R21, RZ ;  /* 0x0000001506037227 */ /* 0x000fe200078e00ff */
[----:B0-----:R-:W-:-:S02]  /*6750*/  IADD3 R15, R28, 0xb, RZ ;  /* 0x0000000b1c0f7810 */ /* 0x001fc40007ffe0ff */
[----:B------:R0:W-:Y:S01]  /*6760*/  STL [R1+0x85c], R17 ;  /* 0x00085c1101007387 */ /* 0x0001e20000100800 */
[----:B------:R-:W-:Y:S01]  /*6770*/  IMAD R20, R8, R5, R20 ;  /* 0x0000000508147224 */ /* 0x000fe200078e0214 */
[----:B------:R-:W-:Y:S01]  /*6780*/  IABS R23, R15 ;  /* 0x0000000f00177213 */ /* 0x000fe20000000000 */
[----:B------:R-:W-:Y:S01]  /*6790*/  IMAD.MOV R3, RZ, RZ, -R3 ;  /* 0x000000ffff037224 */ /* 0x000fe200078e0a03 */
[----:B-1----:R-:W-:Y:S01]  /*67a0*/  IADD3 R16, R28, 0x8, RZ ;  /* 0x000000081c107810 */ /* 0x002fe20007ffe0ff */
[----:B------:R-:W-:Y:S01]  /*67b0*/  IMAD.HI.U32 R2, R6, R22, RZ ;  /* 0x0000001606027227 */ /* 0x000fe200078e00ff */
[----:B--2---:R-:W-:Y:S02]  /*67c0*/  IABS R24, R24 ;  /* 0x0000001800187213 */ /* 0x004fe40000000000 */
[----:B------:R-:W-:Y:S01]  /*67d0*/  ISETP.GE.AND P0, PT, R4, RZ, PT ;  /* 0x000000ff0400720c */ /* 0x000fe20003f06270 */
[----:B------:R-:W-:Y:S01]  /*67e0*/  @!P2 IMAD.IADD R19, R19, 0x1, -R8 ;  /* 0x000000011313a824 */ /* 0x000fe200078e0a08 */
[----:B0-----:R-:W2:Y:S01]  /*67f0*/  LDL R17, [R1+0x220] ;  /* 0x0002200001117983 */ /* 0x001ea20000100800 */
[C---:B------:R-:W-:Y:S01]  /*6800*/  ISETP.GT.U32.AND P2, PT, R8.reuse, R20, PT ;  /* 0x000000140800720c */ /* 0x040fe20003f44070 */
[----:B------:R-:W-:Y:S01]  /*6810*/  IMAD R21, R8, R3, R21 ;  /* 0x0000000308157224 */ /* 0x000fe200078e0215 */
[----:B------:R-:W-:Y:S01]  /*6820*/  IADD3 R14, R28, 0x7, RZ ;  /* 0x000000071c0e7810 */ /* 0x000fe20007ffe0ff */
[----:B------:R-:W-:Y:S01]  /*6830*/  @!P4 IMAD.MOV R19, RZ, RZ, -R19 ;  /* 0x000000ffff13c224 */ /* 0x000fe200078e0a13 */
[----:B------:R0:W-:Y:S01]  /*6840*/  STL [R1+0x860], R18 ;  /* 0x0008601201007387 */ /* 0x0001e20000100800 */
[----:B------:R-:W-:Y:S01]  /*6850*/  IMAD.HI.U32 R7, R6, R23, RZ ;  /* 0x0000001706077227 */ /* 0x000fe200078e00ff */
[----:B------:R-:W-:-:S02]  /*6860*/  IABS R26, R16 ;  /* 0x00000010001a7213 */ /* 0x000fc40000000000 */
[----:B------:R-:W-:Y:S01]  /*6870*/  STL [R1+0x864], R19 ;  /* 0x0008641301007387 */ /* 0x000fe20000100800 */
[----:B------:R-:W-:Y:S01]  /*6880*/  IMAD.MOV R2, RZ, RZ, -R2 ;  /* 0x000000ffff027224 */ /* 0x000fe200078e0a02 */
[----:B------:R-:W-:Y:S01]  /*6890*/  IABS R27, R14 ;  /* 0x0000000e001b7213 */ /* 0x000fe20000000000 */
[----:B------:R-:W-:Y:S01]  /*68a0*/  IMAD.HI.U32 R5, R6, R24, RZ ;  /* 0x0000001806057227 */ /* 0x000fe200078e00ff */
[----:B------:R-:W-:Y:S01]  /*68b0*/  IADD3 R13, R28, 0x6, RZ ;  /* 0x000000061c0d7810 */ /* 0x000fe20007ffe0ff */
[----:B0-----:R-:W3:Y:S02]  /*68c0*/  LDL.LU R18, [R1+0x34] ;  /* 0x0000340001127983 */ /* 0x001ee40000300800 */
[----:B------:R-:W-:Y:S01]  /*68d0*/  @!P2 IMAD.IADD R20, R20, 0x1, -R8 ;  /* 0x000000011414a824 */ /* 0x000fe200078e0a08 */
[----:B------:R-:W-:Y:S01]  /*68e0*/  ISETP.GT.U32.AND P2, PT, R8, R21, PT ;  /* 0x000000150800720c */ /* 0x000fe20003f44070 */
[----:B------:R-:W-:Y:S01]  /*68f0*/  IMAD.MOV R7, RZ, RZ, -R7 ;  /* 0x000000ffff077224 */ /* 0x000fe200078e0a07 */
[----:B------:R-:W-:Y:S01]  /*6900*/  IADD3 R12, R28, 0x5, RZ ;  /* 0x000000051c0c7810 */ /* 0x000fe20007ffe0ff */
[----:B------:R-:W-:Y:S01]  /*6910*/  IMAD R22, R8, R2, R22 ;  /* 0x0000000208167224 */ /* 0x000fe200078e0216 */
[----:B------:R-:W-:Y:S01]  /*6920*/  IADD3 R11, R28, 0x4, RZ ;  /* 0x000000041c0b7810 */ /* 0x000fe20007ffe0ff */
[----:B------:R-:W-:-:S02]  /*6930*/  IMAD.MOV R5, RZ, RZ, -R5 ;  /* 0x000000ffff057224 */ /* 0x000fc400078e0a05 */
[----:B------:R-:W-:Y:S02]  /*6940*/  IMAD R23, R8, R7, R23 ;  /* 0x0000000708177224 */ /* 0x000fe400078e0217 */
[----:B------:R-:W-:-:S04]  /*6950*/  IMAD.HI.U32 R4, R6, R25, RZ ;  /* 0x0000001906047227 */ /* 0x000fc800078e00ff */
[----:B------:R-:W-:Y:S01]  /*6960*/  @!P2 IMAD.IADD R21, R21, 0x1, -R8 ;  /* 0x000000011515a824 */ /* 0x000fe200078e0a08 */
[C---:B------:R-:W-:Y:S01]  /*6970*/  ISETP.GT.U32.AND P2, PT, R8.reuse, R20, PT ;  /* 0x000000140800720c */ /* 0x040fe20003f44070 */
[C---:B------:R-:W-:Y:S01]  /*6980*/  IMAD R24, R8.reuse, R5, R24 ;  /* 0x0000000508187224 */ /* 0x040fe200078e0218 */
[----:B------:R-:W-:Y:S01]  /*6990*/  ISETP.GT.U32.AND P1, PT, R8, R22, PT ;  /* 0x000000160800720c */ /* 0x000fe20003f24070 */
[----:B------:R-:W-:Y:S01]  /*69a0*/  IMAD.HI.U32 R3, R6, R26, RZ ;  /* 0x0000001a06037227 */ /* 0x000fe200078e00ff */
[C---:B------:R-:W-:Y:S02]  /*69b0*/  ISETP.GT.U32.AND P6, PT, R8.reuse, R21, PT ;  /* 0x000000150800720c */ /* 0x040fe40003fc4070 */
[----:B------:R-:W-:Y:S01]  /*69c0*/  ISETP.GT.U32.AND P4, PT, R8, R23, PT ;  /* 0x000000170800720c */ /* 0x000fe20003f84070 */
[----:B------:R-:W-:Y:S01]  /*69d0*/  IMAD.MOV R4, RZ, RZ, -R4 ;  /* 0x000000ffff047224 */ /* 0x000fe200078e0a04 */
[----:B------:R-:W-:Y:S01]  /*69e0*/  IABS R5, R0 ;  /* 0x0000000000057213 */ /* 0x000fe20000000000 */
[----:B------:R-:W-:-:S04]  /*69f0*/  IMAD.HI.U32 R2, R6, R27, RZ ;  /* 0x0000001b06027227 */ /* 0x000fc800078e00ff */
[----:B------:R-:W-:Y:S01]  /*6a00*/  @!P2 IMAD.IADD R20, R20, 0x1, -R8 ;  /* 0x000000011414a824 */ /* 0x000fe200078e0a08 */
[C---:B------:R-:W-:Y:S01]  /*6a10*/  ISETP.GT.U32.AND P2, PT, R8.reuse, R24, PT ;  /* 0x000000180800720c */ /* 0x040fe20003f44070 */
[----:B------:R-:W-:Y:S02]  /*6a20*/  IMAD.MOV R3, RZ, RZ, -R3 ;  /* 0x000000ffff037224 */ /* 0x000fe400078e0a03 */
[C---:B------:R-:W-:Y:S01]  /*6a30*/  IMAD R25, R8.reuse, R4, R25 ;  /* 0x0000000408197224 */ /* 0x040fe200078e0219 */
[----:B------:R-:W-:Y:S01]  /*6a40*/  IABS R4, R11 ;  /* 0x0000000b00047213 */ /* 0x000fe20000000000 */
[----:B------:R-:W-:Y:S02]  /*6a50*/  IMAD.MOV R2, RZ, RZ, -R2 ;  /* 0x000000ffff027224 */ /* 0x000fe400078e0a02 */
[C---:B------:R-:W-:Y:S01]  /*6a60*/  IMAD R26, R8.reuse, R3, R26 ;  /* 0x00000003081a7224 */ /* 0x040fe200078e021a */
[----:B------:R-:W-:Y:S01]  /*6a70*/  IABS R3, R12 ;  /* 0x0000000c00037213 */ /* 0x000fe20000000000 */
[--C-:B------:R-:W-:Y:S01]  /*6a80*/  @!P6 IMAD.IADD R21, R21, 0x1, -R8.reuse ;  /* 0x000000011515e824 */ /* 0x100fe200078e0a08 */
[C---:B------:R-:W-:Y:S01]  /*6a90*/  ISETP.GT.U32.AND P6, PT, R8.reuse, R25, PT ;  /* 0x000000190800720c */ /* 0x040fe20003fc4070 */
[----:B------:R-:W-:Y:S01]  /*6aa0*/  IMAD R27, R8, R2, R27 ;  /* 0x00000002081b7224 */ /* 0x000fe200078e021b */
[----:B------:R-:W-:Y:S01]  /*6ab0*/  IABS R2, R13 ;  /* 0x0000000d00027213 */ /* 0x000fe20000000000 */
[--C-:B------:R-:W-:Y:S01]  /*6ac0*/  @!P1 IMAD.IADD R22, R22, 0x1, -R8.reuse ;  /* 0x0000000116169824 */ /* 0x100fe200078e0a08 */
[----:B------:R-:W-:Y:S01]  /*6ad0*/  ISETP.GT.U32.AND P1, PT, R8, R26, PT ;  /* 0x0000001a0800720c */ /* 0x000fe20003f24070 */
[----:B------:R-:W-:-:S02]  /*6ae0*/  @!P4 IMAD.IADD R23, R23, 0x1, -R8 ;  /* 0x000000011717c824 */ /* 0x000fc400078e0a08 */
[----:B------:R-:W-:Y:S02]  /*6af0*/  @!P2 IMAD.IADD R24, R24, 0x1, -R8 ;  /* 0x000000011818a824 */ /* 0x000fe400078e0a08 */
[----:B------:R-:W-:Y:S01]  /*6b00*/  IMAD.HI.U32 R28, R6, R2, RZ ;  /* 0x00000002061c7227 */ /* 0x000fe200078e00ff */
[----:B------:R-:W-:-:S03]  /*6b10*/  ISETP.GT.U32.AND P2, PT, R8, R23, PT ;  /* 0x000000170800720c */ /* 0x000fc60003f44070 */
[----:B------:R-:W-:Y:S02]  /*6b20*/  IMAD.MOV R28, RZ, RZ, -R28 ;  /* 0x000000ffff1c7224 */ /* 0x000fe400078e0a1c */
[----:B------:R-:W-:Y:S02]  /*6b30*/  @!P6 IMAD.IADD R25, R25, 0x1, -R8 ;  /* 0x000000011919e824 */ /* 0x000fe400078e0a08 */
[----:B------:R-:W-:Y:S02]  /*6b40*/  IMAD R2, R8, R28, R2 ;  /* 0x0000001c08027224 */ /* 0x000fe400078e0202 */
[----:B------:R-:W-:Y:S01]  /*6b50*/  @!P1 IMAD.IADD R26, R26, 0x1, -R8 ;  /* 0x000000011a1a9824 */ /* 0x000fe200078e0a08 */
[----:B------:R-:W-:Y:S01]  /*6b60*/  ISETP.GT.U32.AND P1, PT, R8, R25, PT ;  /* 0x000000190800720c */ /* 0x000fe20003f24070 */
[----:B------:R-:W-:-:S04]  /*6b70*/  IMAD.HI.U32 R10, R6, R4, RZ ;  /* 0x00000004060a7227 */ /* 0x000fc800078e00ff */
[----:B------:R-:W-:Y:S01]  /*6b80*/  @!P2 IMAD.IADD R23, R23, 0x1, -R8 ;  /* 0x000000011717a824 */ /* 0x000fe200078e0a08 */
[C---:B------:R-:W-:Y:S01]  /*6b90*/  ISETP.GT.U32.AND P2, PT, R8.reuse, R2, PT ;  /* 0x000000020800720c */ /* 0x040fe20003f44070 */
[----:B------:R-:W-:Y:S01]  /*6ba0*/  IMAD.MOV R10, RZ, RZ, -R10 ;  /* 0x000000ffff0a7224 */ /* 0x000fe200078e0a0a */
[----:B------:R-:W-:-:S03]  /*6bb0*/  ISETP.GT.U32.AND P4, PT, R8, R22, PT ;  /* 0x000000160800720c */ /* 0x000fc60003f84070 */
[C---:B------:R-:W-:Y:S01]  /*6bc0*/  IMAD R4, R8.reuse, R10, R4 ;  /* 0x0000000a08047224 */ /* 0x040fe200078e0204 */
[----:B------:R-:W-:Y:S01]  /*6bd0*/  ISETP.GT.U32.AND P6, PT, R8, R24, PT ;  /* 0x000000180800720c */ /* 0x000fe20003fc4070 */
[----:B------:R-:W-:-:S03]  /*6be0*/  @!P1 IMAD.IADD R25, R25, 0x1, -R8 ;  /* 0x0000000119199824 */ /* 0x000fc600078e0a08 */
[----:B------:R-:W-:-:S03]  /*6bf0*/  ISETP.GT.U32.AND P1, PT, R8, R4, PT ;  /* 0x000000040800720c */ /* 0x000fc60003f24070 */
[--C-:B------:R-:W-:Y:S02]  /*6c00*/  @!P2 IMAD.IADD R2, R2, 0x1, -R8.reuse ;  /* 0x000000010202a824 */ /* 0x100fe400078e0a08 */
[----:B------:R-:W-:Y:S01]  /*6c10*/  @!P4 IMAD.IADD R22, R22, 0x1, -R8 ;  /* 0x000000011616c824 */ /* 0x000fe200078e0a08 */
[----:B------:R-:W-:Y:S01]  /*6c20*/  ISETP.GT.U32.AND P4, PT, R8, R27, PT ;  /* 0x0000001b0800720c */ /* 0x000fe20003f84070 */
[----:B------:R-:W-:-:S04]  /*6c30*/  IMAD.HI.U32 R29, R6, R5, RZ ;  /* 0x00000005061d7227 */ /* 0x000fc800078e00ff */
[--C-:B------:R-:W-:Y:S02]  /*6c40*/  @!P6 IMAD.IADD R24, R24, 0x1, -R8.reuse ;  /* 0x000000011818e824 */ /* 0x100fe400078e0a08 */
[----:B------:R-:W-:Y:S02]  /*6c50*/  @!P1 IMAD.IADD R4, R4, 0x1, -R8 ;  /* 0x0000000104049824 */ /* 0x000fe400078e0a08 */
[----:B------:R-:W-:Y:S02]  /*6c60*/  IMAD.MOV R29, RZ, RZ, -R29 ;  /* 0x000000ffff1d7224 */ /* 0x000fe400078e0a1d */
[----:B------:R-:W-:-:S04]  /*6c70*/  IMAD.HI.U32 R7, R6, R3, RZ ;  /* 0x0000000306077227 */ /* 0x000fc800078e00ff */
[C---:B------:R-:W-:Y:S02]  /*6c80*/  IMAD R5, R8.reuse, R29, R5 ;  /* 0x0000001d08057224 */ /* 0x040fe400078e0205 */
[----:B------:R-:W-:Y:S02]  /*6c90*/  IMAD.MOV R7, RZ, RZ, -R7 ;  /* 0x000000ffff077224 */ /* 0x000fe400078e0a07 */
[----:B------:R-:W-:Y:S01]  /*6ca0*/  @!P3 IMAD.MOV R20, RZ, RZ, -R20 ;  /* 0x000000ffff14b224 */ /* 0x000fe200078e0a14 */
[C---:B------:R-:W-:Y:S01]  /*6cb0*/  ISETP.GT.U32.AND P3, PT, R8.reuse, R26, PT ;  /* 0x0000001a0800720c */ /* 0x040fe20003f64070 */
[----:B------:R-:W-:Y:S01]  /*6cc0*/  @!P4 IMAD.IADD R27, R27, 0x1, -R8 ;  /* 0x000000011b1bc824 */ /* 0x000fe200078e0a08 */
[C---:B------:R-:W-:Y:S01]  /*6cd0*/  ISETP.GT.U32.AND P4, PT, R8.reuse, R5, PT ;  /* 0x000000050800720c */ /* 0x040fe20003f84070 */
[----:B------:R-:W-:Y:S01]  /*6ce0*/  IMAD R3, R8, R7, R3 ;  /* 0x0000000708037224 */ /* 0x000fe200078e0203 */
[----:B------:R-:W-:-:S04]  /*6cf0*/  ISETP.GE.AND P1, PT, R16, RZ, PT ;  /* 0x000000ff1000720c */ /* 0x000fc80003f26270 */
[----:B------:R-:W-:-:S05]  /*6d00*/  ISETP.GT.U32.AND P6, PT, R8, R3, PT ;  /* 0x000000030800720c */ /* 0x000fca0003fc4070 */
[--C-:B------:R-:W-:Y:S01]  /*6d10*/  @!P3 IMAD.IADD R26, R26, 0x1, -R8.reuse ;  /* 0x000000011a1ab824 */ /* 0x100fe200078e0a08 */
[----:B------:R-:W-:Y:S01]  /*6d20*/  ISETP.GE.AND P3, PT, R15, RZ, PT ;  /* 0x000000ff0f00720c */ /* 0x000fe20003f66270 */
[----:B------:R-:W-:Y:S01]  /*6d30*/  @!P4 IMAD.IADD R5, R5, 0x1, -R8 ;  /* 0x000000010505c824 */ /* 0x000fe200078e0a08 */
[C---:B------:R-:W-:Y:S01]  /*6d40*/  ISETP.GT.U32.AND P4, PT, R8.reuse, R27, PT ;  /* 0x0000001b0800720c */ /* 0x040fe20003f84070 */
[----:B------:R-:W-:Y:S01]  /*6d50*/  @!P0 IMAD.MOV R22, RZ, RZ, -R22 ;  /* 0x000000ffff168224 */ /* 0x000fe200078e0a16 */
[C---:B------:R-:W-:Y:S01]  /*6d60*/  ISETP.GT.U32.AND P0, PT, R8.reuse, R2, PT ;  /* 0x000000020800720c */ /* 0x040fe20003f04070 */
[----:B------:R-:W-:Y:S01]  /*6d70*/  @!P5 IMAD.MOV R21, RZ, RZ, -R21 ;  /* 0x000000ffff15d224 */ /* 0x000fe200078e0a15 */
[----:B------:R-:W-:Y:S01]  /*6d80*/  ISETP.GT.U32.AND P5, PT, R8, R5, PT ;  /* 0x000000050800720c */ /* 0x000fe20003fa4070 */
[----:B------:R-:W-:Y:S01]  /*6d90*/  @!P6 IMAD.IADD R3, R3, 0x1, -R8 ;  /* 0x000000010303e824 */ /* 0x000fe200078e0a08 */
[----:B------:R-:W-:Y:S01]  /*6da0*/  ISETP.GE.AND P6, PT, R9, RZ, PT ;  /* 0x000000ff0900720c */ /* 0x000fe20003fc6270 */
[----:B------:R-:W-:Y:S01]  /*6db0*/  @!P1 IMAD.MOV R26, RZ, RZ, -R26 ;  /* 0x000000ffff1a9224 */ /* 0x000fe200078e0a1a */
[----:B------:R-:W-:-:S03]  /*6dc0*/  ISETP.GE.AND P1, PT, R14, RZ, PT ;  /* 0x000000ff0e00720c */ /* 0x000fc60003f26270 */
[----:B------:R-:W-:Y:S01]  /*6dd0*/  @!P3 IMAD.MOV R23, RZ, RZ, -R23 ;  /* 0x000000ffff17b224 */ /* 0x000fe200078e0a17 */
[----:B------:R-:W-:Y:S01]  /*6de0*/  ISETP.GT.U32.AND P3, PT, R8, R3, PT ;  /* 0x000000030800720c */ /* 0x000fe20003f64070 */
[--C-:B------:R-:W-:Y:S01]  /*6df0*/  @!P4 IMAD.IADD R27, R27, 0x1, -R8.reuse ;  /* 0x000000011b1bc824 */ /* 0x100fe200078e0a08 */
[----:B------:R-:W-:Y:S01]  /*6e00*/  STL [R1+0x868], R20 ;  /* 0x0008681401007387 */ /* 0x000fe20000100800 */
[--C-:B------:R-:W-:Y:S01]  /*6e10*/  @!P0 IMAD.IADD R2, R2, 0x1, -R8.reuse ;  /* 0x0000000102028824 */ /* 0x100fe200078e0a08 */
[----:B------:R-:W-:Y:S01]  /*6e20*/  ISETP.GE.AND P0, PT, R13, RZ, PT ;  /* 0x000000ff0d00720c */ /* 0x000fe20003f06270 */
[----:B------:R-:W-:Y:S01]  /*6e30*/  @!P5 IMAD.IADD R5, R5, 0x1, -R8 ;  /* 0x000000010505d824 */ /* 0x000fe200078e0a08 */
[----:B------:R-:W4:Y:S01]  /*6e40*/  LDL.LU R9, [R1+0x8c4] ;  /* 0x0008c40001097983 */ /* 0x000f220000300800 */
[----:B------:R-:W-:Y:S01]  /*6e50*/  @!P6 IMAD.MOV R25, RZ, RZ, -R25 ;  /* 0x000000ffff19e224 */ /* 0x000fe200078e0a19 */
[----:B------:R-:W-:Y:S01]  /*6e60*/  ISETP.GE.AND P5, PT, R0, RZ, PT ;  /* 0x000000ff0000720c */ /* 0x000fe20003fa6270 */
[----:B------:R-:W-:Y:S01]  /*6e70*/  IMAD.MOV.U32 R13, RZ, RZ, c[0x0][0x180] ;  /* 0x00006000ff0d7624 */ /* 0x000fe200078e00ff */
[----:B------:R-:W-:Y:S01]  /*6e80*/  STL [R1+0x86c], R21 ;  /* 0x00086c1501007387 */ /* 0x000fe20000100800 */
[----:B------:R-:W-:-:S03]  /*6e90*/  @!P1 IMAD.MOV R27, RZ, RZ, -R27 ;  /* 0x000000ffff1b9224 */ /* 0x000fc600078e0a1b */
[----:B------:R-:W-:Y:S01]  /*6ea0*/  STL [R1+0x870], R22 ;  /* 0x0008701601007387 */ /* 0x000fe20000100800 */
[----:B------:R-:W-:-:S03]  /*6eb0*/  IADD3 R13, R13, 0x3f, RZ ;  /* 0x0000003f0d0d7810 */ /* 0x000fc60007ffe0ff */
[----:B------:R-:W-:Y:S01]  /*6ec0*/  STL [R1+0x874], R23 ;  /* 0x0008741701007387 */ /* 0x000fe20000100800 */
[----:B------:R-:W-:Y:S01]  /*6ed0*/  @!P3 IMAD.IADD R3, R3, 0x1, -R8 ;  /* 0x000000010303b824 */ /* 0x000fe200078e0a08 */
[----:B------:R-:W-:Y:S02]  /*6ee0*/  ISETP.GE.AND P3, PT, R12, RZ, PT ;  /* 0x000000ff0c00720c */ /* 0x000fe40003f66270 */
[----:B------:R-:W-:-:S04]  /*6ef0*/  SHF.R.S32.HI R12, RZ, 0x1f, R13 ;  /* 0x0000001fff0c7819 */ /* 0x000fc8000001140d */
[----:B------:R-:W-:Y:S02]  /*6f00*/  LEA.HI R12, R12, R13, RZ, 0x6 ;  /* 0x0000000d0c0c7211 */ /* 0x000fe400078f30ff */
[----:B---3--:R-:W-:-:S13]  /*6f10*/  ISETP.GE.AND P2, PT, R18, RZ, PT ;  /* 0x000000ff1200720c */ /* 0x008fda0003f46270 */
[----:B------:R-:W-:Y:S01]  /*6f20*/  @!P2 IMAD.MOV R24, RZ, RZ, -R24 ;  /* 0x000000ffff18a224 */ /* 0x000fe200078e0a18 */
[----:B------:R-:W-:Y:S02]  /*6f30*/  ISETP.GT.U32.AND P2, PT, R8, R4, PT ;  /* 0x000000040800720c */ /* 0x000fe40003f44070 */
[----:B--2---:R-:W-:-:S11]  /*6f40*/  IADD3 R10, R17, 0x2, RZ ;  /* 0x00000002110a7810 */ /* 0x004fd60007ffe0ff */
[----:B------:R-:W-:Y:S01]  /*6f50*/  @!P2 IMAD.IADD R4, R4, 0x1, -R8 ;  /* 0x000000010404a824 */ /* 0x000fe200078e0a08 */
[----:B------:R-:W-:Y:S02]  /*6f60*/  ISETP.GE.AND P2, PT, R11, RZ, PT ;  /* 0x000000ff0b00720c */ /* 0x000fe40003f46270 */
[----:B------:R-:W0:Y:S01]  /*6f70*/  S2R R11, SR_TID.X ;  /* 0x00000000000b7919 */ /* 0x000e220000002100 */
[----:B------:R-:W-:Y:S02]  /*6f80*/  IADD3 R29, R17, 0x1, RZ ;  /* 0x00000001111d7810 */ /* 0x000fe40007ffe0ff */
[----:B------:R-:W-:Y:S02]  /*6f90*/  IABS R28, R10 ;  /* 0x0000000a001c7213 */ /* 0x000fe40000000000 */
[----:B------:R-:W-:-:S03]  /*6fa0*/  IABS R7, R29 ;  /* 0x0000001d00077213 */ /* 0x000fc60000000000 */
[----:B------:R-:W-:-:S04]  /*6fb0*/  IMAD.HI.U32 R17, R6, R28, RZ ;  /* 0x0000001c06117227 */ /* 0x000fc800078e00ff */
[----:B------:R-:W-:-:S04]  /*6fc0*/  IMAD.HI.U32 R15, R6, R7, RZ ;  /* 0x00000007060f7227 */ /* 0x000fc800078e00ff */
[----:B------:R-:W-:Y:S01]  /*6fd0*/  IMAD.MOV R6, RZ, RZ, -R17 ;  /* 0x000000ffff067224 */ /* 0x000fe200078e0a11 */
[----:B------:R-:W-:Y:S03]  /*6fe0*/  STL [R1+0x878], R24 ;  /* 0x0008781801007387 */ /* 0x000fe60000100800 */
[----:B------:R-:W-:Y:S02]  /*6ff0*/  IMAD R6, R8, R6, R28 ;  /* 0x0000000608067224 */ /* 0x000fe400078e021c */
[C---:B0-----:R-:W-:Y:S01]  /*7000*/  IMAD.SHL.U32 R0, R11.reuse, 0x8, RZ ;  /* 0x000000080b007824 */ /* 0x041fe200078e00ff */
[C---:B------:R-:W-:Y:S01]  /*7010*/  LOP3.LUT R28, R11.reuse, 0x7, RZ, 0xc0, !PT ;  /* 0x000000070b1c7812 */ /* 0x040fe200078ec0ff */
[----:B------:R-:W-:Y:S01]  /*7020*/  STL [R1+0x87c], R25 ;  /* 0x00087c1901007387 */ /* 0x000fe20000100800 */
[----:B------:R-:W-:Y:S01]  /*7030*/  ISETP.GE.AND P1, PT, R10, RZ, PT ;  /* 0x000000ff0a00720c */ /* 0x000fe20003f26270 */
[----:B------:R-:W-:Y:S01]  /*7040*/  IMAD.MOV R15, RZ, RZ, -R15 ;  /* 0x000000ffff0f7224 */ /* 0x000fe200078e0a0f */
[----:B------:R-:W-:Y:S01]  /*7050*/  LOP3.LUT R10, R0, 0x30, RZ, 0xc0, !PT ;  /* 0x00000030000a7812 */ /* 0x000fe200078ec0ff */
[----:B------:R-:W-:Y:S01]  /*7060*/  STL [R1+0x880], R26 ;  /* 0x0008801a01007387 */ /* 0x000fe20000100800 */
[----:B------:R-:W-:Y:S01]  /*7070*/  LOP3.LUT R0, R11, 0x20, RZ, 0xc0, !PT ;  /* 0x000000200b007812 */ /* 0x000fe200078ec0ff */
[----:B------:R-:W-:-:S02]  /*7080*/  IMAD R14, R28, 0x90, RZ ;  /* 0x000000901c0e7824 */ /* 0x000fc400078e02ff */
[----:B------:R-:W-:Y:S01]  /*7090*/  STL [R1+0x884], R27 ;  /* 0x0008841b01007387 */ /* 0x000fe20000100800 */
[----:B------:R-:W-:-:S03]  /*70a0*/  IMAD.SHL.U32 R11, R11, 0x2, RZ ;  /* 0x000000020b0b7824 */ /* 0x000fc600078e00ff */
[----:B------:R-:W2:Y:S01]  /*70b0*/  LDL.LU R17, [R1+0xe4] ;  /* 0x0000e40001117983 */ /* 0x000ea20000300800 */
[----:B------:R-:W-:Y:S02]  /*70c0*/  IMAD R7, R8, R15, R7 ;  /* 0x0000000f08077224 */ /* 0x000fe400078e0207 */
[----:B------:R-:W-:Y:S01]  /*70d0*/  IMAD R10, R28, 0x40, R10 ;  /* 0x000000401c0a7824 */ /* 0x000fe200078e020a */
[----:B------:R-:W3:Y:S01]  /*70e0*/  LDL.LU R16, [R1+0xe0] ;  /* 0x0000e00001107983 */ /* 0x000ee20000300800 */
[----:B------:R-:W-:-:S03]  /*70f0*/  LOP3.LUT R28, R14, 0x30, R11, 0x78, !PT ;  /* 0x000000300e1c7812 */ /* 0x000fc600078e780b */
[----:B------:R-:W3:Y:S04]  /*7100*/  LDL.LU R15, [R1+0xd0] ;  /* 0x0000d000010f7983 */ /* 0x000ee80000300800 */
[----:B------:R-:W3:Y:S01]  /*7110*/  LDL.LU R14, [R1+0xc8] ;  /* 0x0000c800010e7983 */ /* 0x000ee20000300800 */
[----:B------:R-:W-:-:S03]  /*7120*/  LOP3.LUT R10, R10, 0x10, R11, 0x78, !PT ;  /* 0x000000100a0a7812 */ /* 0x000fc600078e780b */
[----:B------:R-:W3:Y:S04]  /*7130*/  LDL.LU R13, [R1+0xb0] ;  /* 0x0000b000010d7983 */ /* 0x000ee80000300800 */
[----:B------:R-:W3:Y:S04]  /*7140*/  LDL.LU R12, [R1+0x19c] ;  /* 0x00019c00010c7983 */ /* 0x000ee80000300800 */
[----:B------:R-:W3:Y:S01]  /*7150*/  LDL.LU R11, [R1+0x1a0] ;  /* 0x0001a000010b7983 */ /* 0x000ee20000300800 */
[C---:B------:R-:W-:Y:S02]  /*7160*/  ISETP.GT.U32.AND P6, PT, R8.reuse, R6, PT ;  /* 0x000000060800720c */ /* 0x040fe40003fc4070 */
[----:B------:R-:W-:Y:S01]  /*7170*/  ISETP.GT.U32.AND P4, PT, R8, R7, PT ;  /* 0x000000070800720c */ /* 0x000fe20003f84070 */
[----:B------:R-:W-:Y:S01]  /*7180*/  IMAD.SHL.U32 R0, R0, 0x20, RZ ;  /* 0x0000002000007824 */ /* 0x000fe200078e00ff */
[----:B------:R-:W3:Y:S09]  /*7190*/  LDL.LU R10, [R1+0x1a4] ;  /* 0x0001a400010a7983 */ /* 0x000ef20000300800 */
[----:B------:R-:W-:-:S05]  /*71a0*/  @!P6 IMAD.IADD R6, R6, 0x1, -R8 ;  /* 0x000000010606e824 */ /* 0x000fca00078e0a08 */
[----:B------:R-:W-:Y:S01]  /*71b0*/  ISETP.GT.U32.AND P6, PT, R8, R6, PT ;  /* 0x000000060800720c */ /* 0x000fe20003fc4070 */
[----:B------:R-:W-:-:S05]  /*71c0*/  @!P4 IMAD.IADD R7, R7, 0x1, -R8 ;  /* 0x000000010707c824 */ /* 0x000fca00078e0a08 */
[----:B------:R-:W-:Y:S02]  /*71d0*/  ISETP.GT.U32.AND P4, PT, R8, R7, PT ;  /* 0x000000070800720c */ /* 0x000fe40003f84070 */
[----:B------:R-:W-:-:S05]  /*71e0*/  LOP3.LUT R0, R28, R0, RZ, 0xfc, !PT ;  /* 0x000000001c007212 */ /* 0x000fca00078efcff */
[----:B------:R-:W-:Y:S01]  /*71f0*/  @!P6 IMAD.IADD R6, R6, 0x1, -R8 ;  /* 0x000000010606e824 */ /* 0x000fe200078e0a08 */
[----:B------:R-:W-:Y:S01]  /*7200*/  ISETP.GE.AND P6, PT, R29, RZ, PT ;  /* 0x000000ff1d00720c */ /* 0x000fe20003fc6270 */
[----:B------:R-:W-:Y:S01]  /*7210*/  @!P0 IMAD.MOV R2, RZ, RZ, -R2 ;  /* 0x000000ffff028224 */ /* 0x000fe200078e0a02 */
[----:B------:R-:W3:Y:S01]  /*7220*/  LDL.LU R0, [R1+0x1b0] ;  /* 0x0001b00001007983 */ /* 0x000ee20000300800 */
[----:B------:R-:W-:Y:S02]  /*7230*/  @!P3 IMAD.MOV R3, RZ, RZ, -R3 ;  /* 0x000000ffff03b224 */ /* 0x000fe400078e0a03 */
[----:B------:R-:W-:Y:S02]  /*7240*/  @!P2 IMAD.MOV R4, RZ, RZ, -R4 ;  /* 0x000000ffff04a224 */ /* 0x000fe400078e0a04 */
[----:B------:R-:W-:Y:S01]  /*7250*/  @!P4 IMAD.IADD R7, R7, 0x1, -R8 ;  /* 0x000000010707c824 */ /* 0x000fe200078e0a08 */
[----:B------:R-:W-:Y:S01]  /*7260*/  ISETP.NE.AND P4, PT, RZ, c[0x0][0x17c], PT ;  /* 0x00005f00ff007a0c */ /* 0x000fe20003f85270 */
[----:B------:R-:W-:Y:S01]  /*7270*/  STL [R1+0x888], R2 ;  /* 0x0008880201007387 */ /* 0x000fe20000100800 */
[----:B------:R-:W-:Y:S01]  /*7280*/  LOP3.LUT R8, RZ, c[0x0][0x17c], RZ, 0x33, !PT ;  /* 0x00005f00ff087a12 */ /* 0x000fe200078e33ff */
[----:B------:R-:W-:-:S02]  /*7290*/  @!P5 IMAD.MOV R5, RZ, RZ, -R5 ;  /* 0x000000ffff05d224 */ /* 0x000fc400078e0a05 */
[----:B------:R-:W-:Y:S01]  /*72a0*/  STL [R1+0x88c], R3 ;  /* 0x00088c0301007387 */ /* 0x000fe20000100800 */
[----:B------:R-:W-:Y:S02]  /*72b0*/  @!P1 IMAD.MOV R6, RZ, RZ, -R6 ;  /* 0x000000ffff069224 */ /* 0x000fe400078e0a06 */
[----:B------:R-:W-:Y:S01]  /*72c0*/  @!P6 IMAD.MOV R7, RZ, RZ, -R7 ;  /* 0x000000ffff07e224 */ /* 0x000fe200078e0a07 */
[----:B------:R4:W-:Y:S04]  /*72d0*/  STL [R1+0x890], R4 ;  /* 0x0008900401007387 */ /* 0x0009e80000100800 */
[----:B------:R-:W-:Y:S01]  /*72e0*/  STL [R1+0x894], R5 ;  /* 0x0008940501007387 */ /* 0x000fe20000100800 */
[----:B----4-:R-:W-:-:S03]  /*72f0*/  SEL R4, R8, R9, !P4 ;  /* 0x0000000908047207 */ /* 0x010fc60006000000 */
[----:B------:R-:W-:Y:S04]  /*7300*/  STL [R1+0x898], R6 ;  /* 0x0008980601007387 */ /* 0x000fe80000100800 */
[----:B------:R-:W-:Y:S04]  /*7310*/  STL [R1+0x89c], R7 ;  /* 0x00089c0701007387 */ /* 0x000fe80000100800 */
[----:B------:R0:W-:Y:S01]  /*7320*/  STL [R1+0x25c], R4 ;  /* 0x00025c0401007387 */ /* 0x0001e20000100800 */
[C---:B--2---:R-:W-:Y:S02]  /*7330*/  SEL R3, R8.reuse, R17, !P4 ;  /* 0x0000001108037207 */ /* 0x044fe40006000000 */
[----:B---3--:R-:W-:-:S03]  /*7340*/  SEL R2, R8, R16, !P4 ;  /* 0x0000001008027207 */ /* 0x008fc60006000000 */
[----:B------:R1:W-:Y:S01]  /*7350*/  STL [R1+0x258], R3 ;  /* 0x0002580301007387 */ /* 0x0003e20000100800 */
[----:B0-----:R-:W-:-:S03]  /*7360*/  SEL R4, R8, R15, !P4 ;  /* 0x0000000f08047207 */ /* 0x001fc60006000000 */
[----:B------:R0:W-:Y:S01]  /*7370*/  STL [R1+0x254], R2 ;  /* 0x0002540201007387 */ /* 0x0001e20000100800 */
[----:B-1----:R-:W-:-:S03]  /*7380*/  SEL R3, R8, R14, !P4 ;  /* 0x0000000e08037207 */ /* 0x002fc60006000000 */
[----:B------:R1:W-:Y:S01]  /*7390*/  STL [R1+0x250], R4 ;  /* 0x0002500401007387 */ /* 0x0003e20000100800 */
[----:B0-----:R-:W-:-:S03]  /*73a0*/  SEL R2, R8, R13, !P4 ;  /* 0x0000000d08027207 */ /* 0x001fc60006000000 */
[----:B------:R0:W-:Y:S01]  /*73b0*/  STL [R1+0x24c], R3 ;  /* 0x00024c0301007387 */ /* 0x0001e20000100800 */
[----:B-1----:R-:W-:-:S03]  /*73c0*/  SEL R4, R8, R12, !P4 ;  /* 0x0000000c08047207 */ /* 0x002fc60006000000 */
[----:B------:R1:W-:Y:S01]  /*73d0*/  STL [R1+0x248], R2 ;  /* 0x0002480201007387 */ /* 0x0003e20000100800 */
[----:B0-----:R-:W-:-:S03]  /*73e0*/  SEL R3, R8, R11, !P4 ;  /* 0x0000000b08037207 */ /* 0x001fc60006000000 */
[----:B------:R-:W-:Y:S04]  /*73f0*/  STL [R1+0x260], R4 ;  /* 0x0002600401007387 */ /* 0x000fe80000100800 */
[----:B------:R-:W-:Y:S04]  /*7400*/  STL [R1+0x268], R3 ;  /* 0x0002680301007387 */ /* 0x000fe80000100800 */
[----:B------:R-:W2:Y:S01]  /*7410*/  LDL.LU R9, [R1+0x1c4] ;  /* 0x0001c40001097983 */ /* 0x000ea20000300800 */
[----:B-1----:R-:W-:-:S05]  /*7420*/  SEL R2, R8, R10, !P4 ;  /* 0x0000000a08027207 */ /* 0x002fca0006000000 */
[----:B------:R-:W-:Y:S01]  /*7430*/  STL [R1+0x26c], R2 ;  /* 0x00026c0201007387 */ /* 0x000fe20000100800 */
[----:B------:R-:W-:-:S03]  /*7440*/  SEL R0, R8, R0, !P4 ;  /* 0x0000000008007207 */ /* 0x000fc60006000000 */
[----:B--2---:R0:W-:Y:S04]  /*7450*/  STL [R1+0x8b8], R9 ;  /* 0x0008b80901007387 */ /* 0x0041e80000100800 */
[----:B------:R-:W-:Y:S04]  /*7460*/  STL [R1+0x280], R0 ;  /* 0x0002800001007387 */ /* 0x000fe80000100800 */
[----:B0-----:R-:W2:Y:S04]  /*7470*/  LDL.LU R9, [R1+0x1c0] ;  /* 0x0001c00001097983 */ /* 0x001ea80000300800 */
[----:B--2---:R0:W-:Y:S04]  /*7480*/  STL [R1+0x8bc], R9 ;  /* 0x0008bc0901007387 */ /* 0x0041e80000100800 */
[----:B0-----:R-:W2:Y:S04]  /*7490*/  LDL.LU R9, [R1+0x1bc] ;  /* 0x0001bc0001097983 */ /* 0x001ea80000300800 */
[----:B--2---:R0:W-:Y:S04]  /*74a0*/  STL [R1+0x8c0], R9 ;  /* 0x0008c00901007387 */ /* 0x0041e80000100800 */
[----:B0-----:R-:W2:Y:S04]  /*74b0*/  LDL.LU R9, [R1+0x1b4] ;  /* 0x0001b40001097983 */ /* 0x001ea80000300800 */
[----:B------:R-:W3:Y:S04]  /*74c0*/  LDL.LU R7, [R1+0x1b8] ;  /* 0x0001b80001077983 */ /* 0x000ee80000300800 */
[----:B------:R-:W4:Y:S04]  /*74d0*/  LDL.LU R6, [R1+0x1ac] ;  /* 0x0001ac0001067983 */ /* 0x000f280000300800 */
[----:B------:R-:W3:Y:S04]  /*74e0*/  LDL.LU R5, [R1+0x1a8] ;  /* 0x0001a80001057983 */ /* 0x000ee80000300800 */
        /* <DEDUP_REMOVED lines=23> */
[----:B------:R-:W3:Y:S01]  /*7660*/  LDL.LU R0, [R1+0x15c] ;  /* 0x00015c0001007983 */ /* 0x000ee20000300800 */
[----:B--2---:R-:W-:-:S05]  /*7670*/  SEL R9, R8, R9, !P4 ;  /* 0x0000000908097207 */ /* 0x004fca0006000000 */
[----:B------:R0:W-:Y:S04]  /*7680*/  STL [R1+0x28c], R9 ;  /* 0x00028c0901007387 */ /* 0x0001e80000100800 */
[----:B0-----:R-:W2:Y:S02]  /*7690*/  LDL.LU R9, [R1+0x8c0] ;  /* 0x0008c00001097983 */ /* 0x001ea40000300800 */
[----:B--2---:R-:W-:-:S05]  /*76a0*/  SEL R9, R8, R9, !P4 ;  /* 0x0000000908097207 */ /* 0x004fca0006000000 */
[----:B------:R0:W-:Y:S04]  /*76b0*/  STL [R1+0x288], R9 ;  /* 0x0002880901007387 */ /* 0x0001e80000100800 */
[----:B0-----:R-:W2:Y:S02]  /*76c0*/  LDL.LU R9, [R1+0x8bc] ;  /* 0x0008bc0001097983 */ /* 0x001ea40000300800 */
[----:B--2---:R-:W-:-:S05]  /*76d0*/  SEL R9, R8, R9, !P4 ;  /* 0x0000000908097207 */ /* 0x004fca0006000000 */
[----:B------:R0:W-:Y:S04]  /*76e0*/  STL [R1+0x284], R9 ;  /* 0x0002840901007387 */ /* 0x0001e80000100800 */
[----:B0-----:R-:W2:Y:S01]  /*76f0*/  LDL.LU R9, [R1+0x8b8] ;  /* 0x0008b80001097983 */ /* 0x001ea20000300800 */
[C---:B---3--:R-:W-:Y:S02]  /*7700*/  SEL R7, R8.reuse, R7, !P4 ;  /* 0x0000000708077207 */ /* 0x048fe40006000000 */
[----:B--2---:R-:W-:-:S05]  /*7710*/  SEL R9, R8, R9, !P4 ;  /* 0x0000000908097207 */ /* 0x004fca0006000000 */
[----:B------:R4:W-:Y:S04]  /*7720*/  STL [R1+0x27c], R9 ;  /* 0x00027c0901007387 */ /* 0x0009e80000100800 */
[----:B------:R0:W-:Y:S01]  /*7730*/  STL [R1+0x278], R7 ;  /* 0x0002780701007387 */ /* 0x0001e20000100800 */
[C---:B----4-:R-:W-:Y:S02]  /*7740*/  SEL R9, R8.reuse, R6, !P4 ;  /* 0x0000000608097207 */ /* 0x050fe40006000000 */
[C---:B------:R-:W-:Y:S02]  /*7750*/  SEL R6, R8.reuse, R4, !P4 ;  /* 0x0000000408067207 */ /* 0x040fe40006000000 */
[C---:B0-----:R-:W-:Y:S02]  /*7760*/  SEL R7, R8.reuse, R5, !P4 ;  /* 0x0000000508077207 */ /* 0x041fe40006000000 */
[C---:B------:R-:W-:Y:S01]  /*7770*/  SEL R5, R8.reuse, R3, !P4 ;  /* 0x0000000308057207 */ /* 0x040fe20006000000 */
[----:B------:R-:W-:Y:S01]  /*7780*/  STL [R1+0x274], R9 ;  /* 0x0002740901007387 */ /* 0x000fe20000100800 */
[----:B------:R-:W-:-:S02]  /*7790*/  SEL R4, R8, R2, !P4 ;  /* 0x0000000208047207 */ /* 0x000fc40006000000 */
[C---:B------:R-:W-:Y:S01]  /*77a0*/  SEL R3, R8.reuse, R28, !P4 ;  /* 0x0000001c08037207 */ /* 0x040fe20006000000 */
[----:B------:R-:W-:Y:S01]  /*77b0*/  STL [R1+0x270], R7 ;  /* 0x0002700701007387 */ /* 0x000fe20000100800 */
[----:B------:R-:W-:-:S03]  /*77c0*/  SEL R2, R8, R29, !P4 ;  /* 0x0000001d08027207 */ /* 0x000fc60006000000 */
[----:B------:R-:W-:Y:S04]  /*77d0*/  STL [R1+0x264], R6 ;  /* 0x0002640601007387 */ /* 0x000fe80000100800 */
[----:B------:R-:W-:Y:S04]  /*77e0*/  STL [R1+0x244], R5 ;  /* 0x0002440501007387 */ /* 0x000fe80000100800 */
[----:B------:R0:W-:Y:S04]  /*77f0*/  STL [R1+0x240], R4 ;  /* 0x0002400401007387 */ /* 0x0001e80000100800 */
[----:B------:R1:W-:Y:S01]  /*7800*/  STL [R1+0x23c], R3 ;  /* 0x00023c0301007387 */ /* 0x0003e20000100800 */
[----:B0-----:R-:W-:-:S03]  /*7810*/  SEL R4, R8, R27, !P4 ;  /* 0x0000001b08047207 */ /* 0x001fc60006000000 */
[----:B------:R0:W-:Y:S01]  /*7820*/  STL [R1+0x238], R2 ;  /* 0x0002380201007387 */ /* 0x0001e20000100800 */
[----:B-1----:R-:W-:-:S03]  /*7830*/  SEL R3, R8, R26, !P4 ;  /* 0x0000001a08037207 */ /* 0x002fc60006000000 */
[----:B------:R1:W-:Y:S04]  /*7840*/  STL [R1+0x234], R4 ;  /* 0x0002340401007387 */ /* 0x0003e80000100800 */
[----:B------:R2:W-:Y:S01]  /*7850*/  STL [R1+0x230], R3 ;  /* 0x0002300301007387 */ /* 0x0005e20000100800 */
[C---:B0-----:R-:W-:Y:S02]  /*7860*/  SEL R2, R8.reuse, R25, !P4 ;  /* 0x0000001908027207 */ /* 0x041fe40006000000 */
[----:B-1----:R-:W-:-:S03]  /*7870*/  SEL R4, R8, R24, !P4 ;  /* 0x0000001808047207 */ /* 0x002fc60006000000 */
[----:B------:R0:W-:Y:S01]  /*7880*/  STL [R1+0x228], R2 ;  /* 0x0002280201007387 */ /* 0x0001e20000100800 */
[----:B--2---:R-:W-:-:S03]  /*7890*/  SEL R3, R8, R23, !P4 ;  /* 0x0000001708037207 */ /* 0x004fc60006000000 */
        /* <DEDUP_REMOVED lines=24> */
[----:B------:R-:W-:Y:S04]  /*7a20*/  STL [R1+0x1ec], R4 ;  /* 0x0001ec0401007387 */ /* 0x000fe80000100800 */
[----:B------:R-:W-:Y:S04]  /*7a30*/  STL [R1+0x1e8], R3 ;  /* 0x0001e80301007387 */ /* 0x000fe80000100800 */
[----:B------:R-:W2:Y:S01]  /*7a40*/  LDL.LU R9, [R1+0x14c] ;  /* 0x00014c0001097983 */ /* 0x000ea20000300800 */
[C---:B0-----:R-:W-:Y:S02]  /*7a50*/  SEL R2, R8.reuse, R10, !P4 ;  /* 0x0000000a08027207 */ /* 0x041fe40006000000 */
[----:B------:R-:W-:-:S03]  /*7a60*/  SEL R0, R8, R0, !P4 ;  /* 0x0000000008007207 */ /* 0x000fc60006000000 */
[----:B------:R-:W-:Y:S04]  /*7a70*/  STL [R1+0x1e4], R2 ;  /* 0x0001e40201007387 */ /* 0x000fe80000100800 */
        /* <DEDUP_REMOVED lines=143> */
[C---:B----4-:R-:W-:Y:S02]  /*8370*/  SEL R5, R8.reuse, R5, !P4 ;  /* 0x0000000508057207 */ /* 0x050fe40006000000 */
[C---:B------:R-:W-:Y:S02]  /*8380*/  SEL R4, R8.reuse, R4, !P4 ;  /* 0x0000000408047207 */ /* 0x040fe40006000000 */
[----:B------:R-:W-:-:S02]  /*8390*/  SEL R3, R8, R3, !P4 ;  /* 0x0000000308037207 */ /* 0x000fc40006000000 */
[C---:B------:R-:W-:Y:S02]  /*83a0*/  SEL R2, R8.reuse, R2, !P4 ;  /* 0x0000000208027207 */ /* 0x040fe40006000000 */
[C---:B------:R-:W-:Y:S02]  /*83b0*/  SEL R27, R8.reuse, R27, !P4 ;  /* 0x0000001b081b7207 */ /* 0x040fe40006000000 */
[C---:B------:R-:W-:Y:S02]  /*83c0*/  SEL R26, R8.reuse, R26, !P4 ;  /* 0x0000001a081a7207 */ /* 0x040fe40006000000 */
[C---:B------:R-:W-:Y:S02]  /*83d0*/  SEL R25, R8.reuse, R25, !P4 ;  /* 0x0000001908197207 */ /* 0x040fe40006000000 */
        /* <DEDUP_REMOVED lines=16> */
[----:B--2---:R-:W-:-:S05]  /*84e0*/  SEL R7, R8, R7, !P4 ;  /* 0x0000000708077207 */ /* 0x004fca0006000000 */
[----:B------:R0:W-:Y:S04]  /*84f0*/  STL [R1+0x134], R7 ;  /* 0x0001340701007387 */ /* 0x0001e80000100800 */
[----:B0-----:R-:W2:Y:S04]  /*8500*/  LDL.LU R7, [R1+0x89c] ;  /* 0x00089c0001077983 */ /* 0x001ea80000300800 */
[----:B------:R0:W-:Y:S04]  /*8510*/  STL [R1+0x130], R6 ;  /* 0x0001300601007387 */ /* 0x0001e80000100800 */
[----:B0-----:R-:W3:Y:S04]  /*8520*/  LDL.LU R6, [R1+0x898] ;  /* 0x0008980001067983 */ /* 0x001ee80000300800 */
[----:B------:R0:W-:Y:S04]  /*8530*/  STL [R1+0x9c], R5 ;  /* 0x00009c0501007387 */ /* 0x0001e80000100800 */
[----:B0-----:R-:W4:Y:S04]  /*8540*/  LDL.LU R5, [R1+0x894] ;  /* 0x0008940001057983 */ /* 0x001f280000300800 */
[----:B------:R0:W-:Y:S04]  /*8550*/  STL [R1+0x98], R4 ;  /* 0x0000980401007387 */ /* 0x0001e80000100800 */
[----:B0-----:R-:W2:Y:S04]  /*8560*/  LDL.LU R4, [R1+0x890] ;  /* 0x0008900001047983 */ /* 0x001ea80000300800 */
        /* <DEDUP_REMOVED lines=41> */
[----:B0-----:R-:W3:Y:S01]  /*8800*/  LDL.LU R0, [R1+0x83c] ;  /* 0x00083c0001007983 */ /* 0x001ee20000300800 */
[----:B------:R-:W-:-:S05]  /*8810*/  SEL R9, R8, R9, !P4 ;  /* 0x0000000908097207 */ /* 0x000fca0006000000 */
[----:B------:R0:W-:Y:S02]  /*8820*/  STL [R1+0xc], R9 ;  /* 0x00000c0901007387 */ /* 0x0001e40000100800 */
[C---:B0-----:R-:W-:Y:S02]  /*8830*/  SEL R9, R8.reuse, R28, !P4 ;  /* 0x0000001c08097207 */ /* 0x041fe40006000000 */
[----:B------:R-:W-:-:S03]  /*8840*/  SEL R28, R8, R29, !P4 ;  /* 0x0000001d081c7207 */ /* 0x000fc60006000000 */
[----:B------:R3:W-:Y:S01]  /*8850*/  STL [R1+0x8], R9 ;  /* 0x0000080901007387 */ /* 0x0007e20000100800 */
[C---:B--2---:R-:W-:Y:S02]  /*8860*/  SEL R29, R8.reuse, R10, !P4 ;  /* 0x0000000a081d7207 */ /* 0x044fe40006000000 */
[C---:B---3--:R-:W-:Y:S02]  /*8870*/  SEL R9, R8.reuse, R0, !P4 ;  /* 0x0000000008097207 */ /* 0x048fe40006000000 */
[----:B------:R-:W2:Y:S04]  /*8880*/  LDL.LU R0, [R1+0x838] ;  /* 0x0008380001007983 */ /* 0x000ea80000300800 */
[----:B------:R0:W-:Y:S04]  /*8890*/  STL [R1+0x4], R28 ;  /* 0x0000041c01007387 */ /* 0x0001e80000100800 */
[----:B------:R-:W-:Y:S01]  /*88a0*/  STL [R1+0x7bc], R29 ;  /* 0x0007bc1d01007387 */ /* 0x000fe20000100800 */
[----:B0-----:R-:W-:-:S03]  /*88b0*/  SEL R28, R8, R11, !P4 ;  /* 0x0000000b081c7207 */ /* 0x001fc60006000000 */
[----:B------:R-:W-:Y:S04]  /*88c0*/  STL [R1], R9 ;  /* 0x0000000901007387 */ /* 0x000fe80000100800 */
[----:B------:R0:W-:Y:S04]  /*88d0*/  STL [R1+0x7c0], R28 ;  /* 0x0007c01c01007387 */ /* 0x0001e80000100800 */
[----:B0-----:R-:W3:Y:S01]  /*88e0*/  LDL R28, [R1+0x654] ;  /* 0x00065400011c7983 */ /* 0x001ee20000100800 */
[C---:B------:R-:W-:Y:S02]  /*88f0*/  SEL R12, R8.reuse, R12, !P4 ;  /* 0x0000000c080c7207 */ /* 0x040fe40006000000 */
[----:B------:R-:W-:-:S03]  /*8900*/  SEL R13, R8, R13, !P4 ;  /* 0x0000000d080d7207 */ /* 0x000fc60006000000 */
[----:B------:R-:W-:Y:S04]  /*8910*/  STL [R1+0x7c4], R12 ;  /* 0x0007c40c01007387 */ /* 0x000fe80000100800 */
[----:B------:R0:W-:Y:S04]  /*8920*/  STL [R1+0x7c8], R13 ;  /* 0x0007c80d01007387 */ /* 0x0001e80000100800 */
[----:B0-----:R-:W0:Y:S04]  /*8930*/  S2R R13, SR_TID.X ;  /* 0x00000000000d7919 */ /* 0x001e280000002100 */
[----:B------:R-:W1:Y:S01]  /*8940*/  S2R R29, SR_TID.X ;  /* 0x00000000001d7919 */ /* 0x000e620000002100 */
[----:B------:R-:W-:-:S05]  /*8950*/  SEL R14, R8, R14, !P4 ;  /* 0x0000000e080e7207 */ /* 0x000fca0006000000 */
[----:B------:R0:W-:Y:S01]  /*8960*/  STL [R1+0x7cc], R14 ;  /* 0x0007cc0e01007387 */ /* 0x0001e20000100800 */
[----:B------:R-:W-:Y:S02]  /*8970*/  SEL R15, R8, R15, !P4 ;  /* 0x0000000f080f7207 */ /* 0x000fe40006000000 */
[--C-:B0-----:R-:W-:Y:S02]  /*8980*/  SHF.R.U32.HI R14, RZ, 0x5, R13.reuse ;  /* 0x00000005ff0e7819 */ /* 0x101fe4000001160d */
[--C-:B------:R-:W-:Y:S02]  /*8990*/  SHF.R.U32.HI R12, RZ, 0x5, R13.reuse ;  /* 0x00000005ff0c7819 */ /* 0x100fe4000001160d */
[----:B------:R-:W-:-:S04]  /*89a0*/  SHF.R.U32.HI R13, RZ, 0x5, R13 ;  /* 0x00000005ff0d7819 */ /* 0x000fc8000001160d */
[----:B------:R-:W-:Y:S01]  /*89b0*/  SGXT.U32 R13, R13, 0x1 ;  /* 0x000000010d0d781a */ /* 0x000fe20000000000 */
[----:B------:R0:W-:Y:S01]  /*89c0*/  STL [R1+0x7d0], R15 ;  /* 0x0007d00f01007387 */ /* 0x0001e20000100800 */
[----:B-1----:R-:W-:Y:S02]  /*89d0*/  LOP3.LUT R29, R29, 0x3f, RZ, 0xc0, !PT ;  /* 0x0000003f1d1d7812 */ /* 0x002fe400078ec0ff */
[----:B------:R-:W-:Y:S02]  /*89e0*/  SEL R9, R8, R4, !P4 ;  /* 0x0000000408097207 */ /* 0x000fe40006000000 */
[----:B0-----:R-:W-:Y:S02]  /*89f0*/  LOP3.LUT R15, R13, 0x3c, RZ, 0xfc, !PT ;  /* 0x0000003c0d0f7812 */ /* 0x001fe400078efcff */
[----:B------:R-:W0:Y:S01]  /*8a00*/  S2R R13, SR_TID.X ;  /* 0x00000000000d7919 */ /* 0x000e220000002100 */
[----:B------:R-:W-:Y:S01]  /*8a10*/  IMAD R4, R29, c[0x0][0x18c], RZ ;  /* 0x000063001d047a24 */ /* 0x000fe200078e02ff */
[----:B------:R-:W-:-:S02]  /*8a20*/  SGXT.U32 R14, R14, 0x1 ;  /* 0x000000010e0e781a */ /* 0x000fc40000000000 */
[----:B------:R-:W-:Y:S02]  /*8a30*/  SGXT.U32 R12, R12, 0x1 ;  /* 0x000000010c0c781a */ /* 0x000fe40000000000 */
[----:B------:R-:W-:Y:S02]  /*8a40*/  LOP3.LUT R14, R14, 0x3e, RZ, 0xfc, !PT ;  /* 0x0000003e0e0e7812 */ /* 0x000fe400078efcff */
[C---:B------:R-:W-:Y:S02]  /*8a50*/  SEL R11, R8.reuse, R2, !P4 ;  /* 0x00000002080b7207 */ /* 0x040fe40006000000 */
[C---:B------:R-:W-:Y:S02]  /*8a60*/  SEL R16, R8.reuse, R16, !P4 ;  /* 0x0000001008107207 */ /* 0x040fe40006000000 */
[C---:B------:R-:W-:Y:S02]  /*8a70*/  SEL R17, R8.reuse, R17, !P4 ;  /* 0x0000001108117207 */ /* 0x040fe40006000000 */
[----:B------:R-:W-:-:S02]  /*8a80*/  SEL R18, R8, R18, !P4 ;  /* 0x0000001208127207 */ /* 0x000fc40006000000 */
[C---:B------:R-:W-:Y:S01]  /*8a90*/  SEL R19, R8.reuse, R19, !P4 ;  /* 0x0000001308137207 */ /* 0x040fe20006000000 */
[----:B------:R-:W-:Y:S01]  /*8aa0*/  STL [R1+0x7d4], R16 ;  /* 0x0007d41001007387 */ /* 0x000fe20000100800 */
[C---:B------:R-:W-:Y:S02]  /*8ab0*/  SEL R20, R8.reuse, R20, !P4 ;  /* 0x0000001408147207 */ /* 0x040fe40006000000 */
[C---:B------:R-:W-:Y:S01]  /*8ac0*/  SEL R21, R8.reuse, R21, !P4 ;  /* 0x0000001508157207 */ /* 0x040fe20006000000 */
[----:B------:R-:W-:Y:S01]  /*8ad0*/  STL [R1+0x7d8], R17 ;  /* 0x0007d81101007387 */ /* 0x000fe20000100800 */
[----:B------:R-:W-:-:S03]  /*8ae0*/  SEL R10, R8, R3, !P4 ;  /* 0x00000003080a7207 */ /* 0x000fc60006000000 */
[----:B------:R-:W-:Y:S01]  /*8af0*/  STL [R1+0x7dc], R18 ;  /* 0x0007dc1201007387 */ /* 0x000fe20000100800 */
[----:B------:R-:W-:-:S03]  /*8b00*/  IMAD R3, R15, c[0x0][0x188], RZ ;  /* 0x000062000f037a24 */ /* 0x000fc600078e02ff */
[----:B------:R-:W-:Y:S04]  /*8b10*/  STL [R1+0x7e0], R19 ;  /* 0x0007e01301007387 */ /* 0x000fe80000100800 */
[----:B------:R-:W-:Y:S04]  /*8b20*/  STL [R1+0x7e4], R20 ;  /* 0x0007e41401007387 */ /* 0x000fe80000100800 */
[----:B------:R1:W-:Y:S01]  /*8b30*/  STL [R1+0x7e8], R21 ;  /* 0x0007e81501007387 */ /* 0x0003e20000100800 */
[----:B------:R-:W-:-:S03]  /*8b40*/  SEL R22, R8, R22, !P4 ;  /* 0x0000001608167207 */ /* 0x000fc60006000000 */
[----:B-1----:R-:W1:Y:S01]  /*8b50*/  S2R R21, SR_TID.X ;  /* 0x0000000000157919 */ /* 0x002e620000002100 */
[C---:B------:R-:W-:Y:S02]  /*8b60*/  SEL R23, R8.reuse, R23, !P4 ;  /* 0x0000001708177207 */ /* 0x040fe40006000000 */
[C---:B------:R-:W-:Y:S02]  /*8b70*/  SEL R24, R8.reuse, R24, !P4 ;  /* 0x0000001808187207 */ /* 0x040fe40006000000 */
[C---:B------:R-:W-:Y:S01]  /*8b80*/  SEL R25, R8.reuse, R25, !P4 ;  /* 0x0000001908197207 */ /* 0x040fe20006000000 */
[----:B------:R-:W-:Y:S01]  /*8b90*/  STL [R1+0x7ec], R22 ;  /* 0x0007ec1601007387 */ /* 0x000fe20000100800 */
[C---:B------:R-:W-:Y:S02]  /*8ba0*/  SEL R26, R8.reuse, R26, !P4 ;  /* 0x0000001a081a7207 */ /* 0x040fe40006000000 */
[C---:B------:R-:W-:Y:S01]  /*8bb0*/  SEL R27, R8.reuse, R27, !P4 ;  /* 0x0000001b081b7207 */ /* 0x040fe20006000000 */
[----:B------:R-:W-:Y:S01]  /*8bc0*/  STL [R1+0x7f0], R23 ;  /* 0x0007f01701007387 */ /* 0x000fe20000100800 */
[----:B----4-:R-:W-:-:S03]  /*8bd0*/  SEL R5, R8, R5, !P4 ;  /* 0x0000000508057207 */ /* 0x010fc60006000000 */
[----:B------:R-:W-:Y:S04]  /*8be0*/  STL [R1+0x7f4], R24 ;  /* 0x0007f41801007387 */ /* 0x000fe80000100800 */
[----:B------:R-:W-:Y:S04]  /*8bf0*/  STL [R1+0x7f8], R25 ;  /* 0x0007f81901007387 */ /* 0x000fe80000100800 */
[----:B------:R-:W-:Y:S01]  /*8c00*/  STL [R1+0x7fc], R26 ;  /* 0x0007fc1a01007387 */ /* 0x000fe20000100800 */
[----:B------:R-:W-:-:S03]  /*8c10*/  SEL R6, R8, R6, !P4 ;  /* 0x0000000608067207 */ /* 0x000fc60006000000 */
[----:B------:R-:W-:Y:S01]  /*8c20*/  STL [R1+0x800], R27 ;  /* 0x0008001b01007387 */ /* 0x000fe20000100800 */
[----:B------:R-:W-:-:S03]  /*8c30*/  SEL R7, R8, R7, !P4 ;  /* 0x0000000708077207 */ /* 0x000fc60006000000 */
[----:B------:R-:W-:Y:S04]  /*8c40*/  STL [R1+0x804], R11 ;  /* 0x0008040b01007387 */ /* 0x000fe80000100800 */
[----:B------:R-:W-:Y:S04]  /*8c50*/  STL [R1+0x808], R10 ;  /* 0x0008080a01007387 */ /* 0x000fe80000100800 */
[----:B------:R-:W-:Y:S04]  /*8c60*/  STL [R1+0x80c], R9 ;  /* 0x00080c0901007387 */ /* 0x000fe80000100800 */
[----:B------:R1:W-:Y:S04]  /*8c70*/  STL [R1+0x810], R5 ;  /* 0x0008100501007387 */ /* 0x0003e80000100800 */
[----:B------:R4:W-:Y:S01]  /*8c80*/  STL [R1+0x814], R6 ;  /* 0x0008140601007387 */ /* 0x0009e20000100800 */
[----:B-1----:R-:W-:-:S03]  /*8c90*/  IMAD.SHL.U32 R5, R21, 0x20, RZ ;  /* 0x0000002015057824 */ /* 0x002fc600078e00ff */
[----:B------:R-:W-:Y:S04]  /*8ca0*/  STL [R1+0x818], R7 ;  /* 0x0008180701007387 */ /* 0x000fe80000100800 */
[----:B------:R-:W-:Y:S04]  /*8cb0*/  STL [R1+0x650], R5 ;  /* 0x0006500501007387 */ /* 0x000fe80000100800 */
[----:B------:R-:W-:Y:S04]  /*8cc0*/  STL [R1+0x190], RZ ;  /* 0x000190ff01007387 */ /* 0x000fe80000100800 */
        /* <DEDUP_REMOVED lines=8> */
[----:B------:R-:W-:Y:S01]  /*8d50*/  STL [R1+0x124], RZ ;  /* 0x000124ff01007387 */ /* 0x000fe20000100800 */
[----:B---3--:R-:W-:-:S03]  /*8d60*/  ISETP.GE.AND P1, PT, R28, RZ, PT ;  /* 0x000000ff1c00720c */ /* 0x008fc60003f26270 */
[----:B------:R-:W1:Y:S02]  /*8d70*/  S2R R28, SR_TID.X ;  /* 0x00000000001c7919 */ /* 0x000e640000002100 */
[----:B-1----:R-:W-:-:S04]  /*8d80*/  SHF.R.U32.HI R29, RZ, 0x5, R28 ;  /* 0x00000005ff1d7819 */ /* 0x002fc8000001161c */
[----:B------:R-:W-:-:S05]  /*8d90*/  SGXT.U32 R29, R29, 0x1 ;  /* 0x000000011d1d781a */ /* 0x000fca0000000000 */
[----:B------:R-:W-:Y:S02]  /*8da0*/  IMAD R2, R29, c[0x0][0x188], RZ ;  /* 0x000062001d027a24 */ /* 0x000fe400078e02ff */
[----:B------:R-:W-:Y:S01]  /*8db0*/  IMAD R2, R14, c[0x0][0x188], RZ ;  /* 0x000062000e027a24 */ /* 0x000fe200078e02ff */
[C---:B------:R-:W-:Y:S02]  /*8dc0*/  LOP3.LUT R14, R12.reuse, 0x3a, RZ, 0xfc, !PT ;  /* 0x0000003a0c0e7812 */ /* 0x040fe400078efcff */
[----:B------:R-:W-:-:S03]  /*8dd0*/  LOP3.LUT R12, R12, 0x38, RZ, 0xfc, !PT ;  /* 0x000000380c0c7812 */ /* 0x000fc600078efcff */
[----:B------:R-:W-:Y:S01]  /*8de0*/  IMAD R2, R14, c[0x0][0x188], RZ ;  /* 0x000062000e027a24 */ /* 0x000fe200078e02ff */
[--C-:B0-----:R-:W-:Y:S01]  /*8df0*/  SHF.R.U32.HI R14, RZ, 0x5, R13.reuse ;  /* 0x00000005ff0e7819 */ /* 0x101fe2000001160d */
[----:B------:R-:W-:Y:S01]  /*8e00*/  IMAD R2, R12, c[0x0][0x188], RZ ;  /* 0x000062000c027a24 */ /* 0x000fe200078e02ff */
[--C-:B------:R-:W-:Y:S02]  /*8e10*/  SHF.R.U32.HI R12, RZ, 0x5, R13.reuse ;  /* 0x00000005ff0c7819 */ /* 0x100fe4000001160d */
[----:B------:R-:W-:Y:S02]  /*8e20*/  SGXT.U32 R14, R14, 0x1 ;  /* 0x000000010e0e781a */ /* 0x000fe40000000000 */
[----:B------:R-:W-:Y:S02]  /*8e30*/  SHF.R.U32.HI R13, RZ, 0x5, R13 ;  /* 0x00000005ff0d7819 */ /* 0x000fe4000001160d */
[----:B------:R-:W-:Y:S02]  /*8e40*/  LOP3.LUT R15, R14, 0x36, RZ, 0xfc, !PT ;  /* 0x000000360e0f7812 */ /* 0x000fe400078efcff */
[----:B------:R-:W-:-:S03]  /*8e50*/  SGXT.U32 R13, R13, 0x1 ;  /* 0x000000010d0d781a */ /* 0x000fc60000000000 */
[----:B------:R-:W-:Y:S01]  /*8e60*/  IMAD R3, R15, c[0x0][0x188], RZ ;  /* 0x000062000f037a24 */ /* 0x000fe200078e02ff */
[C---:B------:R-:W-:Y:S02]  /*8e70*/  LOP3.LUT R16, R13.reuse, 0x32, RZ, 0xfc, !PT ;  /* 0x000000320d107812 */ /* 0x040fe400078efcff */
[----:B------:R-:W-:Y:S02]  /*8e80*/  LOP3.LUT R15, R13, 0x30, RZ, 0xfc, !PT ;  /* 0x000000300d0f7812 */ /* 0x000fe400078efcff */
[----:B------:R-:W0:Y:S01]  /*8e90*/  S2R R13, SR_TID.X ;  /* 0x00000000000d7919 */ /* 0x000e220000002100 */
[----:B------:R-:W-:Y:S02]  /*8ea0*/  LOP3.LUT R14, R14, 0x34, RZ, 0xfc, !PT ;  /* 0x000000340e0e7812 */ /* 0x000fe400078efcff */
[----:B------:R-:W-:-:S03]  /*8eb0*/  SGXT.U32 R12, R12, 0x1 ;  /* 0x000000010c0c781a */ /* 0x000fc60000000000 */
[----:B------:R-:W-:Y:S01]  /*8ec0*/  IMAD R2, R14, c[0x0][0x188], RZ ;  /* 0x000062000e027a24 */ /* 0x000fe200078e02ff */
[C---:B------:R-:W-:Y:S02]  /*8ed0*/  LOP3.LUT R14, R12.reuse, 0x2e, RZ, 0xfc, !PT ;  /* 0x0000002e0c0e7812 */ /* 0x040fe400078efcff */
[----:B------:R-:W-:Y:S01]  /*8ee0*/  LOP3.LUT R12, R12, 0x2c, RZ, 0xfc, !PT ;  /* 0x0000002c0c0c7812 */ /* 0x000fe200078efcff */
[----:B------:R-:W-:Y:S02]  /*8ef0*/  IMAD R2, R16, c[0x0][0x188], RZ ;  /* 0x0000620010027a24 */ /* 0x000fe400078e02ff */
[----:B------:R-:W-:Y:S02]  /*8f00*/  IMAD R2, R14, c[0x0][0x188], RZ ;  /* 0x000062000e027a24 */ /* 0x000fe400078e02ff */
[----:B------:R-:W-:Y:S02]  /*8f10*/  IMAD R2, R12, c[0x0][0x188], RZ ;  /* 0x000062000c027a24 */ /* 0x000fe400078e02ff */
[----:B------:R-:W1:Y:S01]  /*8f20*/  S2R R12, SR_TID.X ;  /* 0x00000000000c7919 */ /* 0x000e620000002100 */
[----:B------:R-:W-:Y:S01]  /*8f30*/  IMAD R3, R15, c[0x0][0x188], RZ ;  /* 0x000062000f037a24 */ /* 0x000fe200078e02ff */
[----:B0-----:R-:W-:-:S04]  /*8f40*/  SHF.R.U32.HI R14, RZ, 0x5, R13 ;  /* 0x00000005ff0e7819 */ /* 0x001fc8000001160d */
[----:B------:R-:W-:Y:S01]  /*8f50*/  SGXT.U32 R14, R14, 0x1 ;  /* 0x000000010e0e781a */ /* 0x000fe20000000000 */
[----:B------:R-:W-:Y:S01]  /*8f60*/  STL [R1+0x128], RZ ;  /* 0x000128ff01007387 */ /* 0x000fe20000100800 */
[----:B------:R-:W-:Y:S02]  /*8f70*/  SHF.R.U32.HI R13, RZ, 0x5, R13 ;  /* 0x00000005ff0d7819 */ /* 0x000fe4000001160d */
[C---:B------:R-:W-:Y:S01]  /*8f80*/  LOP3.LUT R16, R14.reuse, 0x2a, RZ, 0xfc, !PT ;  /* 0x0000002a0e107812 */ /* 0x040fe200078efcff */
[----:B------:R-:W-:Y:S01]  /*8f90*/  STL [R1+0x12c], RZ ;  /* 0x00012cff01007387 */ /* 0x000fe20000100800 */
[C---:B------:R-:W-:Y:S02]  /*8fa0*/  LOP3.LUT R15, R14.reuse, 0x28, RZ, 0xfc, !PT ;  /* 0x000000280e0f7812 */ /* 0x040fe400078efcff */
[----:B------:R-:W-:Y:S01]  /*8fb0*/  LOP3.LUT R14, R14, 0x26, RZ, 0xfc, !PT ;  /* 0x000000260e0e7812 */ /* 0x000fe200078efcff */
[----:B------:R-:W-:Y:S01]  /*8fc0*/  STL [R1+0x110], RZ ;  /* 0x000110ff01007387 */ /* 0x000fe20000100800 */
[----:B------:R-:W-:-:S03]  /*8fd0*/  SGXT.U32 R13, R13, 0x1 ;  /* 0x000000010d0d781a */ /* 0x000fc60000000000 */
[----:B------:R-:W-:Y:S01]  /*8fe0*/  STL [R1+0x114], RZ ;  /* 0x000114ff01007387 */ /* 0x000fe20000100800 */
[----:B------:R-:W-:-:S03]  /*8ff0*/  IMAD R3, R15, c[0x0][0x188], RZ ;  /* 0x000062000f037a24 */ /* 0x000fc600078e02ff */
[----:B------:R-:W-:Y:S01]  /*9000*/  STL [R1+0x118], RZ ;  /* 0x000118ff01007387 */ /* 0x000fe20000100800 */
[----:B------:R-:W-:Y:S01]  /*9010*/  IMAD R2, R14, c[0x0][0x188], RZ ;  /* 0x000062000e027a24 */ /* 0x000fe200078e02ff */
[C---:B------:R-:W-:Y:S02]  /*9020*/  LOP3.LUT R15, R13.reuse, 0x24, RZ, 0xfc, !PT ;  /* 0x000000240d0f7812 */ /* 0x040fe400078efcff */
[----:B------:R-:W-:Y:S01]  /*9030*/  STL [R1+0x11c], RZ ;  /* 0x00011cff01007387 */ /* 0x000fe20000100800 */
[----:B------:R-:W-:-:S03]  /*9040*/  LOP3.LUT R14, R13, 0x22, RZ, 0xfc, !PT ;  /* 0x000000220d0e7812 */ /* 0x000fc600078efcff */
[----:B------:R-:W-:Y:S01]  /*9050*/  STL [R1+0x100], RZ ;  /* 0x000100ff01007387 */ /* 0x000fe20000100800 */
[----:B-1----:R-:W-:-:S03]  /*9060*/  SHF.R.U32.HI R13, RZ, 0x5, R12 ;  /* 0x00000005ff0d7819 */ /* 0x002fc6000001160c */
[----:B------:R-:W-:Y:S04]  /*9070*/  STL [R1+0x104], RZ ;  /* 0x000104ff01007387 */ /* 0x000fe80000100800 */
[----:B------:R-:W-:Y:S01]  /*9080*/  STL [R1+0x108], RZ ;  /* 0x000108ff01007387 */ /* 0x000fe20000100800 */
[----:B------:R-:W-:-:S03]  /*9090*/  SGXT.U32 R13, R13, 0x1 ;  /* 0x000000010d0d781a */ /* 0x000fc60000000000 */
[----:B------:R-:W-:Y:S04]  /*90a0*/  STL [R1+0x10c], RZ ;  /* 0x00010cff01007387 */ /* 0x000fe80000100800 */
[----:B------:R-:W-:Y:S04]  /*90b0*/  STL [R1+0xf0], RZ ;  /* 0x0000f0ff01007387 */ /* 0x000fe80000100800 */
[----:B------:R-:W-:Y:S01]  /*90c0*/  STL [R1+0xf4], RZ ;  /* 0x0000f4ff01007387 */ /* 0x000fe20000100800 */
[----:B------:R-:W-:-:S03]  /*90d0*/  IMAD R3, R15, c[0x0][0x188], RZ ;  /* 0x000062000f037a24 */ /* 0x000fc600078e02ff */
[----:B------:R-:W-:Y:S01]  /*90e0*/  STL [R1+0xf8], RZ ;  /* 0x0000f8ff01007387 */ /* 0x000fe20000100800 */
[----:B------:R-:W-:Y:S01]  /*90f0*/  IMAD R2, R14, c[0x0][0x188], RZ ;  /* 0x000062000e027a24 */ /* 0x000fe200078e02ff */
[----:B------:R-:W-:Y:S02]  /*9100*/  SHF.R.U32.HI R12, RZ, 0x5, R12 ;  /* 0x00000005ff0c7819 */ /* 0x000fe4000001160c */
[----:B------:R-:W-:Y:S01]  /*9110*/  STL [R1+0xfc], RZ ;  /* 0x0000fcff01007387 */ /* 0x000fe20000100800 */
[----:B------:R-:W-:-:S03]  /*9120*/  LOP3.LUT R15, R13, 0x20, RZ, 0xfc, !PT ;  /* 0x000000200d0f7812 */ /* 0x000fc600078efcff */
[----:B------:R-:W-:Y:S01]  /*9130*/  STL [R1+0xe0], RZ ;  /* 0x0000e0ff01007387 */ /* 0x000fe20000100800 */
[----:B------:R-:W-:-:S03]  /*9140*/  LOP3.LUT R14, R13, 0x1e, RZ, 0xfc, !PT ;  /* 0x0000001e0d0e7812 */ /* 0x000fc600078efcff */
[----:B------:R-:W-:Y:S01]  /*9150*/  STL [R1+0xe4], RZ ;  /* 0x0000e4ff01007387 */ /* 0x000fe20000100800 */
[----:B------:R-:W-:-:S03]  /*9160*/  LOP3.LUT R13, R13, 0x1c, RZ, 0xfc, !PT ;  /* 0x0000001c0d0d7812 */ /* 0x000fc600078efcff */
[----:B------:R-:W-:Y:S01]  /*9170*/  STL [R1+0xe8], RZ ;  /* 0x0000e8ff01007387 */ /* 0x000fe20000100800 */
[----:B------:R-:W-:-:S03]  /*9180*/  SGXT.U32 R12, R12, 0x1 ;  /* 0x000000010c0c781a */ /* 0x000fc60000000000 */
[----:B------:R-:W-:Y:S04]  /*9190*/  STL [R1+0xec], RZ ;  /* 0x0000ecff01007387 */ /* 0x000fe80000100800 */
[----:B------:R-:W-:Y:S01]  /*91a0*/  STL [R1+0xd0], RZ ;  /* 0x0000d0ff01007387 */ /* 0x000fe20000100800 */
[----:B------:R-:W-:-:S03]  /*91b0*/  IMAD R3, R14, c[0x0][0x188], RZ ;  /* 0x000062000e037a24 */ /* 0x000fc600078e02ff */
[----:B------:R-:W-:Y:S01]  /*91c0*/  STL [R1+0xd4], RZ ;  /* 0x0000d4ff01007387 */ /* 0x000fe20000100800 */
[----:B------:R-:W-:-:S03]  /*91d0*/  IMAD R2, R13, c[0x0][0x188], RZ ;  /* 0x000062000d027a24 */ /* 0x000fc600078e02ff */
[----:B------:R-:W-:Y:S01]  /*91e0*/  STL [R1+0xd8], RZ ;  /* 0x0000d8ff01007387 */ /* 0x000fe20000100800 */
[----:B------:R-:W-:-:S03]  /*91f0*/  LOP3.LUT R14, R12, 0x1a, RZ, 0xfc, !PT ;  /* 0x0000001a0c0e7812 */ /* 0x000fc600078efcff */
[----:B------:R-:W-:Y:S01]  /*9200*/  STL [R1+0xdc], RZ ;  /* 0x0000dcff01007387 */ /* 0x000fe20000100800 */
[----:B------:R-:W-:-:S03]  /*9210*/  LOP3.LUT R13, R12, 0x18, RZ, 0xfc, !PT ;  /* 0x000000180c0d7812 */ /* 0x000fc600078efcff */
[----:B------:R-:W-:Y:S01]  /*9220*/  STL [R1+0xc0], RZ ;  /* 0x0000c0ff01007387 */ /* 0x000fe20000100800 */
[----:B------:R-:W-:-:S03]  /*9230*/  SHF.R.U32.HI R12, RZ, 0x5, R28 ;  /* 0x00000005ff0c7819 */ /* 0x000fc6000001161c */
[----:B------:R-:W-:Y:S04]  /*9240*/  STL [R1+0xc4], RZ ;  /* 0x0000c4ff01007387 */ /* 0x000fe80000100800 */
[----:B------:R-:W-:Y:S01]  /*9250*/  STL [R1+0xc8], RZ ;  /* 0x0000c8ff01007387 */ /* 0x000fe20000100800 */
[----:B------:R-:W-:-:S03]  /*9260*/  SGXT.U32 R12, R12, 0x1 ;  /* 0x000000010c0c781a */ /* 0x000fc60000000000 */
[----:B------:R-:W-:Y:S04]  /*9270*/  STL [R1+0xcc], RZ ;  /* 0x0000ccff01007387 */ /* 0x000fe80000100800 */
[----:B------:R-:W3:Y:S01]  /*9280*/  LDL.LU R20, [R1+0x25c] ;  /* 0x00025c0001147983 */ /* 0x000ee20000300800 */
[----:B------:R-:W-:-:S03]  /*9290*/  SHF.R.U32.HI R28, RZ, 0x5, R28 ;  /* 0x00000005ff1c7819 */ /* 0x000fc6000001161c */
        /* <DEDUP_REMOVED lines=8> */
[----:B------:R-:W3:Y:S01]  /*9320*/  LDL.LU R19, [R1+0x258] ;  /* 0x0002580001137983 */ /* 0x000ee20000300800 */
[----:B------:R-:W-:Y:S02]  /*9330*/  LOP3.LUT R12, R12, 0x12, RZ, 0xfc, !PT ;  /* 0x000000120c0c7812 */ /* 0x000fe400078efcff */
[----:B------:R-:W-:Y:S01]  /*9340*/  SGXT.U32 R28, R28, 0x1 ;  /* 0x000000011c1c781a */ /* 0x000fe20000000000 */
[----:B------:R-:W-:Y:S01]  /*9350*/  IMAD R3, R13, c[0x0][0x188], RZ ;  /* 0x000062000d037a24 */ /* 0x000fe200078e02ff */
[----:B------:R-:W3:Y:S01]  /*9360*/  LDL.LU R18, [R1+0x254] ;  /* 0x0002540001127983 */ /* 0x000ee20000300800 */
[----:B------:R-:W-:Y:S01]  /*9370*/  IMAD R2, R12, c[0x0][0x188], RZ ;  /* 0x000062000c027a24 */ /* 0x000fe200078e02ff */
[----:B------:R-:W-:Y:S01]  /*9380*/  LOP3.LUT R13, R28, 0xe, RZ, 0xfc, !PT ;  /* 0x0000000e1c0d7812 */ /* 0x000fe200078efcff */
[----:B----4-:R-:W-:Y:S01]  /*9390*/  IMAD R6, R16, c[0x0][0x188], RZ ;  /* 0x0000620010067a24 */ /* 0x010fe200078e02ff */
[----:B------:R-:W-:Y:S01]  /*93a0*/  LOP3.LUT R12, R28, 0xc, RZ, 0xfc, !PT ;  /* 0x0000000c1c0c7812 */ /* 0x000fe200078efcff */
[----:B------:R-:W-:Y:S01]  /*93b0*/  IMAD R6, R15, c[0x0][0x188], RZ ;  /* 0x000062000f067a24 */ /* 0x000fe200078e02ff */
[----:B------:R-:W4:Y:S01]  /*93c0*/  LDL.LU R17, [R1+0x250] ;  /* 0x0002500001117983 */ /* 0x000f220000300800 */
[----:B------:R-:W-:Y:S01]  /*93d0*/  IMAD R6, R14, c[0x0][0x188], RZ ;  /* 0x000062000e067a24 */ /* 0x000fe200078e02ff */
[C---:B------:R-:W-:Y:S01]  /*93e0*/  LOP3.LUT R14, R28.reuse, 0x10, RZ, 0xfc, !PT ;  /* 0x000000101c0e7812 */ /* 0x040fe200078efcff */
[----:B------:R-:W-:Y:S01]  /*93f0*/  IMAD R6, R13, c[0x0][0x188], RZ ;  /* 0x000062000d067a24 */ /* 0x000fe200078e02ff */
[----:B------:R-:W-:Y:S01]  /*9400*/  LOP3.LUT R28, R28, 0xa, RZ, 0xfc, !PT ;  /* 0x0000000a1c1c7812 */ /* 0x000fe200078efcff */
[----:B------:R-:W-:Y:S01]  /*9410*/  IMAD R3, R12, c[0x0][0x188], RZ ;  /* 0x000062000c037a24 */ /* 0x000fe200078e02ff */
[C---:B------:R-:W-:Y:S01]  /*9420*/  LOP3.LUT R13, R29.reuse, 0x8, RZ, 0xfc, !PT ;  /* 0x000000081d0d7812 */ /* 0x040fe200078efcff */
[----:B------:R-:W4:Y:S01]  /*9430*/  LDL.LU R16, [R1+0x24c] ;  /* 0x00024c0001107983 */ /* 0x000f220000300800 */
[----:B------:R-:W-:Y:S01]  /*9440*/  LOP3.LUT R12, R29, 0x6, RZ, 0xfc, !PT ;  /* 0x000000061d0c7812 */ /* 0x000fe200078efcff */
[----:B------:R-:W-:-:S02]  /*9450*/  IMAD R2, R14, c[0x0][0x188], RZ ;  /* 0x000062000e027a24 */ /* 0x000fc400078e02ff */
[----:B------:R-:W4:Y:S01]  /*9460*/  LDL.LU R15, [R1+0x248] ;  /* 0x00024800010f7983 */ /* 0x000f220000300800 */
[----:B------:R-:W-:Y:S02]  /*9470*/  IMAD R2, R28, c[0x0][0x188], RZ ;  /* 0x000062001c027a24 */ /* 0x000fe400078e02ff */
[----:B------:R-:W-:Y:S01]  /*9480*/  IMAD R2, R13, c[0x0][0x188], RZ ;  /* 0x000062000d027a24 */ /* 0x000fe200078e02ff */
[----:B------:R-:W4:Y:S01]  /*9490*/  LDL.LU R14, [R1+0x260] ;  /* 0x00026000010e7983 */ /* 0x000f220000300800 */
[----:B------:R-:W-:-:S03]  /*94a0*/  IMAD R6, R12, c[0x0][0x188], RZ ;  /* 0x000062000c067a24 */ /* 0x000fc600078e02ff */
[----:B------:R-:W4:Y:S04]  /*94b0*/  LDL.LU R13, [R1+0x268] ;  /* 0x00026800010d7983 */ /* 0x000f280000300800 */
[----:B------:R-:W4:Y:S04]  /*94c0*/  LDL.LU R12, [R1+0x26c] ;  /* 0x00026c00010c7983 */ /* 0x000f280000300800 */
[----:B------:R-:W0:Y:S01]  /*94d0*/  S2R R22, SR_TID.X ;  /* 0x0000000000167919 */ /* 0x000e220000002100 */
[C---:B------:R-:W-:Y:S01]  /*94e0*/  LOP3.LUT R28, R29.reuse, 0x4, RZ, 0xfc, !PT ;  /* 0x000000041d1c7812 */ /* 0x040fe200078efcff */
[----:B------:R-:W-:Y:S01]  /*94f0*/  IMAD.MOV.U32 R24, RZ, RZ, c[0x0][0x180] ;  /* 0x00006000ff187624 */ /* 0x000fe200078e00ff */
[----:B------:R-:W-:-:S03]  /*9500*/  LOP3.LUT R29, R29, 0x2, RZ, 0xfc, !PT ;  /* 0x000000021d1d7812 */ /* 0x000fc600078efcff */
[----:B------:R-:W-:Y:S01]  /*9510*/  IMAD R3, R28, c[0x0][0x188], RZ ;  /* 0x000062001c037a24 */ /* 0x000fe200078e02ff */
[----:B------:R-:W-:Y:S01]  /*9520*/  IADD3 R24, R24, 0x3f, RZ ;  /* 0x0000003f18187810 */ /* 0x000fe20007ffe0ff */
[----:B------:R-:W-:Y:S01]  /*9530*/  IMAD R2, R29, c[0x0][0x188], RZ ;  /* 0x000062001d027a24 */ /* 0x000fe200078e02ff */
[----:B------:R-:W-:Y:S01]  /*9540*/  SHF.R.S32.HI R2, RZ, 0x1f, R4 ;  /* 0x0000001fff027819 */ /* 0x000fe20000011404 */
[----:B------:R-:W4:Y:S01]  /*9550*/  LDL.LU R28, [R1+0x280] ;  /* 0x00028000011c7983 */ /* 0x000f220000300800 */
[----:B------:R-:W-:Y:S01]  /*9560*/  ISETP.NE.AND P0, PT, RZ, c[0x0][0x178], PT ;  /* 0x00005e00ff007a0c */ /* 0x000fe20003f05270 */
[----:B--2---:R-:W-:Y:S02]  /*9570*/  IMAD.MOV.U32 R3, RZ, RZ, R0 ;  /* 0x000000ffff037224 */ /* 0x004fe400078e0000 */
[----:B------:R-:W2:Y:S01]  /*9580*/  LDL.LU R29, [R1+0x28c] ;  /* 0x00028c00011d7983 */ /* 0x000ea20000300800 */
[----:B------:R-:W-:Y:S01]  /*9590*/  SHF.L.U64.HI R0, R4, 0x1, R2 ;  /* 0x0000000104007819 */ /* 0x000fe20000010202 */
[----:B------:R-:W-:-:S02]  /*95a0*/  IMAD.SHL.U32 R23, R21, 0x2, RZ ;  /* 0x0000000215177824 */ /* 0x000fc400078e00ff */
[----:B------:R-:W-:Y:S01]  /*95b0*/  STL [R1+0xa0], RZ ;  /* 0x0000a0ff01007387 */ /* 0x000fe20000100800 */
[----:B0-----:R-:W-:-:S03]  /*95c0*/  IMAD.SHL.U32 R22, R22, 0x8, RZ ;  /* 0x0000000816167824 */ /* 0x001fc600078e00ff */
[----:B------:R-:W-:Y:S01]  /*95d0*/  STL [R1+0xa4], RZ ;  /* 0x0000a4ff01007387 */ /* 0x000fe20000100800 */
[----:B------:R-:W-:Y:S01]  /*95e0*/  IMAD.SHL.U32 R2, R4, 0x2, RZ ;  /* 0x0000000204027824 */ /* 0x000fe200078e00ff */
[----:B------:R-:W-:Y:S02]  /*95f0*/  LOP3.LUT R25, R22, 0x30, RZ, 0xc0, !PT ;  /* 0x0000003016197812 */ /* 0x000fe400078ec0ff */
[----:B------:R-:W-:Y:S01]  /*9600*/  SHF.R.S32.HI R22, RZ, 0x1f, R24 ;  /* 0x0000001fff167819 */ /* 0x000fe20000011418 */
[----:B------:R-:W-:Y:S01]  /*9610*/  STL [R1+0xa8], RZ ;  /* 0x0000a8ff01007387 */ /* 0x000fe20000100800 */
[----:B------:R-:W-:Y:S02]  /*9620*/  LOP3.LUT R21, R21, 0x7, RZ, 0xc0, !PT ;  /* 0x0000000715157812 */ /* 0x000fe400078ec0ff */
[----:B------:R-:W-:Y:S01]  /*9630*/  LEA.HI R22, R22, R24, RZ, 0x6 ;  /* 0x0000001816167211 */ /* 0x000fe200078f30ff */
[----:B------:R-:W-:Y:S04]  /*9640*/  STL [R1+0xac], RZ ;  /* 0x0000acff01007387 */ /* 0x000fe80000100800 */
[----:B------:R-:W-:Y:S01]  /*9650*/  STL [R1+0x90], RZ ;  /* 0x000090ff01007387 */ /* 0x000fe20000100800 */
[----:B------:R-:W-:-:S03]  /*9660*/  IMAD R21, R21, 0x40, R25 ;  /* 0x0000004015157824 */ /* 0x000fc600078e0219 */
[----:B------:R-:W-:Y:S04]  /*9670*/  STL [R1+0x94], RZ ;  /* 0x000094ff01007387 */ /* 0x000fe80000100800 */
[----:B------:R-:W-:Y:S04]  /*9680*/  STL [R1+0x754], R0 ;  /* 0x0007540001007387 */ /* 0x000fe80000100800 */
[----:B------:R0:W-:Y:S01]  /*9690*/  STL [R1+0x758], R2 ;  /* 0x0007580201007387 */ /* 0x0001e20000100800 */
[----:B------:R-:W-:Y:S01]  /*96a0*/  LOP3.LUT R21, R21, 0x10, R23, 0x78, !PT ;  /* 0x0000001015157812 */ /* 0x000fe200078e7817 */
[----:B------:R-:W-:Y:S01]  /*96b0*/  @!P1 IMAD.MOV R3, RZ, RZ, -R3 ;  /* 0x000000ffff039224 */ /* 0x000fe200078e0a03 */
[----:B------:R-:W-:-:S02]  /*96c0*/  @!P0 LOP3.LUT R3, RZ, c[0x0][0x178], RZ, 0x33, !PT ;  /* 0x00005e00ff038a12 */ /* 0x000fc400078e33ff */
[----:B0-----:R-:W-:Y:S02]  /*96d0*/  SHF.R.S32.HI R2, RZ, 0x6, R22 ;  /* 0x00000006ff027819 */ /* 0x001fe40000011416 */
[----:B------:R-:W-:-:S03]  /*96e0*/  LOP3.LUT R0, R21, 0x200, R5, 0xf8, !PT ;  /* 0x0000020015007812 */ /* 0x000fc600078ef805 */
[----:B------:R3:W-:Y:S04]  /*96f0*/  STL [R1+0x22c], R2 ;  /* 0x00022c0201007387 */ /* 0x0007e80000100800 */
[----:B------:R4:W-:Y:S01]  /*9700*/  STL [R1+0x81c], R3 ;  /* 0x00081c0301007387 */ /* 0x0009e20000100800 */
[----:B---3--:R-:W-:-:S05]  /*9710*/  IMAD R2, R20, c[0x0][0x190], RZ ;  /* 0x0000640014027a24 */ /* 0x008fca00078e02ff */
[----:B------:R0:W-:Y:S01]  /*9720*/  STL [R1+0x75c], R2 ;  /* 0x00075c0201007387 */ /* 0x0001e20000100800 */
[----:B------:R-:W-:-:S05]  /*9730*/  IMAD R8, R19, c[0x0][0x190], RZ ;  /* 0x0000640013087a24 */ /* 0x000fca00078e02ff */
[----:B------:R-:W-:Y:S04]  /*9740*/  STL [R1+0x820], R8 ;  /* 0x0008200801007387 */ /* 0x000fe80000100800 */
[----:B------:R-:W-:Y:S04]  /*9750*/  STL [R1+0x224], R0 ;  /* 0x0002240001007387 */ /* 0x000fe80000100800 */
[----:B------:R1:W-:Y:S01]  /*9760*/  STL [R1+0x760], R0 ;  /* 0x0007600001007387 */ /* 0x0003e20000100800 */
[----:B----4-:R-:W-:Y:S02]  /*9770*/  IMAD R3, R17, c[0x0][0x190], RZ ;  /* 0x0000640011037a24 */ /* 0x010fe400078e02ff */
[----:B0-----:R-:W-:-:S02]  /*9780*/  IMAD R2, R16, c[0x0][0x190], RZ ;  /* 0x0000640010027a24 */ /* 0x001fc400078e02ff */
[----:B-1----:R-:W-:-:S05]  /*9790*/  IMAD R0, R18, c[0x0][0x190], RZ ;  /* 0x0000640012007a24 */ /* 0x002fca00078e02ff */
[----:B------:R0:W-:Y:S04]  /*97a0*/  STL [R1+0x1c], R0 ;  /* 0x00001c0001007387 */ /* 0x0001e80000100800 */
[----:B------:R1:W-:Y:S01]  /*97b0*/  STL [R1+0x20], R3 ;  /* 0x0000200301007387 */ /* 0x0003e20000100800 */
[----:B0-----:R-:W-:-:S03]  /*97c0*/  IMAD R0, R15, c[0x0][0x190], RZ ;  /* 0x000064000f007a24 */ /* 0x001fc600078e02ff */
[----:B------:R0:W-:Y:S01]  /*97d0*/  STL [R1+0x24], R2 ;  /* 0x0000240201007387 */ /* 0x0001e20000100800 */
[----:B-1----:R-:W-:-:S03]  /*97e0*/  IMAD R3, R14, c[0x0][0x190], RZ ;  /* 0x000064000e037a24 */ /* 0x002fc600078e02ff */
[----:B------:R1:W-:Y:S01]  /*97f0*/  STL [R1+0x28], R0 ;  /* 0x0000280001007387 */ /* 0x0003e20000100800 */
[----:B0-----:R-:W-:-:S03]  /*9800*/  IMAD R2, R13, c[0x0][0x190], RZ ;  /* 0x000064000d027a24 */ /* 0x001fc600078e02ff */
[----:B------:R-:W-:Y:S01]  /*9810*/  STL [R1+0x2c], R3 ;  /* 0x00002c0301007387 */ /* 0x000fe20000100800 */
[----:B-1----:R-:W-:-:S03]  /*9820*/  IMAD R0, R12, c[0x0][0x190], RZ ;  /* 0x000064000c007a24 */ /* 0x002fc600078e02ff */
[----:B------:R-:W-:Y:S04]  /*9830*/  STL [R1+0x30], R2 ;  /* 0x0000300201007387 */ /* 0x000fe80000100800 */
[----:B------:R0:W-:Y:S04]  /*9840*/  STL [R1+0x40], R0 ;  /* 0x0000400001007387 */ /* 0x0001e80000100800 */
[----:B0-----:R-:W3:Y:S01]  /*9850*/  LDL.LU R0, [R1+0x27c] ;  /* 0x00027c0001007983 */ /* 0x001ee20000300800 */
[----:B------:R-:W-:Y:S02]  /*9860*/  IMAD R3, R28, c[0x0][0x190], RZ ;  /* 0x000064001c037a24 */ /* 0x000fe400078e02ff */
[----:B--2---:R-:W-:-:S03]  /*9870*/  IMAD R2, R29, c[0x0][0x190], RZ ;  /* 0x000064001d027a24 */ /* 0x004fc600078e02ff */
[----:B------:R-:W-:Y:S04]  /*9880*/  STL [R1+0x44], R3 ;  /* 0x0000440301007387 */ /* 0x000fe80000100800 */
[----:B---3--:R0:W-:Y:S04]  /*9890*/  STL [R1+0x830], R0 ;  /* 0x0008300001007387 */ /* 0x0081e80000100800 */
[----:B------:R-:W-:Y:S04]  /*98a0*/  STL [R1+0x48], R2 ;  /* 0x0000480201007387 */ /* 0x000fe80000100800 */
        /* <DEDUP_REMOVED lines=31> */
[----:B--2---:R-:W-:-:S05]  /*9aa0*/  IMAD R0, R0, c[0x0][0x190], RZ ;  /* 0x0000640000007a24 */ /* 0x004fca00078e02ff */
[----:B------:R0:W-:Y:S04]  /*9ab0*/  STL [R1+0x50], R0 ;  /* 0x0000500001007387 */ /* 0x0001e80000100800 */
[----:B0-----:R-:W2:Y:S02]  /*9ac0*/  LDL.LU R0, [R1+0x834] ;  /* 0x0008340001007983 */ /* 0x001ea40000300800 */
[----:B--2---:R-:W-:-:S05]  /*9ad0*/  IMAD R0, R0, c[0x0][0x190], RZ ;  /* 0x0000640000007a24 */ /* 0x004fca00078e02ff */
[----:B------:R0:W-:Y:S04]  /*9ae0*/  STL [R1+0x54], R0 ;  /* 0x0000540001007387 */ /* 0x0001e80000100800 */
[----:B0-----:R-:W2:Y:S01]  /*9af0*/  LDL.LU R0, [R1+0x830] ;  /* 0x0008300001007983 */ /* 0x001ea20000300800 */
[----:B---3--:R-:W-:Y:S02]  /*9b00*/  IMAD R8, R8, c[0x0][0x190], RZ ;  /* 0x0000640008087a24 */ /* 0x008fe400078e02ff */
[----:B------:R-:W-:Y:S02]  /*9b10*/  IMAD R3, R3, c[0x0][0x190], RZ ;  /* 0x0000640003037a24 */ /* 0x000fe400078e02ff */
[----:B--2---:R-:W-:-:S05]  /*9b20*/  IMAD R0, R0, c[0x0][0x190], RZ ;  /* 0x0000640000007a24 */ /* 0x004fca00078e02ff */
[----:B------:R4:W-:Y:S04]  /*9b30*/  STL [R1+0x248], R0 ;  /* 0x0002480001007387 */ /* 0x0009e80000100800 */
[----:B------:R-:W-:Y:S01]  /*9b40*/  STL [R1+0x24c], R8 ;  /* 0x00024c0801007387 */ /* 0x000fe20000100800 */
[----:B----4-:R-:W-:Y:S02]  /*9b50*/  IMAD R0, R2, c[0x0][0x190], RZ ;  /* 0x0000640002007a24 */ /* 0x010fe400078e02ff */
[----:B------:R-:W-:-:S03]  /*9b60*/  IMAD R2, R4, c[0x0][0x190], RZ ;  /* 0x0000640004027a24 */ /* 0x000fc600078e02ff */
[----:B------:R0:W-:Y:S04]  /*9b70*/  STL [R1+0x250], R0 ;  /* 0x0002500001007387 */ /* 0x0001e80000100800 */
[----:B------:R1:W-:Y:S01]  /*9b80*/  STL [R1+0x254], R3 ;  /* 0x0002540301007387 */ /* 0x0003e20000100800 */
[----:B0-----:R-:W-:-:S03]  /*9b90*/  IMAD R0, R7, c[0x0][0x190], RZ ;  /* 0x0000640007007a24 */ /* 0x001fc600078e02ff */
[----:B------:R0:W-:Y:S01]  /*9ba0*/  STL [R1+0x258], R2 ;  /* 0x0002580201007387 */ /* 0x0001e20000100800 */
[----:B-1----:R-:W-:-:S03]  /*9bb0*/  IMAD R3, R6, c[0x0][0x190], RZ ;  /* 0x0000640006037a24 */ /* 0x002fc600078e02ff */
[----:B------:R1:W-:Y:S01]  /*9bc0*/  STL [R1+0x25c], R0 ;  /* 0x00025c0001007387 */ /* 0x0003e20000100800 */
[----:B0-----:R-:W-:-:S03]  /*9bd0*/  IMAD R2, R5, c[0x0][0x190], RZ ;  /* 0x0000640005027a24 */ /* 0x001fc600078e02ff */
[----:B------:R0:W-:Y:S01]  /*9be0*/  STL [R1+0x260], R3 ;  /* 0x0002600301007387 */ /* 0x0001e20000100800 */
[----:B-1----:R-:W-:-:S03]  /*9bf0*/  IMAD R0, R9, c[0x0][0x190], RZ ;  /* 0x0000640009007a24 */ /* 0x002fc600078e02ff */
[----:B------:R1:W-:Y:S04]  /*9c00*/  STL [R1+0x264], R2 ;  /* 0x0002640201007387 */ /* 0x0003e80000100800 */
[----:B------:R2:W-:Y:S01]  /*9c10*/  STL [R1+0x268], R0 ;  /* 0x0002680001007387 */ /* 0x0005e20000100800 */
[----:B0-----:R-:W-:Y:S02]  /*9c20*/  IMAD R3, R10, c[0x0][0x190], RZ ;  /* 0x000064000a037a24 */ /* 0x001fe400078e02ff */
[----:B-1----:R-:W-:-:S03]  /*9c30*/  IMAD R2, R11, c[0x0][0x190], RZ ;  /* 0x000064000b027a24 */ /* 0x002fc600078e02ff */
[----:B------:R0:W-:Y:S01]  /*9c40*/  STL [R1+0x26c], R3 ;  /* 0x00026c0301007387 */ /* 0x0001e20000100800 */
[----:B--2---:R-:W-:-:S03]  /*9c50*/  IMAD R0, R27, c[0x0][0x190], RZ ;  /* 0x000064001b007a24 */ /* 0x004fc600078e02ff */
        /* <DEDUP_REMOVED lines=28> */
[----:B------:R-:W-:Y:S01]  /*9e20*/  STL [R1+0x1ec], R3 ;  /* 0x0001ec0301007387 */ /* 0x000fe20000100800 */
[----:B--2---:R-:W-:-:S03]  /*9e30*/  IMAD R0, R12, c[0x0][0x190], RZ ;  /* 0x000064000c007a24 */ /* 0x004fc600078e02ff */
[----:B------:R-:W-:Y:S04]  /*9e40*/  STL [R1+0x1e8], R2 ;  /* 0x0001e80201007387 */ /* 0x000fe80000100800 */
[----:B------:R0:W-:Y:S04]  /*9e50*/  STL [R1+0x1e4], R0 ;  /* 0x0001e40001007387 */ /* 0x0001e80000100800 */
[----:B0-----:R-:W2:Y:S01]  /*9e60*/  LDL.LU R0, [R1+0x1d0] ;  /* 0x0001d00001007983 */ /* 0x001ea20000300800 */
[----:B------:R-:W-:Y:S02]  /*9e70*/  IMAD R3, R28, c[0x0][0x190], RZ ;  /* 0x000064001c037a24 */ /* 0x000fe400078e02ff */
[----:B------:R-:W-:-:S03]  /*9e80*/  IMAD R2, R29, c[0x0][0x190], RZ ;  /* 0x000064001d027a24 */ /* 0x000fc600078e02ff */
[----:B------:R-:W-:Y:S04]  /*9e90*/  STL [R1+0x1e0], R3 ;  /* 0x0001e00301007387 */ /* 0x000fe80000100800 */
[----:B--2---:R0:W-:Y:S04]  /*9ea0*/  STL [R1+0x828], R0 ;  /* 0x0008280001007387 */ /* 0x0041e80000100800 */
        /* <DEDUP_REMOVED lines=37> */
[----:B0-----:R-:W2:Y:S02]  /*a100*/  LDL.LU R0, [R1+0x828] ;  /* 0x0008280001007983 */ /* 0x001ea40000300800 */
[----:B--2---:R-:W-:-:S05]  /*a110*/  IMAD R0, R0, c[0x0][0x190], RZ ;  /* 0x0000640000007a24 */ /* 0x004fca00078e02ff */
[----:B------:R3:W-:Y:S02]  /*a120*/  STL [R1+0x1d0], R0 ;  /* 0x0001d00001007387 */ /* 0x0007e40000100800 */
[----:B---3--:R-:W-:Y:S02]  /*a130*/  IMAD R0, R8, c[0x0][0x190], RZ ;  /* 0x0000640008007a24 */ /* 0x008fe400078e02ff */
[----:B----4-:R-:W-:Y:S02]  /*a140*/  IMAD R8, R2, c[0x0][0x190], RZ ;  /* 0x0000640002087a24 */ /* 0x010fe400078e02ff */
[----:B------:R-:W-:Y:S01]  /*a150*/  IMAD R2, R3, c[0x0][0x190], RZ ;  /* 0x0000640003027a24 */ /* 0x000fe200078e02ff */
[----:B------:R0:W-:Y:S01]  /*a160*/  STL [R1+0x1cc], R0 ;  /* 0x0001cc0001007387 */ /* 0x0001e20000100800 */
[----:B------:R-:W-:-:S03]  /*a170*/  IMAD R3, R7, c[0x0][0x190], RZ ;  /* 0x0000640007037a24 */ /* 0x000fc600078e02ff */
[----:B------:R-:W-:Y:S04]  /*a180*/  STL [R1+0x1c8], R8 ;  /* 0x0001c80801007387 */ /* 0x000fe80000100800 */
[----:B------:R1:W-:Y:S01]  /*a190*/  STL [R1+0x1c4], R2 ;  /* 0x0001c40201007387 */ /* 0x0003e20000100800 */
[----:B0-----:R-:W-:-:S05]  /*a1a0*/  IMAD R0, R4, c[0x0][0x190], RZ ;  /* 0x0000640004007a24 */ /* 0x001fca00078e02ff */
        /* <DEDUP_REMOVED lines=44> */
[----:B------:R-:W-:Y:S04]  /*a470*/  STL [R1+0x148], R3 ;  /* 0x0001480301007387 */ /* 0x000fe80000100800 */
[----:B------:R-:W2:Y:S04]  /*a480*/  LDL.LU R4, [R1+0x13c] ;  /* 0x00013c0001047983 */ /* 0x000ea80000300800 */
[----:B------:R-:W-:Y:S04]  /*a490*/  STL [R1+0x144], R2 ;  /* 0x0001440201007387 */ /* 0x000fe80000100800 */
[----:B------:R-:W3:Y:S01]  /*a4a0*/  LDL.LU R8, [R1+0x134] ;  /* 0x0001340001087983 */ /* 0x000ee20000300800 */
[----:B0-----:R-:W-:-:S05]  /*a4b0*/  IMAD R0, R29, c[0x0][0x190], RZ ;  /* 0x000064001d007a24 */ /* 0x001fca00078e02ff */
[----:B------:R-:W-:Y:S04]  /*a4c0*/  STL [R1+0x140], R0 ;  /* 0x0001400001007387 */ /* 0x000fe80000100800 */
[----:B---3--:R0:W-:Y:S04]  /*a4d0*/  STL [R1+0x824], R8 ;  /* 0x0008240801007387 */ /* 0x0081e80000100800 */
[----:B0-----:R-:W3:Y:S04]  /*a4e0*/  LDL.LU R8, [R1+0x138] ;  /* 0x0001380001087983 */ /* 0x001ee80000300800 */
[----:B------:R-:W4:Y:S04]  /*a4f0*/  LDL.LU R3, [R1+0x130] ;  /* 0x0001300001037983 */ /* 0x000f280000300800 */
        /* <DEDUP_REMOVED lines=17> */
[----:B------:R-:W4:Y:S01]  /*a610*/  LDL.LU R16, [R1+0x3c] ;  /* 0x00003c0001107983 */ /* 0x000f220000300800 */
[----:B--2---:R-:W-:-:S03]  /*a620*/  IMAD R4, R4, c[0x0][0x190], RZ ;  /* 0x0000640004047a24 */ /* 0x004fc600078e02ff */
[----:B------:R-:W2:Y:S04]  /*a630*/  LDL.LU R15, [R1+0x38] ;  /* 0x00003800010f7983 */ /* 0x000ea80000300800 */
[----:B------:R-:W2:Y:S04]  /*a640*/  LDL.LU R14, [R1+0x34] ;  /* 0x00003400010e7983 */ /* 0x000ea80000300800 */
[----:B------:R-:W2:Y:S04]  /*a650*/  LDL.LU R13, [R1+0x18] ;  /* 0x00001800010d7983 */ /* 0x000ea80000300800 */
[----:B------:R-:W2:Y:S04]  /*a660*/  LDL.LU R12, [R1+0x14] ;  /* 0x00001400010c7983 */ /* 0x000ea80000300800 */
[----:B------:R-:W2:Y:S04]  /*a670*/  LDL.LU R28, [R1+0x10] ;  /* 0x00001000011c7983 */ /* 0x000ea80000300800 */
[----:B------:R-:W2:Y:S04]  /*a680*/  LDL.LU R29, [R1+0xc] ;  /* 0x00000c00011d7983 */ /* 0x000ea80000300800 */
[----:B------:R-:W2:Y:S04]  /*a690*/  LDL.LU R0, [R1+0x8] ;  /* 0x0000080001007983 */ /* 0x000ea80000300800 */
[----:B------:R-:W2:Y:S04]  /*a6a0*/  LDL.LU R2, [R1+0x4] ;  /* 0x0000040001027983 */ /* 0x000ea80000300800 */
[----:B------:R0:W-:Y:S04]  /*a6b0*/  STL [R1+0x13c], R4 ;  /* 0x00013c0401007387 */ /* 0x0001e80000100800 */
[----:B0-----:R-:W2:Y:S01]  /*a6c0*/  LDL.LU R4, [R1] ;  /* 0x0000000001047983 */ /* 0x001ea20000300800 */
[----:B---3--:R-:W-:-:S05]  /*a6d0*/  IMAD R8, R8, c[0x0][0x190], RZ ;  /* 0x0000640008087a24 */ /* 0x008fca00078e02ff */
[----:B------:R0:W-:Y:S04]  /*a6e0*/  STL [R1+0x138], R8 ;  /* 0x0001380801007387 */ /* 0x0001e80000100800 */
[----:B0-----:R-:W3:Y:S01]  /*a6f0*/  LDL.LU R8, [R1+0x824] ;  /* 0x0008240001087983 */ /* 0x001ee20000300800 */
[----:B----4-:R-:W-:Y:S02]  /*a700*/  IMAD R3, R3, c[0x0][0x190], RZ ;  /* 0x0000640003037a24 */ /* 0x010fe400078e02ff */
[----:B------:R-:W-:Y:S02]  /*a710*/  IMAD R7, R7, c[0x0][0x190], RZ ;  /* 0x0000640007077a24 */ /* 0x000fe400078e02ff */
[----:B------:R-:W-:Y:S02]  /*a720*/  IMAD R6, R6, c[0x0][0x190], RZ ;  /* 0x0000640006067a24 */ /* 0x000fe400078e02ff */
[----:B------:R-:W-:-:S02]  /*a730*/  IMAD R5, R5, c[0x0][0x190], RZ ;  /* 0x0000640005057a24 */ /* 0x000fc400078e02ff */
[----:B------:R-:W-:Y:S02]  /*a740*/  IMAD R9, R9, c[0x0][0x190], RZ ;  /* 0x0000640009097a24 */ /* 0x000fe400078e02ff */
[----:B------:R-:W-:Y:S02]  /*a750*/  IMAD R10, R10, c[0x0][0x190], RZ ;  /* 0x000064000a0a7a24 */ /* 0x000fe400078e02ff */
[----:B------:R-:W-:Y:S02]  /*a760*/  IMAD R11, R11, c[0x0][0x190], RZ ;  /* 0x000064000b0b7a24 */ /* 0x000fe400078e02ff */
        /* <DEDUP_REMOVED lines=12> */
[----:B--2---:R-:W-:Y:S02]  /*a830*/  IMAD R15, R15, c[0x0][0x190], RZ ;  /* 0x000064000f0f7a24 */ /* 0x004fe400078e02ff */
[----:B------:R-:W-:Y:S02]  /*a840*/  IMAD R14, R14, c[0x0][0x190], RZ ;  /* 0x000064000e0e7a24 */ /* 0x000fe400078e02ff */
[----:B------:R-:W-:-:S02]  /*a850*/  IMAD R13, R13, c[0x0][0x190], RZ ;  /* 0x000064000d0d7a24 */ /* 0x000fc400078e02ff */
[----:B------:R-:W-:Y:S02]  /*a860*/  IMAD R12, R12, c[0x0][0x190], RZ ;  /* 0x000064000c0c7a24 */ /* 0x000fe400078e02ff */
[----:B------:R-:W-:Y:S02]  /*a870*/  IMAD R28, R28, c[0x0][0x190], RZ ;  /* 0x000064001c1c7a24 */ /* 0x000fe400078e02ff */
[----:B------:R-:W-:Y:S02]  /*a880*/  IMAD R29, R29, c[0x0][0x190], RZ ;  /* 0x000064001d1d7a24 */ /* 0x000fe400078e02ff */
[----:B---3--:R-:W-:-:S05]  /*a890*/  IMAD R8, R8, c[0x0][0x190], RZ ;  /* 0x0000640008087a24 */ /* 0x008fca00078e02ff */
        /* <DEDUP_REMOVED lines=25> */
[----:B0-----:R-:W3:Y:S04]  /*aa30*/  LDL.LU R23, [R1+0x7f0] ;  /* 0x0007f00001177983 */ /* 0x001ee80000300800 */
[----:B------:R0:W-:Y:S04]  /*aa40*/  STL [R1+0x68], R22 ;  /* 0x0000681601007387 */ /* 0x0001e80000100800 */
[----:B0-----:R-:W4:Y:S04]  /*aa50*/  LDL.LU R22, [R1+0x7ec] ;  /* 0x0007ec0001167983 */ /* 0x001f280000300800 */
        /* <DEDUP_REMOVED lines=23> */
[----:B0-----:R-:W4:Y:S01]  /*abd0*/  LDL.LU R29, [R1+0x7bc] ;  /* 0x0007bc00011d7983 */ /* 0x001f220000300800 */
[----:B------:R-:W-:-:S05]  /*abe0*/  IMAD R0, R0, c[0x0][0x190], RZ ;  /* 0x0000640000007a24 */ /* 0x000fca00078e02ff */
[----:B------:R0:W-:Y:S02]  /*abf0*/  STL [R1+0x8], R0 ;  /* 0x0000080001007387 */ /* 0x0001e40000100800 */
[----:B0-----:R-:W-:Y:S02]  /*ac00*/  IMAD R0, R2, c[0x0][0x190], RZ ;  /* 0x0000640002007a24 */ /* 0x001fe400078e02ff */
[----:B------:R-:W-:-:S03]  /*ac10*/  IMAD R2, R4, c[0x0][0x190], RZ ;  /* 0x0000640004027a24 */ /* 0x000fc600078e02ff */
[----:B------:R0:W-:Y:S04]  /*ac20*/  STL [R1+0x77c], R0 ;  /* 0x00077c0001007387 */ /* 0x0001e80000100800 */
[----:B0-----:R-:W4:Y:S04]  /*ac30*/  LDL.LU R0, [R1+0x28] ;  /* 0x0000280001007983 */ /* 0x001f280000300800 */
[----:B------:R0:W-:Y:S04]  /*ac40*/  STL [R1+0x778], R2 ;  /* 0x0007780201007387 */ /* 0x0001e80000100800 */
[----:B0-----:R-:W4:Y:S01]  /*ac50*/  LDL.LU R2, [R1+0x2c] ;  /* 0x00002c0001027983 */ /* 0x001f220000300800 */
[----:B--2---:R-:W-:-:S02]  /*ac60*/  IMAD R24, R24, c[0x0][0x190], RZ ;  /* 0x0000640018187a24 */ /* 0x004fc400078e02ff */
[----:B---3--:R-:W-:Y:S02]  /*ac70*/  IMAD R23, R23, c[0x0][0x190], RZ ;  /* 0x0000640017177a24 */ /* 0x008fe400078e02ff */
[----:B----4-:R-:W-:Y:S02]  /*ac80*/  IMAD R22, R22, c[0x0][0x190], RZ ;  /* 0x0000640016167a24 */ /* 0x010fe400078e02ff */
        /* <DEDUP_REMOVED lines=10> */
[----:B------:R-:W-:-:S05]  /*ad30*/  IMAD R29, R29, c[0x0][0x190], RZ ;  /* 0x000064001d1d7a24 */ /* 0x000fca00078e02ff */
[----:B------:R0:W-:Y:S04]  /*ad40*/  STL [R1+0x774], R29 ;  /* 0x0007741d01007387 */ /* 0x0001e80000100800 */
[----:B0-----:R-:W2:Y:S04]  /*ad50*/  LDL.LU R29, [R1+0x24] ;  /* 0x00002400011d7983 */ /* 0x001ea80000300800 */
[----:B------:R0:W-:Y:S04]  /*ad60*/  STL [R1+0x770], R28 ;  /* 0x0007701c01007387 */ /* 0x0001e80000100800 */
[----:B0-----:R-:W3:Y:S04]  /*ad70*/  LDL.LU R28, [R1+0x40] ;  /* 0x00004000011c7983 */ /* 0x001ee80000300800 */
[----:B------:R0:W-:Y:S04]  /*ad80*/  STL [R1+0x76c], R12 ;  /* 0x00076c0c01007387 */ /* 0x0001e80000100800 */
[----:B0-----:R-:W4:Y:S04]  /*ad90*/  LDL.LU R12, [R1+0x20] ;  /* 0x00002000010c7983 */ /* 0x001f280000300800 */
[----:B------:R0:W-:Y:S04]  /*ada0*/  STL [R1+0x768], R13 ;  /* 0x0007680d01007387 */ /* 0x0001e80000100800 */
[----:B0-----:R-:W2:Y:S01]  /*adb0*/  LDL.LU R13, [R1+0x1c] ;  /* 0x00001c00010d7983 */ /* 0x001ea20000300800 */
[----:B------:R-:W-:-:S05]  /*adc0*/  IMAD R14, R14, c[0x0][0x190], RZ ;  /* 0x000064000e0e7a24 */ /* 0x000fca00078e02ff */
[----:B------:R-:W-:Y:S04]  /*add0*/  STL [R1+0x764], R14 ;  /* 0x0007640e01007387 */ /* 0x000fe80000100800 */
[----:B------:R-:W-:Y:S04]  /*ade0*/  STL [R1+0x780], R15 ;  /* 0x0007800f01007387 */ /* 0x000fe80000100800 */
[----:B------:R-:W-:Y:S04]  /*adf0*/  STL [R1+0x784], R16 ;  /* 0x0007841001007387 */ /* 0x000fe80000100800 */
[----:B------:R-:W-:Y:S04]  /*ae00*/  STL [R1+0x788], R17 ;  /* 0x0007881101007387 */ /* 0x000fe80000100800 */
[----:B------:R-:W-:Y:S04]  /*ae10*/  STL [R1+0x78c], R18 ;  /* 0x00078c1201007387 */ /* 0x000fe80000100800 */
[----:B------:R0:W-:Y:S04]  /*ae20*/  STL [R1+0x790], R19 ;  /* 0x0007901301007387 */ /* 0x0001e80000100800 */
[----:B0-----:R-:W3:Y:S04]  /*ae30*/  LDL.LU R19, [R1+0x248] ;  /* 0x0002480001137983 */ /* 0x001ee80000300800 */
        /* <DEDUP_REMOVED lines=9> */
[----:B0-----:R-:W3:Y:S01]  /*aed0*/  LDL.LU R24, [R1+0x30] ;  /* 0x0000300001187983 */ /* 0x001ee20000300800 */
[----:B------:R-:W-:-:S02]  /*aee0*/  IMAD R25, R25, c[0x0][0x190], RZ ;  /* 0x0000640019197a24 */ /* 0x000fc400078e02ff */
[----:B------:R-:W-:Y:S02]  /*aef0*/  IMAD R26, R26, c[0x0][0x190], RZ ;  /* 0x000064001a1a7a24 */ /* 0x000fe400078e02ff */
[----:B------:R-:W-:Y:S02]  /*af00*/  IMAD R27, R27, c[0x0][0x190], RZ ;  /* 0x000064001b1b7a24 */ /* 0x000fe400078e02ff */
[----:B------:R-:W-:Y:S01]  /*af10*/  IMAD R11, R11, c[0x0][0x190], RZ ;  /* 0x000064000b0b7a24 */ /* 0x000fe200078e02ff */
[----:B------:R-:W-:Y:S01]  /*af20*/  STL [R1+0x7a8], R25 ;  /* 0x0007a81901007387 */ /* 0x000fe20000100800 */
[----:B------:R-:W-:-:S03]  /*af30*/  IMAD R10, R10, c[0x0][0x190], RZ ;  /* 0x000064000a0a7a24 */ /* 0x000fc600078e02ff */
[----:B------:R-:W-:Y:S04]  /*af40*/  STL [R1+0x7ac], R26 ;  /* 0x0007ac1a01007387 */ /* 0x000fe80000100800 */
[----:B------:R-:W-:Y:S04]  /*af50*/  STL [R1+0x7b0], R27 ;  /* 0x0007b01b01007387 */ /* 0x000fe80000100800 */
[----:B------:R0:W-:Y:S04]  /*af60*/  STL [R1+0x7b4], R11 ;  /* 0x0007b40b01007387 */ /* 0x0001e80000100800 */
[----:B------:R-:W-:Y:S04]  /*af70*/  STL [R1+0x7b8], R10 ;  /* 0x0007b80a01007387 */ /* 0x000fe80000100800 */
[----:B------:R-:W3:Y:S01]  /*af80*/  LDL.LU R18, [R1+0x24c] ;  /* 0x00024c0001127983 */ /* 0x000ee20000300800 */
[----:B0-----:R-:W-:-:S05]  /*af90*/  LEA R11, P3, R8, c[0x0][0x168], 0x1 ;  /* 0x00005a00080b7a11 */ /* 0x001fca00078608ff */
[----:B------:R4:W-:Y:S04]  /*afa0*/  STL [R1+0x42c], R11 ;  /* 0x00042c0b01007387 */ /* 0x0009e80000100800 */
[----:B------:R-:W3:Y:S01]  /*afb0*/  LDL.LU R17, [R1+0x250] ;  /* 0x0002500001117983 */ /* 0x000ee20000300800 */
[----:B------:R-:W-:-:S05]  /*afc0*/  IMAD R4, R3, c[0x0][0x184], RZ ;  /* 0x0000610003047a24 */ /* 0x000fca00078e02ff */
[----:B------:R-:W-:-:S04]  /*afd0*/  LEA R3, P2, R4, c[0x0][0x160], 0x1 ;  /* 0x0000580004037a11 */ /* 0x000fc800078408ff */
[----:B------:R-:W-:Y:S02]  /*afe0*/  LEA.HI.X.SX32 R4, R4, c[0x0][0x164], 0x1, P2 ;  /* 0x0000590004047a11 */ /* 0x000fe400010f0eff */
[----:B----4-:R-:W-:Y:S02]  /*aff0*/  LEA R11, P5, R12, c[0x0][0x168], 0x1 ;  /* 0x00005a000c0b7a11 */ /* 0x010fe400078a08ff */
[----:B--2---:R-:W-:-:S05]  /*b000*/  LEA R10, P4, R13, c[0x0][0x168], 0x1 ;  /* 0x00005a000d0a7a11 */ /* 0x004fca00078808ff */
[----:B------:R0:W-:Y:S04]  /*b010*/  STL [R1+0x584], R10 ;  /* 0x0005840a01007387 */ /* 0x0001e80000100800 */
[----:B------:R1:W-:Y:S04]  /*b020*/  STL [R1+0x628], R11 ;  /* 0x0006280b01007387 */ /* 0x0003e80000100800 */
[----:B------:R-:W2:Y:S01]  /*b030*/  LDL.LU R16, [R1+0x254] ;  /* 0x0002540001107983 */ /* 0x000ea20000300800 */
[----:B0-----:R-:W-:Y:S02]  /*b040*/  LEA R10, P6, R29, c[0x0][0x168], 0x1 ;  /* 0x00005a001d0a7a11 */ /* 0x001fe400078c08ff */
[----:B-1----:R-:W-:-:S03]  /*b050*/  LEA R11, P0, R0, c[0x0][0x168], 0x1 ;  /* 0x00005a00000b7a11 */ /* 0x002fc600078008ff */
[----:B------:R0:W-:Y:S04]  /*b060*/  STL [R1+0x430], R10 ;  /* 0x0004300a01007387 */ /* 0x0001e80000100800 */
[----:B------:R-:W-:Y:S04]  /*b070*/  STL [R1+0x588], R11 ;  /* 0x0005880b01007387 */ /* 0x000fe80000100800 */
[----:B------:R-:W4:Y:S01]  /*b080*/  LDL.LU R15, [R1+0x258] ;  /* 0x00025800010f7983 */ /* 0x000f220000300800 */
[----:B0-----:R-:W-:-:S05]  /*b090*/  LEA R10, P1, R2, c[0x0][0x168], 0x1 ;  /* 0x00005a00020a7a11 */ /* 0x001fca00078208ff */
[----:B------:R0:W-:Y:S04]  /*b0a0*/  STL [R1+0x62c], R10 ;  /* 0x00062c0a01007387 */ /* 0x0001e80000100800 */
[----:B------:R-:W4:Y:S01]  /*b0b0*/  LDL.LU R14, [R1+0x25c] ;  /* 0x00025c00010e7983 */ /* 0x000f220000300800 */
[----:B0-----:R-:W-:Y:S02]  /*b0c0*/  LEA.HI.X.SX32 R10, R8, c[0x0][0x16c], 0x1, P3 ;  /* 0x00005b00080a7a11 */ /* 0x001fe400018f0eff */
[----:B---3--:R-:W-:Y:S02]  /*b0d0*/  LEA R8, P3, R28, c[0x0][0x168], 0x1 ;  /* 0x00005a001c087a11 */ /* 0x008fe400078608ff */
[----:B------:R-:W-:-:S05]  /*b0e0*/  LEA R11, P2, R24, c[0x0][0x168], 0x1 ;  /* 0x00005a00180b7a11 */ /* 0x000fca00078408ff */
[----:B------:R-:W-:Y:S04]  /*b0f0*/  STL [R1+0x2e0], R11 ;  /* 0x0002e00b01007387 */ /* 0x000fe80000100800 */
[----:B------:R0:W-:Y:S02]  /*b100*/  STL [R1+0x230], R10 ;  /* 0x0002300a01007387 */ /* 0x0001e40000100800 */
[----:B0-----:R-:W-:Y:S02]  /*b110*/  LEA.HI.X.SX32 R10, R13, c[0x0][0x16c], 0x1, P4 ;  /* 0x00005b000d0a7a11 */ /* 0x001fe400020f0eff */
[----:B------:R-:W3:Y:S04]  /*b120*/  LDL.LU R13, [R1+0x260] ;  /* 0x00026000010d7983 */ /* 0x000ee80000300800 */
[----:B------:R0:W-:Y:S04]  /*b130*/  STL [R1+0x43c], R8 ;  /* 0x00043c0801007387 */ /* 0x0001e80000100800 */
[----:B------:R1:W-:Y:S01]  /*b140*/  STL [R1+0x2d8], R10 ;  /* 0x0002d80a01007387 */ /* 0x0003e20000100800 */
[----:B0-----:R-:W-:-:S02]  /*b150*/  LEA R8, P4, R23, c[0x0][0x168], 0x1 ;  /* 0x00005a0017087a11 */ /* 0x001fc400078808ff */
[----:B-1----:R-:W-:Y:S02]  /*b160*/  LEA.HI.X.SX32 R10, R12, c[0x0][0x16c], 0x1, P5 ;  /* 0x00005b000c0a7a11 */ /* 0x002fe400028f0eff */
[----:B------:R-:W3:Y:S04]  /*b170*/  LDL.LU R12, [R1+0x264] ;  /* 0x00026400010c7983 */ /* 0x000ee80000300800 */
[----:B------:R-:W-:Y:S04]  /*b180*/  STL [R1+0x58c], R8 ;  /* 0x00058c0801007387 */ /* 0x000fe80000100800 */
[----:B------:R0:W-:Y:S02]  /*b190*/  STL [R1+0x434], R10 ;  /* 0x0004340a01007387 */ /* 0x0001e40000100800 */
[----:B0-----:R-:W-:-:S02]  /*b1a0*/  LEA.HI.X.SX32 R10, R29, c[0x0][0x16c], 0x1, P6 ;  /* 0x00005b001d0a7a11 */ /* 0x001fc400030f0eff */
[----:B------:R-:W3:Y:S01]  /*b1b0*/  LDL.LU R29, [R1+0x268] ;  /* 0x00026800011d7983 */ /* 0x000ee20000300800 */
[----:B------:R-:W-:-:S05]  /*b1c0*/  LEA R8, P5, R22, c[0x0][0x168], 0x1 ;  /* 0x00005a0016087a11 */ /* 0x000fca00078a08ff */
[----:B------:R-:W-:Y:S04]  /*b1d0*/  STL [R1+0x2e8], R8 ;  /* 0x0002e80801007387 */ /* 0x000fe80000100800 */
[----:B------:R0:W-:Y:S02]  /*b1e0*/  STL [R1+0x234], R10 ;  /* 0x0002340a01007387 */ /* 0x0001e40000100800 */
[----:B0-----:R-:W-:Y:S02]  /*b1f0*/  LEA.HI.X.SX32 R10, R0, c[0x0][0x16c], 0x1, P0 ;  /* 0x00005b00000a7a11 */ /* 0x001fe400000f0eff */
        /* <DEDUP_REMOVED lines=12> */
[----:B------:R0:W-:Y:S04]  /*b2c0*/  STL [R1+0x2f0], R8 ;  /* 0x0002f00801007387 */ /* 0x0001e80000100800 */
[----:B------:R1:W-:Y:S01]  /*b2d0*/  STL [R1+0x238], R10 ;  /* 0x0002380a01007387 */ /* 0x0003e20000100800 */
[----:B0-----:R-:W-:Y:S02]  /*b2e0*/  LEA R8, P2, R18, c[0x0][0x168], 0x1 ;  /* 0x00005a0012087a11 */ /* 0x001fe400078408ff */
        /* <DEDUP_REMOVED lines=11> */
[----:B--2---:R-:W-:-:S05]  /*b3a0*/  LEA R8, P4, R16, c[0x0][0x168], 0x1 ;  /* 0x00005a0010087a11 */ /* 0x004fca00078808ff */
[----:B------:R4:W-:Y:S04]  /*b3b0*/  STL [R1+0x2f8], R8 ;  /* 0x0002f80801007387 */ /* 0x0009e80000100800 */
[----:B------:R0:W-:Y:S01]  /*b3c0*/  STL [R1+0x23c], R10 ;  /* 0x00023c0a01007387 */ /* 0x0001e20000100800 */
[----:B----4-:R-:W-:Y:S02]  /*b3d0*/  LEA R8, P5, R15, c[0x0][0x168], 0x1 ;  /* 0x00005a000f087a11 */ /* 0x010fe400078a08ff */
[----:B0-----:R-:W-:Y:S02]  /*b3e0*/  LEA.HI.X.SX32 R10, R21, c[0x0][0x16c], 0x1, P6 ;  /* 0x00005b00150a7a11 */ /* 0x001fe400030f0eff */
[----:B------:R-:W2:Y:S04]  /*b3f0*/  LDL.LU R21, [R1+0x210] ;  /* 0x0002100001157983 */ /* 0x000ea80000300800 */
[----:B------:R0:W-:Y:S04]  /*b400*/  STL [R1+0x454], R8 ;  /* 0x0004540801007387 */ /* 0x0001e80000100800 */
[----:B------:R1:W-:Y:S01]  /*b410*/  STL [R1+0x2ec], R10 ;  /* 0x0002ec0a01007387 */ /* 0x0003e20000100800 */
[----:B0-----:R-:W-:-:S02]  /*b420*/  LEA R8, P6, R14, c[0x0][0x168], 0x1 ;  /* 0x00005a000e087a11 */ /* 0x001fc400078c08ff */
[----:B-1----:R-:W-:Y:S02]  /*b430*/  LEA.HI.X.SX32 R10, R20, c[0x0][0x16c], 0x1, P0 ;  /* 0x00005b00140a7a11 */ /* 0x002fe400000f0eff */
[----:B------:R-:W4:Y:S04]  /*b440*/  LDL.LU R20, [R1+0x20c] ;  /* 0x00020c0001147983 */ /* 0x000f280000300800 */
[----:B------:R-:W-:Y:S04]  /*b450*/  STL [R1+0x598], R8 ;  /* 0x0005980801007387 */ /* 0x000fe80000100800 */
[----:B------:R0:W-:Y:S02]  /*b460*/  STL [R1+0x448], R10 ;  /* 0x0004480a01007387 */ /* 0x0001e40000100800 */
[----:B0-----:R-:W-:-:S02]  /*b470*/  LEA.HI.X.SX32 R10, R19, c[0x0][0x16c], 0x1, P1 ;  /* 0x00005b00130a7a11 */ /* 0x001fc400008f0eff */
[----:B------:R-:W4:Y:S01]  /*b480*/  LDL.LU R19, [R1+0x208] ;  /* 0x0002080001137983 */ /* 0x000f220000300800 */
[----:B---3--:R-:W-:-:S05]  /*b490*/  LEA R8, P0, R13, c[0x0][0x168], 0x1 ;  /* 0x00005a000d087a11 */ /* 0x008fca00078008ff */
        /* <DEDUP_REMOVED lines=45> */
[----:B------:R-:W-:Y:S04]  /*b770*/  STL [R1+0x318], R8 ;  /* 0x0003180801007387 */ /* 0x000fe80000100800 */
[----:B------:R0:W-:Y:S02]  /*b780*/  STL [R1+0x24c], R10 ;  /* 0x00024c0a01007387 */ /* 0x0001e40000100800 */
[----:B0-----:R-:W-:Y:S02]  /*b790*/  LEA.HI.X.SX32 R10, R2, c[0x0][0x16c], 0x1, P4 ;  /* 0x00005b00020a7a11 */ /* 0x001fe400020f0eff */
[----:B----4-:R-:W-:Y:S01]  /*b7a0*/  LEA R8, P3, R20, c[0x0][0x168], 0x1 ;  /* 0x00005a0014087a11 */ /* 0x010fe200078608ff */
[----:B------:R-:W2:Y:S04]  /*b7b0*/  LDL.LU R2, [R1+0x1e0] ;  /* 0x0001e00001027983 */ /* 0x000ea80000300800 */
[----:B------:R0:W-:Y:S04]  /*b7c0*/  STL [R1+0x474], R8 ;  /* 0x0004740801007387 */ /* 0x0001e80000100800 */
[----:B------:R1:W-:Y:S04]  /*b7d0*/  STL [R1+0x30c], R10 ;  /* 0x00030c0a01007387 */ /* 0x0003e80000100800 */
[----:B------:R-:W4:Y:S01]  /*b7e0*/  LDL.LU R25, [R1+0x1dc] ;  /* 0x0001dc0001197983 */ /* 0x000f220000300800 */
[----:B0-----:R-:W-:-:S02]  /*b7f0*/  LEA R8, P4, R19, c[0x0][0x168], 0x1 ;  /* 0x00005a0013087a11 */ /* 0x001fc400078808ff */
[----:B-1----:R-:W-:-:S03]  /*b800*/  LEA.HI.X.SX32 R10, R24, c[0x0][0x16c], 0x1, P5 ;  /* 0x00005b00180a7a11 */ /* 0x002fc600028f0eff */
[----:B------:R-:W-:Y:S04]  /*b810*/  STL [R1+0x5a8], R8 ;  /* 0x0005a80801007387 */ /* 0x000fe80000100800 */
[----:B------:R0:W-:Y:S02]  /*b820*/  STL [R1+0x468], R10 ;  /* 0x0004680a01007387 */ /* 0x0001e40000100800 */
[----:B0-----:R-:W-:Y:S02]  /*b830*/  LEA.HI.X.SX32 R10, R28, c[0x0][0x16c], 0x1, P6 ;  /* 0x00005b001c0a7a11 */ /* 0x001fe400030f0eff */
[----:B------:R-:W4:Y:S01]  /*b840*/  LDL.LU R28, [R1+0x1d8] ;  /* 0x0001d800011c7983 */ /* 0x000f220000300800 */
[----:B---3--:R-:W-:-:S05]  /*b850*/  LEA R8, P5, R18, c[0x0][0x168], 0x1 ;  /* 0x00005a0012087a11 */ /* 0x008fca00078a08ff */
[----:B------:R-:W-:Y:S04]  /*b860*/  STL [R1+0x320], R8 ;  /* 0x0003200801007387 */ /* 0x000fe80000100800 */
[----:B------:R0:W-:Y:S04]  /*b870*/  STL [R1+0x250], R10 ;  /* 0x0002500a01007387 */ /* 0x0001e80000100800 */
[----:B------:R-:W3:Y:S01]  /*b880*/  LDL.LU R24, [R1+0x1d4] ;  /* 0x0001d40001187983 */ /* 0x000ee20000300800 */
[----:B0-----:R-:W-:Y:S02]  /*b890*/  LEA.HI.X.SX32 R10, R23, c[0x0][0x16c], 0x1, P0 ;  /* 0x00005b00170a7a11 */ /* 0x001fe400000f0eff */
[----:B------:R-:W-:-:S05]  /*b8a0*/  LEA R8, P6, R17, c[0x0][0x168], 0x1 ;  /* 0x00005a0011087a11 */ /* 0x000fca00078c08ff */
        /* <DEDUP_REMOVED lines=39> */
[----:B--2---:R-:W-:-:S05]  /*bb20*/  LEA R8, P0, R2, c[0x0][0x168], 0x1 ;  /* 0x00005a0002087a11 */ /* 0x004fca00078008ff */
[----:B------:R4:W-:Y:S04]  /*bb30*/  STL [R1+0x338], R8 ;  /* 0x0003380801007387 */ /* 0x0009e80000100800 */
[----:B------:R0:W-:Y:S04]  /*bb40*/  STL [R1+0x25c], R10 ;  /* 0x00025c0a01007387 */ /* 0x0001e80000100800 */
[----:B------:R-:W2:Y:S01]  /*bb50*/  LDL.LU R15, [R1+0x1b0] ;  /* 0x0001b000010f7983 */ /* 0x000ea20000300800 */
[----:B----4-:R-:W-:Y:S02]  /*bb60*/  LEA R8, P1, R25, c[0x0][0x168], 0x1 ;  /* 0x00005a0019087a11 */ /* 0x010fe400078208ff */
[----:B0-----:R-:W-:-:S03]  /*bb70*/  LEA.HI.X.SX32 R10, R14, c[0x0][0x16c], 0x1, P2 ;  /* 0x00005b000e0a7a11 */ /* 0x001fc600010f0eff */
[----:B------:R-:W-:Y:S04]  /*bb80*/  STL [R1+0x494], R8 ;  /* 0x0004940801007387 */ /* 0x000fe80000100800 */
[----:B------:R0:W-:Y:S04]  /*bb90*/  STL [R1+0x32c], R10 ;  /* 0x00032c0a01007387 */ /* 0x0001e80000100800 */
[----:B------:R-:W4:Y:S01]  /*bba0*/  LDL.LU R14, [R1+0x1ac] ;  /* 0x0001ac00010e7983 */ /* 0x000f220000300800 */
[----:B0-----:R-:W-:Y:S02]  /*bbb0*/  LEA.HI.X.SX32 R10, R13, c[0x0][0x16c], 0x1, P3 ;  /* 0x00005b000d0a7a11 */ /* 0x001fe400018f0eff */
[----:B------:R-:W-:-:S05]  /*bbc0*/  LEA R8, P2, R28, c[0x0][0x168], 0x1 ;  /* 0x00005a001c087a11 */ /* 0x000fca00078408ff */
[----:B------:R-:W-:Y:S04]  /*bbd0*/  STL [R1+0x5b8], R8 ;  /* 0x0005b80801007387 */ /* 0x000fe80000100800 */
[----:B------:R0:W-:Y:S04]  /*bbe0*/  STL [R1+0x488], R10 ;  /* 0x0004880a01007387 */ /* 0x0001e80000100800 */
[----:B------:R-:W4:Y:S01]  /*bbf0*/  LDL.LU R13, [R1+0x1a8] ;  /* 0x0001a800010d7983 */ /* 0x000f220000300800 */
[----:B0-----:R-:W-:Y:S02]  /*bc00*/  LEA.HI.X.SX32 R10, R12, c[0x0][0x16c], 0x1, P4 ;  /* 0x00005b000c0a7a11 */ /* 0x001fe400020f0eff */
[----:B---3--:R-:W-:-:S05]  /*bc10*/  LEA R8, P3, R24, c[0x0][0x168], 0x1 ;  /* 0x00005a0018087a11 */ /* 0x008fca00078608ff */
[----:B------:R0:W-:Y:S04]  /*bc20*/  STL [R1+0x340], R8 ;  /* 0x0003400801007387 */ /* 0x0001e80000100800 */
[----:B------:R-:W3:Y:S04]  /*bc30*/  LDL.LU R12, [R1+0x1a4] ;  /* 0x0001a400010c7983 */ /* 0x000ee80000300800 */
[----:B------:R1:W-:Y:S01]  /*bc40*/  STL [R1+0x260], R10 ;  /* 0x0002600a01007387 */ /* 0x0003e20000100800 */
[----:B0-----:R-:W-:Y:S02]  /*bc50*/  LEA R8, P4, R23, c[0x0][0x168], 0x1 ;  /* 0x00005a0017087a11 */ /* 0x001fe400078808ff */
[----:B-1----:R-:W-:-:S03]  /*bc60*/  LEA.HI.X.SX32 R10, R29, c[0x0][0x16c], 0x1, P5 ;  /* 0x00005b001d0a7a11 */ /* 0x002fc600028f0eff */
        /* <DEDUP_REMOVED lines=11> */
[----:B------:R-:W3:Y:S01]  /*bd20*/  LDL.LU R2, [R1+0x178] ;  /* 0x0001780001027983 */ /* 0x000ee20000300800 */
[----:B------:R-:W-:-:S03]  /*bd30*/  LEA.HI.X.SX32 R11, R25, c[0x0][0x16c], 0x1, P1 ;  /* 0x00005b00190b7a11 */ /* 0x000fc600008f0eff */
[----:B------:R-:W-:Y:S01]  /*bd40*/  STL [R1+0x264], R10 ;  /* 0x0002640a01007387 */ /* 0x000fe20000100800 */
[----:B0-----:R-:W-:-:S05]  /*bd50*/  LEA R8, P0, R20, c[0x0][0x168], 0x1 ;  /* 0x00005a0014087a11 */ /* 0x001fca00078008ff */
[----:B------:R0:W-:Y:S04]  /*bd60*/  STL [R1+0x4a4], R8 ;  /* 0x0004a40801007387 */ /* 0x0001e80000100800 */
[----:B------:R-:W-:Y:S01]  /*bd70*/  STL [R1+0x33c], R11 ;  /* 0x00033c0b01007387 */ /* 0x000fe20000100800 */
[----:B0-----:R-:W-:-:S03]  /*bd80*/  LEA.HI.X.SX32 R8, R28, c[0x0][0x16c], 0x1, P2 ;  /* 0x00005b001c087a11 */ /* 0x001fc600010f0eff */
[----:B------:R-:W3:Y:S01]  /*bd90*/  LDL.LU R28, [R1+0x174] ;  /* 0x00017400011c7983 */ /* 0x000ee20000300800 */
        /* <DEDUP_REMOVED lines=22> */
[----:B------:R1:W-:Y:S01]  /*bf00*/  STL [R1+0x26c], R8 ;  /* 0x00026c0801007387 */ /* 0x0003e20000100800 */
[----:B----4-:R-:W-:Y:S02]  /*bf10*/  LEA R11, P6, R14, c[0x0][0x168], 0x1 ;  /* 0x00005a000e0b7a11 */ /* 0x010fe400078c08ff */
[----:B0-----:R-:W-:-:S03]  /*bf20*/  LEA.HI.X.SX32 R10, R20, c[0x0][0x16c], 0x1, P0 ;  /* 0x00005b00140a7a11 */ /* 0x001fc600000f0eff */
[----:B------:R-:W-:Y:S04]  /*bf30*/  STL [R1+0x4b4], R11 ;  /* 0x0004b40b01007387 */ /* 0x000fe80000100800 */
[----:B------:R-:W2:Y:S04]  /*bf40*/  LDL.LU R22, [R1+0x160] ;  /* 0x0001600001167983 */ /* 0x000ea80000300800 */
[----:B------:R0:W-:Y:S01]  /*bf50*/  STL [R1+0x34c], R10 ;  /* 0x00034c0a01007387 */ /* 0x0001e20000100800 */
[----:B-1----:R-:W-:-:S05]  /*bf60*/  LEA R8, P0, R13, c[0x0][0x168], 0x1 ;  /* 0x00005a000d087a11 */ /* 0x002fca00078008ff */
[----:B------:R-:W-:Y:S04]  /*bf70*/  STL [R1+0x5c8], R8 ;  /* 0x0005c80801007387 */ /* 0x000fe80000100800 */
[----:B------:R-:W4:Y:S01]  /*bf80*/  LDL.LU R21, [R1+0x15c] ;  /* 0x00015c0001157983 */ /* 0x000f220000300800 */
[----:B0-----:R-:W-:-:S05]  /*bf90*/  LEA.HI.X.SX32 R10, R19, c[0x0][0x16c], 0x1, P1 ;  /* 0x00005b00130a7a11 */ /* 0x001fca00008f0eff */
[----:B------:R0:W-:Y:S02]  /*bfa0*/  STL [R1+0x4a8], R10 ;  /* 0x0004a80a01007387 */ /* 0x0001e40000100800 */
        /* <DEDUP_REMOVED lines=10> */
[----:B0-----:R-:W-:-:S05]  /*c050*/  LEA R8, P3, R0, c[0x0][0x168], 0x1 ;  /* 0x00005a0000087a11 */ /* 0x001fca00078608ff */
[----:B------:R0:W-:Y:S04]  /*c060*/  STL [R1+0x5cc], R8 ;  /* 0x0005cc0801007387 */ /* 0x0001e80000100800 */
[----:B------:R-:W3:Y:S01]  /*c070*/  LDL.LU R18, [R1+0x150] ;  /* 0x0001500001127983 */ /* 0x000ee20000300800 */
[----:B-1----:R-:W-:-:S05]  /*c080*/  LEA.HI.X.SX32 R10, R16, c[0x0][0x16c], 0x1, P4 ;  /* 0x00005b00100a7a11 */ /* 0x002fca00020f0eff */
[----:B------:R1:W-:Y:S01]  /*c090*/  STL [R1+0x4b0], R10 ;  /* 0x0004b00a01007387 */ /* 0x0003e20000100800 */
[----:B0-----:R-:W-:-:S05]  /*c0a0*/  LEA R8, P4, R2, c[0x0][0x168], 0x1 ;  /* 0x00005a0002087a11 */ /* 0x001fca00078808ff */
[----:B------:R-:W-:Y:S04]  /*c0b0*/  STL [R1+0x368], R8 ;  /* 0x0003680801007387 */ /* 0x000fe80000100800 */
[----:B------:R-:W3:Y:S01]  /*c0c0*/  LDL.LU R17, [R1+0x14c] ;  /* 0x00014c0001117983 */ /* 0x000ee20000300800 */
[----:B-1----:R-:W-:-:S05]  /*c0d0*/  LEA.HI.X.SX32 R10, R15, c[0x0][0x16c], 0x1, P5 ;  /* 0x00005b000f0a7a11 */ /* 0x002fca00028f0eff */
[----:B------:R0:W-:Y:S04]  /*c0e0*/  STL [R1+0x274], R10 ;  /* 0x0002740a01007387 */ /* 0x0001e80000100800 */
[----:B------:R-:W3:Y:S01]  /*c0f0*/  LDL.LU R16, [R1+0x148] ;  /* 0x0001480001107983 */ /* 0x000ee20000300800 */
[----:B0-----:R-:W-:Y:S02]  /*c100*/  LEA.HI.X.SX32 R10, R14, c[0x0][0x16c], 0x1, P6 ;  /* 0x00005b000e0a7a11 */ /* 0x001fe400030f0eff */
[----:B------:R-:W-:-:S05]  /*c110*/  LEA R8, P5, R28, c[0x0][0x168], 0x1 ;  /* 0x00005a001c087a11 */ /* 0x000fca00078a08ff */
[----:B------:R0:W-:Y:S04]  /*c120*/  STL [R1+0x4c4], R8 ;  /* 0x0004c40801007387 */ /* 0x0001e80000100800 */
[----:B------:R1:W-:Y:S04]  /*c130*/  STL [R1+0x35c], R10 ;  /* 0x00035c0a01007387 */ /* 0x0003e80000100800 */
[----:B------:R-:W3:Y:S01]  /*c140*/  LDL.LU R15, [R1+0x144] ;  /* 0x00014400010f7983 */ /* 0x000ee20000300800 */
[----:B0-----:R-:W-:Y:S02]  /*c150*/  LEA R8, P6, R26, c[0x0][0x168], 0x1 ;  /* 0x00005a001a087a11 */ /* 0x001fe400078c08ff */
[----:B-1----:R-:W-:-:S03]  /*c160*/  LEA.HI.X.SX32 R10, R13, c[0x0][0x16c], 0x1, P0 ;  /* 0x00005b000d0a7a11 */ /* 0x002fc600000f0eff */
[----:B------:R0:W-:Y:S04]  /*c170*/  STL [R1+0x5d0], R8 ;  /* 0x0005d00801007387 */ /* 0x0001e80000100800 */
[----:B------:R1:W-:Y:S04]  /*c180*/  STL [R1+0x4b8], R10 ;  /* 0x0004b80a01007387 */ /* 0x0003e80000100800 */
[----:B------:R-:W3:Y:S01]  /*c190*/  LDL.LU R14, [R1+0x140] ;  /* 0x00014000010e7983 */ /* 0x000ee20000300800 */
        /* <DEDUP_REMOVED lines=12> */
[----:B------:R-:W-:Y:S04]  /*c260*/  STL [R1+0x5d4], R8 ;  /* 0x0005d40801007387 */ /* 0x000fe80000100800 */
[----:B------:R-:W3:Y:S04]  /*c270*/  LDL.LU R0, [R1+0x134] ;  /* 0x0001340001007983 */ /* 0x000ee80000300800 */
[----:B------:R0:W-:Y:S02]  /*c280*/  STL [R1+0x4c0], R10 ;  /* 0x0004c00a01007387 */ /* 0x0001e40000100800 */
[----:B0-----:R-:W-:-:S02]  /*c290*/  LEA.HI.X.SX32 R10, R2, c[0x0][0x16c], 0x1, P4 ;  /* 0x00005b00020a7a11 */ /* 0x001fc400020f0eff */
[----:B------:R-:W3:Y:S01]  /*c2a0*/  LDL.LU R2, [R1+0x130] ;  /* 0x0001300001027983 */ /* 0x000ee20000300800 */
[----:B--2---:R-:W-:-:S05]  /*c2b0*/  LEA R8, P3, R22, c[0x0][0x168], 0x1 ;  /* 0x00005a0016087a11 */ /* 0x004fca00078608ff */
[----:B------:R-:W-:Y:S04]  /*c2c0*/  STL [R1+0x378], R8 ;  /* 0x0003780801007387 */ /* 0x000fe80000100800 */
[----:B------:R0:W-:Y:S02]  /*c2d0*/  STL [R1+0x27c], R10 ;  /* 0x00027c0a01007387 */ /* 0x0001e40000100800 */
[----:B0-----:R-:W-:Y:S02]  /*c2e0*/  LEA.HI.X.SX32 R10, R28, c[0x0][0x16c], 0x1, P5 ;  /* 0x00005b001c0a7a11 */ /* 0x001fe400028f0eff */
[----:B------:R-:W2:Y:S01]  /*c2f0*/  LDL.LU R28, [R1+0x9c] ;  /* 0x00009c00011c7983 */ /* 0x000ea20000300800 */
[----:B----4-:R-:W-:-:S05]  /*c300*/  LEA R8, P4, R21, c[0x0][0x168], 0x1 ;  /* 0x00005a0015087a11 */ /* 0x010fca00078808ff */
[----:B------:R-:W-:Y:S04]  /*c310*/  STL [R1+0x4d4], R8 ;  /* 0x0004d40801007387 */ /* 0x000fe80000100800 */
[----:B------:R0:W-:Y:S04]  /*c320*/  STL [R1+0x36c], R10 ;  /* 0x00036c0a01007387 */ /* 0x0001e80000100800 */
[----:B------:R-:W4:Y:S01]  /*c330*/  LDL.LU R13, [R1+0x98] ;  /* 0x00009800010d7983 */ /* 0x000f220000300800 */
[----:B0-----:R-:W-:Y:S02]  /*c340*/  LEA.HI.X.SX32 R10, R26, c[0x0][0x16c], 0x1, P6 ;  /* 0x00005b001a0a7a11 */ /* 0x001fe400030f0eff */
[----:B------:R-:W-:-:S02]  /*c350*/  LEA.HI.X.SX32 R24, R24, c[0x0][0x16c], 0x1, P1 ;  /* 0x00005b0018187a11 */ /* 0x000fc400008f0eff */
[----:B---3--:R-:W-:-:S05]  /*c360*/  LEA R8, P5, R20, c[0x0][0x168], 0x1 ;  /* 0x00005a0014087a11 */ /* 0x008fca00078a08ff */
[----:B------:R-:W-:Y:S04]  /*c370*/  STL [R1+0x5d8], R8 ;  /* 0x0005d80801007387 */ /* 0x000fe80000100800 */
[----:B------:R0:W-:Y:S04]  /*c380*/  STL [R1+0x4c8], R10 ;  /* 0x0004c80a01007387 */ /* 0x0001e80000100800 */
[----:B0-----:R-:W3:Y:S01]  /*c390*/  LDL.LU R10, [R1+0x8c] ;  /* 0x00008c00010a7983 */ /* 0x001ee20000300800 */
[----:B------:R-:W-:Y:S02]  /*c3a0*/  LEA R11, P6, R19, c[0x0][0x168], 0x1 ;  /* 0x00005a00130b7a11 */ /* 0x000fe400078c08ff */
[----:B------:R-:W-:-:S03]  /*c3b0*/  LEA.HI.X.SX32 R8, R25, c[0x0][0x16c], 0x1, P0 ;  /* 0x00005b0019087a11 */ /* 0x000fc600000f0eff */
[----:B------:R0:W-:Y:S04]  /*c3c0*/  STL [R1+0x380], R11 ;  /* 0x0003800b01007387 */ /* 0x0001e80000100800 */
[----:B------:R-:W-:Y:S01]  /*c3d0*/  STL [R1+0x280], R8 ;  /* 0x0002800801007387 */ /* 0x000fe20000100800 */
[----:B0-----:R-:W-:-:S05]  /*c3e0*/  LEA R11, P0, R18, c[0x0][0x168], 0x1 ;  /* 0x00005a00120b7a11 */ /* 0x001fca00078008ff */
[----:B------:R0:W-:Y:S04]  /*c3f0*/  STL [R1+0x4dc], R11 ;  /* 0x0004dc0b01007387 */ /* 0x0001e80000100800 */
[----:B0-----:R-:W3:Y:S04]  /*c400*/  LDL.LU R11, [R1+0x88] ;  /* 0x00008800010b7983 */ /* 0x001ee80000300800 */
[----:B------:R0:W-:Y:S01]  /*c410*/  STL [R1+0x374], R24 ;  /* 0x0003741801007387 */ /* 0x0001e20000100800 */
[----:B------:R-:W-:Y:S02]  /*c420*/  LEA R8, P1, R17, c[0x0][0x168], 0x1 ;  /* 0x00005a0011087a11 */ /* 0x000fe400078208ff */
[----:B0-----:R-:W-:-:S03]  /*c430*/  LEA.HI.X.SX32 R24, R23, c[0x0][0x16c], 0x1, P2 ;  /* 0x00005b0017187a11 */ /* 0x001fc600010f0eff */
[----:B------:R0:W-:Y:S04]  /*c440*/  STL [R1+0x5dc], R8 ;  /* 0x0005dc0801007387 */ /* 0x0001e80000100800 */
[----:B------:R-:W-:Y:S04]  /*c450*/  STL [R1+0x4d0], R24 ;  /* 0x0004d01801007387 */ /* 0x000fe80000100800 */
[----:B------:R-:W3:Y:S01]  /*c460*/  LDL.LU R27, [R1+0x84] ;  /* 0x00008400011b7983 */ /* 0x000ee20000300800 */
[----:B------:R-:W-:Y:S02]  /*c470*/  LEA R23, P2, R16, c[0x0][0x168], 0x1 ;  /* 0x00005a0010177a11 */ /* 0x000fe400078408ff */
[----:B0-----:R-:W-:-:S03]  /*c480*/  LEA.HI.X.SX32 R8, R22, c[0x0][0x16c], 0x1, P3 ;  /* 0x00005b0016087a11 */ /* 0x001fc600018f0eff */
[----:B------:R-:W-:Y:S04]  /*c490*/  STL [R1+0x388], R23 ;  /* 0x0003881701007387 */ /* 0x000fe80000100800 */
[----:B------:R0:W-:Y:S01]  /*c4a0*/  STL [R1+0x284], R8 ;  /* 0x0002840801007387 */ /* 0x0001e20000100800 */
[----:B------:R-:W-:-:S05]  /*c4b0*/  LEA R22, P3, R15, c[0x0][0x168], 0x1 ;  /* 0x00005a000f167a11 */ /* 0x000fca00078608ff */
[----:B------:R-:W-:Y:S04]  /*c4c0*/  STL [R1+0x4e4], R22 ;  /* 0x0004e41601007387 */ /* 0x000fe80000100800 */
[----:B------:R-:W3:Y:S01]  /*c4d0*/  LDL.LU R26, [R1+0x80] ;  /* 0x00008000011a7983 */ /* 0x000ee20000300800 */
[----:B------:R-:W-:-:S05]  /*c4e0*/  LEA.HI.X.SX32 R21, R21, c[0x0][0x16c], 0x1, P4 ;  /* 0x00005b0015157a11 */ /* 0x000fca00020f0eff */
[----:B------:R1:W-:Y:S01]  /*c4f0*/  STL [R1+0x37c], R21 ;  /* 0x00037c1501007387 */ /* 0x0003e20000100800 */
[----:B0-----:R-:W-:Y:S02]  /*c500*/  LEA R8, P4, R14, c[0x0][0x168], 0x1 ;  /* 0x00005a000e087a11 */ /* 0x001fe400078808ff */
[----:B-1----:R-:W-:-:S03]  /*c510*/  LEA.HI.X.SX32 R21, R20, c[0x0][0x16c], 0x1, P5 ;  /* 0x00005b0014157a11 */ /* 0x002fc600028f0eff */
[----:B------:R0:W-:Y:S04]  /*c520*/  STL [R1+0x5e0], R8 ;  /* 0x0005e00801007387 */ /* 0x0001e80000100800 */
[----:B------:R-:W-:Y:S04]  /*c530*/  STL [R1+0x4d8], R21 ;  /* 0x0004d81501007387 */ /* 0x000fe80000100800 */
[----:B------:R-:W3:Y:S01]  /*c540*/  LDL.LU R25, [R1+0x7c] ;  /* 0x00007c0001197983 */ /* 0x000ee20000300800 */
[----:B------:R-:W-:Y:S02]  /*c550*/  LEA R20, P5, R12, c[0x0][0x168], 0x1 ;  /* 0x00005a000c147a11 */ /* 0x000fe400078a08ff */
[----:B0-----:R-:W-:-:S03]  /*c560*/  LEA.HI.X.SX32 R8, R19, c[0x0][0x16c], 0x1, P6 ;  /* 0x00005b0013087a11 */ /* 0x001fc600030f0eff */
[----:B------:R-:W-:Y:S04]  /*c570*/  STL [R1+0x390], R20 ;  /* 0x0003901401007387 */ /* 0x000fe80000100800 */
[----:B------:R0:W-:Y:S01]  /*c580*/  STL [R1+0x288], R8 ;  /* 0x0002880801007387 */ /* 0x0001e20000100800 */
[----:B------:R-:W-:Y:S02]  /*c590*/  LEA.HI.X.SX32 R18, R18, c[0x0][0x16c], 0x1, P0 ;  /* 0x00005b0012127a11 */ /* 0x000fe400000f0eff */
[----:B------:R-:W-:-:S05]  /*c5a0*/  LEA R19, P6, R29, c[0x0][0x168], 0x1 ;  /* 0x00005a001d137a11 */ /* 0x000fca00078c08ff */
[----:B------:R-:W-:Y:S04]  /*c5b0*/  STL [R1+0x4ec], R19 ;  /* 0x0004ec1301007387 */ /* 0x000fe80000100800 */
[----:B------:R-:W3:Y:S04]  /*c5c0*/  LDL.LU R24, [R1+0x78] ;  /* 0x0000780001187983 */ /* 0x000ee80000300800 */
[----:B------:R1:W-:Y:S01]  /*c5d0*/  STL [R1+0x384], R18 ;  /* 0x0003841201007387 */ /* 0x0003e20000100800 */
[----:B0-----:R-:W-:Y:S02]  /*c5e0*/  LEA R8, P0, R0, c[0x0][0x168], 0x1 ;  /* 0x00005a0000087a11 */ /* 0x001fe400078008ff */
[----:B-1----:R-:W-:-:S03]  /*c5f0*/  LEA.HI.X.SX32 R18, R17, c[0x0][0x16c], 0x1, P1 ;  /* 0x00005b0011127a11 */ /* 0x002fc600008f0eff */
[----:B------:R0:W-:Y:S04]  /*c600*/  STL [R1+0x5e4], R8 ;  /* 0x0005e40801007387 */ /* 0x0001e80000100800 */
[----:B------:R-:W-:Y:S04]  /*c610*/  STL [R1+0x4e0], R18 ;  /* 0x0004e01201007387 */ /* 0x000fe80000100800 */
[----:B------:R-:W3:Y:S01]  /*c620*/  LDL.LU R23, [R1+0x74] ;  /* 0x0000740001177983 */ /* 0x000ee20000300800 */
[----:B0-----:R-:W-:Y:S02]  /*c630*/  LEA.HI.X.SX32 R8, R16, c[0x0][0x16c], 0x1, P2 ;  /* 0x00005b0010087a11 */ /* 0x001fe400010f0eff */
[----:B------:R-:W-:-:S05]  /*c640*/  LEA R17, P1, R2, c[0x0][0x168], 0x1 ;  /* 0x00005a0002117a11 */ /* 0x000fca00078208ff */
[----:B------:R-:W-:Y:S01]  /*c650*/  STL [R1+0x398], R17 ;  /* 0x0003981101007387 */ /* 0x000fe20000100800 */
[----:B------:R-:W-:-:S03]  /*c660*/  LEA.HI.X.SX32 R15, R15, c[0x0][0x16c], 0x1, P3 ;  /* 0x00005b000f0f7a11 */ /* 0x000fc600018f0eff */
[----:B------:R4:W-:Y:S01]  /*c670*/  STL [R1+0x28c], R8 ;  /* 0x00028c0801007387 */ /* 0x0009e20000100800 */
[----:B------:R-:W-:Y:S02]  /*c680*/  LEA.HI.X.SX32 R14, R14, c[0x0][0x16c], 0x1, P4 ;  /* 0x00005b000e0e7a11 */ /* 0x000fe400020f0eff */
[----:B--2---:R-:W-:-:S05]  /*c690*/  LEA R16, P2, R28, c[0x0][0x168], 0x1 ;  /* 0x00005a001c107a11 */ /* 0x004fca00078408ff */
[----:B------:R-:W-:Y:S04]  /*c6a0*/  STL [R1+0x4f4], R16 ;  /* 0x0004f41001007387 */ /* 0x000fe80000100800 */
[----:B------:R-:W2:Y:S01]  /*c6b0*/  LDL.LU R22, [R1+0x70] ;  /* 0x0000700001167983 */ /* 0x000ea20000300800 */
[----:B----4-:R-:W-:-:S03]  /*c6c0*/  LEA R8, P3, R13, c[0x0][0x168], 0x1 ;  /* 0x00005a000d087a11 */ /* 0x010fc600078608ff */
[----:B------:R-:W-:Y:S04]  /*c6d0*/  STL [R1+0x38c], R15 ;  /* 0x00038c0f01007387 */ /* 0x000fe80000100800 */
[----:B------:R3:W-:Y:S04]  /*c6e0*/  STL [R1+0x5e8], R8 ;  /* 0x0005e80801007387 */ /* 0x0007e80000100800 */
[----:B------:R-:W4:Y:S04]  /*c6f0*/  LDL.LU R21, [R1+0x6c] ;  /* 0x00006c0001157983 */ /* 0x000f280000300800 */
[----:B------:R-:W-:Y:S04]  /*c700*/  STL [R1+0x4e8], R14 ;  /* 0x0004e80e01007387 */ /* 0x000fe80000100800 */
[----:B------:R-:W4:Y:S01]  /*c710*/  LDL.LU R20, [R1+0x68] ;  /* 0x0000680001147983 */ /* 0x000f220000300800 */
[----:B------:R-:W-:-:S02]  /*c720*/  LEA.HI.X.SX32 R12, R12, c[0x0][0x16c], 0x1, P5 ;  /* 0x00005b000c0c7a11 */ /* 0x000fc400028f0eff */
[----:B------:R-:W-:Y:S02]  /*c730*/  LEA.HI.X.SX32 R0, R0, c[0x0][0x16c], 0x1, P0 ;  /* 0x00005b0000007a11 */ /* 0x000fe400000f0eff */
[----:B---3--:R-:W-:-:S05]  /*c740*/  LEA R8, P4, R10, c[0x0][0x168], 0x1 ;  /* 0x00005a000a087a11 */ /* 0x008fca00078808ff */
[----:B------:R-:W-:Y:S04]  /*c750*/  STL [R1+0x3a0], R8 ;  /* 0x0003a00801007387 */ /* 0x000fe80000100800 */
[----:B------:R-:W3:Y:S04]  /*c760*/  LDL.LU R19, [R1+0x64] ;  /* 0x0000640001137983 */ /* 0x000ee80000300800 */
[----:B------:R0:W-:Y:S04]  /*c770*/  STL [R1+0x290], R12 ;  /* 0x0002900c01007387 */ /* 0x0001e80000100800 */
[----:B------:R-:W3:Y:S01]  /*c780*/  LDL.LU R18, [R1+0x60] ;  /* 0x0000600001127983 */ /* 0x000ee20000300800 */
[----:B0-----:R-:W-:-:S02]  /*c790*/  LEA.HI.X.SX32 R12, R29, c[0x0][0x16c], 0x1, P6 ;  /* 0x00005b001d0c7a11 */ /* 0x001fc400030f0eff */
[----:B------:R-:W-:-:S05]  /*c7a0*/  LEA R8, P5, R11, c[0x0][0x168], 0x1 ;  /* 0x00005a000b087a11 */ /* 0x000fca00078a08ff */
[----:B------:R0:W-:Y:S04]  /*c7b0*/  STL [R1+0x4fc], R8 ;  /* 0x0004fc0801007387 */ /* 0x0001e80000100800 */
[----:B------:R-:W3:Y:S04]  /*c7c0*/  LDL.LU R17, [R1+0x5c] ;  /* 0x00005c0001117983 */ /* 0x000ee80000300800 */
[----:B------:R1:W-:Y:S04]  /*c7d0*/  STL [R1+0x394], R12 ;  /* 0x0003940c01007387 */ /* 0x0003e80000100800 */
[----:B------:R-:W3:Y:S01]  /*c7e0*/  LDL.LU R16, [R1+0x58] ;  /* 0x0000580001107983 */ /* 0x000ee20000300800 */
[----:B0-----:R-:W-:-:S05]  /*c7f0*/  LEA R8, P6, R27, c[0x0][0x168], 0x1 ;  /* 0x00005a001b087a11 */ /* 0x001fca00078c08ff */
[----:B------:R-:W-:Y:S04]  /*c800*/  STL [R1+0x5ec], R8 ;  /* 0x0005ec0801007387 */ /* 0x000fe80000100800 */
[----:B------:R-:W3:Y:S04]  /*c810*/  LDL.LU R15, [R1+0x4c] ;  /* 0x00004c00010f7983 */ /* 0x000ee80000300800 */
[----:B------:R0:W-:Y:S01]  /*c820*/  STL [R1+0x4f0], R0 ;  /* 0x0004f00001007387 */ /* 0x0001e20000100800 */
[----:B-1----:R-:W-:-:S03]  /*c830*/  LEA.HI.X.SX32 R12, R2, c[0x0][0x16c], 0x1, P1 ;  /* 0x00005b00020c7a11 */ /* 0x002fc600008f0eff */
[----:B0-----:R-:W3:Y:S01]  /*c840*/  LDL.LU R0, [R1+0x3c] ;  /* 0x00003c0001007983 */ /* 0x001ee20000300800 */
[----:B------:R-:W-:-:S05]  /*c850*/  LEA R8, P0, R26, c[0x0][0x168], 0x1 ;  /* 0x00005a001a087a11 */ /* 0x000fca00078008ff */
[----:B------:R0:W-:Y:S04]  /*c860*/  STL [R1+0x3a8], R8 ;  /* 0x0003a80801007387 */ /* 0x0001e80000100800 */
[----:B------:R-:W3:Y:S04]  /*c870*/  LDL.LU R2, [R1+0x38] ;  /* 0x0000380001027983 */ /* 0x000ee80000300800 */
[----:B------:R1:W-:Y:S04]  /*c880*/  STL [R1+0x294], R12 ;  /* 0x0002940c01007387 */ /* 0x0003e80000100800 */
[----:B------:R-:W3:Y:S01]  /*c890*/  LDL.LU R29, [R1+0x34] ;  /* 0x00003400011d7983 */ /* 0x000ee20000300800 */
[----:B0-----:R-:W-:-:S02]  /*c8a0*/  LEA R8, P1, R25, c[0x0][0x168], 0x1 ;  /* 0x00005a0019087a11 */ /* 0x001fc400078208ff */
[----:B-1----:R-:W-:-:S03]  /*c8b0*/  LEA.HI.X.SX32 R12, R28, c[0x0][0x16c], 0x1, P2 ;  /* 0x00005b001c0c7a11 */ /* 0x002fc600010f0eff */
[----:B------:R-:W-:Y:S04]  /*c8c0*/  STL [R1+0x504], R8 ;  /* 0x0005040801007387 */ /* 0x000fe80000100800 */
[----:B------:R-:W3:Y:S04]  /*c8d0*/  LDL.LU R28, [R1+0x18] ;  /* 0x00001800011c7983 */ /* 0x000ee80000300800 */
[----:B------:R0:W-:Y:S01]  /*c8e0*/  STL [R1+0x39c], R12 ;  /* 0x00039c0c01007387 */ /* 0x0001e20000100800 */
[----:B------:R-:W-:-:S03]  /*c8f0*/  LEA.HI.X.SX32 R14, R13, c[0x0][0x16c], 0x1, P3 ;  /* 0x00005b000d0e7a11 */ /* 0x000fc600018f0eff */
[----:B0-----:R-:W3:Y:S01]  /*c900*/  LDL.LU R12, [R1+0x14] ;  /* 0x00001400010c7983 */ /* 0x001ee20000300800 */
[----:B------:R-:W-:-:S05]  /*c910*/  LEA R8, P2, R24, c[0x0][0x168], 0x1 ;  /* 0x00005a0018087a11 */ /* 0x000fca00078408ff */
[----:B------:R-:W-:Y:S04]  /*c920*/  STL [R1+0x5f0], R8 ;  /* 0x0005f00801007387 */ /* 0x000fe80000100800 */
[----:B------:R-:W3:Y:S04]  /*c930*/  LDL.LU R13, [R1+0x10] ;  /* 0x00001000010d7983 */ /* 0x000ee80000300800 */
[----:B------:R0:W-:Y:S04]  /*c940*/  STL [R1+0x4f8], R14 ;  /* 0x0004f80e01007387 */ /* 0x0001e80000100800 */
[----:B0-----:R-:W3:Y:S01]  /*c950*/  LDL.LU R14, [R1+0xc] ;  /* 0x00000c00010e7983 */ /* 0x001ee20000300800 */
[----:B------:R-:W-:-:S05]  /*c960*/  LEA R8, P3, R23, c[0x0][0x168], 0x1 ;  /* 0x00005a0017087a11 */ /* 0x000fca00078608ff */
[----:B------:R0:W-:Y:S04]  /*c970*/  STL [R1+0x3b0], R8 ;  /* 0x0003b00801007387 */ /* 0x0001e80000100800 */
[----:B0-----:R-:W3:Y:S01]  /*c980*/  LDL.LU R8, [R1+0x8] ;  /* 0x0000080001087983 */ /* 0x001ee20000300800 */
[----:B------:R-:W-:Y:S02]  /*c990*/  LEA.HI.X.SX32 R10, R10, c[0x0][0x16c], 0x1, P4 ;  /* 0x00005b000a0a7a11 */ /* 0x000fe400020f0eff */
[----:B------:R-:W-:-:S03]  /*c9a0*/  LEA.HI.X.SX32 R11, R11, c[0x0][0x16c], 0x1, P5 ;  /* 0x00005b000b0b7a11 */ /* 0x000fc600028f0eff */
[----:B------:R2:W-:Y:S01]  /*c9b0*/  STL [R1+0x298], R10 ;  /* 0x0002980a01007387 */ /* 0x0005e20000100800 */
[----:B------:R-:W-:Y:S02]  /*c9c0*/  LEA.HI.X.SX32 R27, R27, c[0x0][0x16c], 0x1, P6 ;  /* 0x00005b001b1b7a11 */ /* 0x000fe400030f0eff */
[----:B------:R-:W-:Y:S02]  /*c9d0*/  LEA.HI.X.SX32 R26, R26, c[0x0][0x16c], 0x1, P0 ;  /* 0x00005b001a1a7a11 */ /* 0x000fe400000f0eff */
[----:B------:R-:W-:Y:S02]  /*c9e0*/  LEA.HI.X.SX32 R25, R25, c[0x0][0x16c], 0x1, P1 ;  /* 0x00005b0019197a11 */ /* 0x000fe400008f0eff */
[----:B--2---:R-:W-:-:S05]  /*c9f0*/  LEA R10, P4, R22, c[0x0][0x168], 0x1 ;  /* 0x00005a00160a7a11 */ /* 0x004fca00078808ff */
[----:B------:R0:W-:Y:S04]  /*ca00*/  STL [R1+0x50c], R10 ;  /* 0x00050c0a01007387 */ /* 0x0001e80000100800 */
[----:B0-----:R-:W2:Y:S04]  /*ca10*/  LDL.LU R10, [R1+0x7b8] ;  /* 0x0007b800010a7983 */ /* 0x001ea80000300800 */
[----:B------:R4:W-:Y:S02]  /*ca20*/  STL [R1+0x3a4], R11 ;  /* 0x0003a40b01007387 */ /* 0x0009e40000100800 */
[----:B----4-:R-:W-:-:S05]  /*ca30*/  LEA R11, P5, R21, c[0x0][0x168], 0x1 ;  /* 0x00005a00150b7a11 */ /* 0x010fca00078a08ff */
[----:B------:R0:W-:Y:S04]  /*ca40*/  STL [R1+0x5f4], R11 ;  /* 0x0005f40b01007387 */ /* 0x0001e80000100800 */
[----:B0-----:R-:W4:Y:S04]  /*ca50*/  LDL.LU R11, [R1+0x7b4] ;  /* 0x0007b400010b7983 */ /* 0x001f280000300800 */
[----:B------:R0:W-:Y:S02]  /*ca60*/  STL [R1+0x500], R27 ;  /* 0x0005001b01007387 */ /* 0x0001e40000100800 */
[----:B0-----:R-:W-:-:S05]  /*ca70*/  LEA R27, P6, R20, c[0x0][0x168], 0x1 ;  /* 0x00005a00141b7a11 */ /* 0x001fca00078c08ff */
[----:B------:R0:W-:Y:S04]  /*ca80*/  STL [R1+0x3b8], R27 ;  /* 0x0003b81b01007387 */ /* 0x0001e80000100800 */
[----:B0-----:R-:W2:Y:S04]  /*ca90*/  LDL.LU R27, [R1+0x7b0] ;  /* 0x0007b000011b7983 */ /* 0x001ea80000300800 */
[----:B------:R3:W-:Y:S02]  /*caa0*/  STL [R1+0x29c], R26 ;  /* 0x00029c1a01007387 */ /* 0x0007e40000100800 */
[----:B---3--:R-:W-:-:S05]  /*cab0*/  LEA R26, P0, R19, c[0x0][0x168], 0x1 ;  /* 0x00005a00131a7a11 */ /* 0x008fca00078008ff */
[----:B------:R0:W-:Y:S01]  /*cac0*/  STL [R1+0x514], R26 ;  /* 0x0005141a01007387 */ /* 0x0001e20000100800 */
[----:B------:R-:W-:-:S03]  /*cad0*/  LEA.HI.X.SX32 R24, R24, c[0x0][0x16c], 0x1, P2 ;  /* 0x00005b0018187a11 */ /* 0x000fc600010f0eff */
[----:B0-----:R-:W3:Y:S04]  /*cae0*/  LDL.LU R26, [R1+0x7ac] ;  /* 0x0007ac00011a7983 */ /* 0x001ee80000300800 */
[----:B------:R0:W-:Y:S02]  /*caf0*/  STL [R1+0x3ac], R25 ;  /* 0x0003ac1901007387 */ /* 0x0001e40000100800 */
[----:B0-----:R-:W-:-:S05]  /*cb00*/  LEA R25, P1, R18, c[0x0][0x168], 0x1 ;  /* 0x00005a0012197a11 */ /* 0x001fca00078208ff */
[----:B------:R0:W-:Y:S01]  /*cb10*/  STL [R1+0x5f8], R25 ;  /* 0x0005f81901007387 */ /* 0x0001e20000100800 */
[----:B------:R-:W-:-:S03]  /*cb20*/  LEA.HI.X.SX32 R23, R23, c[0x0][0x16c], 0x1, P3 ;  /* 0x00005b0017177a11 */ /* 0x000fc600018f0eff */
[----:B0-----:R-:W2:Y:S04]  /*cb30*/  LDL.LU R25, [R1+0x7a8] ;  /* 0x0007a80001197983 */ /* 0x001ea80000300800 */
        /* <DEDUP_REMOVED lines=47> */
[----:B------:R0:W-:Y:S04]  /*ce30*/  STL [R1+0x3d8], R15 ;  /* 0x0003d80f01007387 */ /* 0x0001e80000100800 */
[----:B0-----:R-:W2:Y:S04]  /*ce40*/  LDL.LU R15, [R1+0x780] ;  /* 0x00078000010f7983 */ /* 0x001ea80000300800 */
[----:B------:R0:W-:Y:S02]  /*ce50*/  STL [R1+0x2ac], R0 ;  /* 0x0002ac0001007387 */ /* 0x0001e40000100800 */
[----:B0-----:R-:W-:-:S05]  /*ce60*/  LEA R0, P5, R8, c[0x0][0x168], 0x1 ;  /* 0x00005a0008007a11 */ /* 0x001fca00078a08ff */
[----:B------:R0:W-:Y:S04]  /*ce70*/  STL [R1+0x534], R0 ;  /* 0x0005340001007387 */ /* 0x0001e80000100800 */
[----:B0-----:R-:W2:Y:S01]  /*ce80*/  LDL.LU R0, [R1+0x77c] ;  /* 0x00077c0001007983 */ /* 0x001ea20000300800 */
[----:B------:R-:W-:-:S05]  /*ce90*/  LEA.HI.X.SX32 R2, R2, c[0x0][0x16c], 0x1, P6 ;  /* 0x00005b0002027a11 */ /* 0x000fca00030f0eff */
[----:B------:R2:W-:Y:S02]  /*cea0*/  STL [R1+0x3cc], R2 ;  /* 0x0003cc0201007387 */ /* 0x0005e40000100800 */
[----:B--2---:R-:W-:-:S05]  /*ceb0*/  LEA R2, P6, R0, c[0x0][0x168], 0x1 ;  /* 0x00005a0000027a11 */ /* 0x004fca00078c08ff */
        /* <DEDUP_REMOVED lines=28> */
[----:B------:R2:W-:Y:S01]  /*d080*/  STL [R1+0x3dc], R8 ;  /* 0x0003dc0801007387 */ /* 0x0005e20000100800 */
[----:B------:R-:W-:Y:S02]  /*d090*/  LEA.HI.X.SX32 R29, R29, c[0x0][0x16c], 0x1, P1 ;  /* 0x00005b001d1d7a11 */ /* 0x000fe400008f0eff */
[----:B------:R-:W-:Y:S02]  /*d0a0*/  LEA.HI.X.SX32 R13, R13, c[0x0][0x16c], 0x1, P4 ;  /* 0x00005b000d0d7a11 */ /* 0x000fe400020f0eff */
[----:B--2---:R-:W-:-:S05]  /*d0b0*/  LEA R8, P5, R14, c[0x0][0x168], 0x1 ;  /* 0x00005a000e087a11 */ /* 0x004fca00078a08ff */
[----:B------:R0:W-:Y:S02]  /*d0c0*/  STL [R1+0x610], R8 ;  /* 0x0006100801007387 */ /* 0x0001e40000100800 */
[----:B0-----:R-:W-:Y:S02]  /*d0d0*/  LEA.HI.X.SX32 R8, R0, c[0x0][0x16c], 0x1, P6 ;  /* 0x00005b0000087a11 */ /* 0x001fe400030f0eff */
[----:B------:R-:W2:Y:S04]  /*d0e0*/  LDL.LU R0, [R1+0x760] ;  /* 0x0007600001007983 */ /* 0x000ea80000300800 */
[----:B------:R0:W-:Y:S02]  /*d0f0*/  STL [R1+0x538], R8 ;  /* 0x0005380801007387 */ /* 0x0001e40000100800 */
[----:B0-----:R-:W-:-:S05]  /*d100*/  LEA R8, P6, R15, c[0x0][0x168], 0x1 ;  /* 0x00005a000f087a11 */ /* 0x001fca00078c08ff */
[----:B------:R0:W-:Y:S02]  /*d110*/  STL [R1+0x3f0], R8 ;  /* 0x0003f00801007387 */ /* 0x0001e40000100800 */
[----:B0-----:R-:W-:Y:S02]  /*d120*/  LEA.HI.X.SX32 R8, R2, c[0x0][0x16c], 0x1, P0 ;  /* 0x00005b0002087a11 */ /* 0x001fe400000f0eff */
[----:B------:R-:W2:Y:S04]  /*d130*/  LDL.LU R2, [R1+0x75c] ;  /* 0x00075c0001027983 */ /* 0x000ea80000300800 */
[----:B------:R0:W-:Y:S02]  /*d140*/  STL [R1+0x2b8], R8 ;  /* 0x0002b80801007387 */ /* 0x0001e40000100800 */
[----:B0-----:R-:W-:-:S05]  /*d150*/  LEA R8, P0, R16, c[0x0][0x168], 0x1 ;  /* 0x00005a0010087a11 */ /* 0x001fca00078008ff */
[----:B------:R0:W-:Y:S04]  /*d160*/  STL [R1+0x54c], R8 ;  /* 0x00054c0801007387 */ /* 0x0001e80000100800 */
[----:B------:R1:W-:Y:S01]  /*d170*/  STL [R1+0x3e4], R29 ;  /* 0x0003e41d01007387 */ /* 0x0003e20000100800 */
[----:B0-----:R-:W-:Y:S02]  /*d180*/  LEA R8, P1, R17, c[0x0][0x168], 0x1 ;  /* 0x00005a0011087a11 */ /* 0x001fe400078208ff */
[----:B-1----:R-:W-:-:S03]  /*d190*/  LEA.HI.X.SX32 R29, R28, c[0x0][0x16c], 0x1, P2 ;  /* 0x00005b001c1d7a11 */ /* 0x002fc600010f0eff */
[----:B------:R0:W-:Y:S01]  /*d1a0*/  STL [R1+0x614], R8 ;  /* 0x0006140801007387 */ /* 0x0001e20000100800 */
[----:B------:R-:W-:-:S03]  /*d1b0*/  LEA R28, P2, R18, c[0x0][0x168], 0x1 ;  /* 0x00005a00121c7a11 */ /* 0x000fc600078408ff */
[----:B------:R-:W-:Y:S01]  /*d1c0*/  STL [R1+0x540], R29 ;  /* 0x0005401d01007387 */ /* 0x000fe20000100800 */
[----:B0-----:R-:W-:-:S03]  /*d1d0*/  LEA.HI.X.SX32 R8, R12, c[0x0][0x16c], 0x1, P3 ;  /* 0x00005b000c087a11 */ /* 0x001fc600018f0eff */
[----:B------:R-:W-:Y:S01]  /*d1e0*/  STL [R1+0x3f8], R28 ;  /* 0x0003f81c01007387 */ /* 0x000fe20000100800 */
[----:B------:R-:W-:-:S03]  /*d1f0*/  LEA R12, P3, R19, c[0x0][0x168], 0x1 ;  /* 0x00005a00130c7a11 */ /* 0x000fc600078608ff */
[----:B------:R0:W-:Y:S04]  /*d200*/  STL [R1+0x2bc], R8 ;  /* 0x0002bc0801007387 */ /* 0x0001e80000100800 */
[----:B------:R1:W-:Y:S01]  /*d210*/  STL [R1+0x554], R12 ;  /* 0x0005540c01007387 */ /* 0x0003e20000100800 */
[----:B0-----:R-:W-:-:S03]  /*d220*/  LEA R8, P4, R20, c[0x0][0x168], 0x1 ;  /* 0x00005a0014087a11 */ /* 0x001fc600078808ff */
[----:B------:R0:W-:Y:S01]  /*d230*/  STL [R1+0x3ec], R13 ;  /* 0x0003ec0d01007387 */ /* 0x0001e20000100800 */
[----:B-1----:R-:W-:-:S03]  /*d240*/  LEA.HI.X.SX32 R12, R14, c[0x0][0x16c], 0x1, P5 ;  /* 0x00005b000e0c7a11 */ /* 0x002fc600028f0eff */
[----:B------:R1:W-:Y:S01]  /*d250*/  STL [R1+0x618], R8 ;  /* 0x0006180801007387 */ /* 0x0003e20000100800 */
[----:B0-----:R-:W-:-:S03]  /*d260*/  LEA R13, P5, R21, c[0x0][0x168], 0x1 ;  /* 0x00005a00150d7a11 */ /* 0x001fc600078a08ff */
[----:B------:R0:W-:Y:S01]  /*d270*/  STL [R1+0x548], R12 ;  /* 0x0005480c01007387 */ /* 0x0001e20000100800 */
[----:B-1----:R-:W-:-:S03]  /*d280*/  LEA.HI.X.SX32 R8, R15, c[0x0][0x16c], 0x1, P6 ;  /* 0x00005b000f087a11 */ /* 0x002fc600030f0eff */
[----:B------:R1:W-:Y:S04]  /*d290*/  STL [R1+0x400], R13 ;  /* 0x0004000d01007387 */ /* 0x0003e80000100800 */
[----:B------:R3:W-:Y:S01]  /*d2a0*/  STL [R1+0x2c0], R8 ;  /* 0x0002c00801007387 */ /* 0x0007e20000100800 */
[----:B0-----:R-:W-:Y:S02]  /*d2b0*/  LEA R12, P6, R22, c[0x0][0x168], 0x1 ;  /* 0x00005a00160c7a11 */ /* 0x001fe400078c08ff */
[----:B-1----:R-:W-:-:S03]  /*d2c0*/  LEA.HI.X.SX32 R13, R16, c[0x0][0x16c], 0x1, P0 ;  /* 0x00005b00100d7a11 */ /* 0x002fc600000f0eff */
[----:B------:R0:W-:Y:S01]  /*d2d0*/  STL [R1+0x55c], R12 ;  /* 0x00055c0c01007387 */ /* 0x0001e20000100800 */
[----:B---3--:R-:W-:-:S03]  /*d2e0*/  LEA R8, P0, R23, c[0x0][0x168], 0x1 ;  /* 0x00005a0017087a11 */ /* 0x008fc600078008ff */
[----:B------:R1:W-:Y:S04]  /*d2f0*/  STL [R1+0x3f4], R13 ;  /* 0x0003f40d01007387 */ /* 0x0003e80000100800 */
[----:B------:R3:W-:Y:S01]  /*d300*/  STL [R1+0x61c], R8 ;  /* 0x00061c0801007387 */ /* 0x0007e20000100800 */
[----:B0-----:R-:W-:Y:S02]  /*d310*/  LEA.HI.X.SX32 R12, R17, c[0x0][0x16c], 0x1, P1 ;  /* 0x00005b00110c7a11 */ /* 0x001fe400008f0eff */
[----:B-1----:R-:W-:-:S03]  /*d320*/  LEA R13, P1, R24, c[0x0][0x168], 0x1 ;  /* 0x00005a00180d7a11 */ /* 0x002fc600078208ff */
[----:B------:R0:W-:Y:S01]  /*d330*/  STL [R1+0x550], R12 ;  /* 0x0005500c01007387 */ /* 0x0001e20000100800 */
[----:B---3--:R-:W-:-:S03]  /*d340*/  LEA.HI.X.SX32 R8, R18, c[0x0][0x16c], 0x1, P2 ;  /* 0x00005b0012087a11 */ /* 0x008fc600010f0eff */
        /* <DEDUP_REMOVED lines=12> */
[----:B------:R0:W-:Y:S01]  /*d410*/  STL [R1+0x410], R13 ;  /* 0x0004100d01007387 */ /* 0x0001e20000100800 */
[----:B------:R-:W-:-:S03]  /*d420*/  IMAD R9, R9, c[0x0][0x190], RZ ;  /* 0x0000640009097a24 */ /* 0x000fc600078e02ff */
[----:B------:R1:W-:Y:S01]  /*d430*/  STL [R1+0x2c8], R8 ;  /* 0x0002c80801007387 */ /* 0x0003e20000100800 */
[----:B----4-:R-:W-:Y:S02]  /*d440*/  LEA R12, P5, R11, c[0x0][0x168], 0x1 ;  /* 0x00005a000b0c7a11 */ /* 0x010fe400078a08ff */
[----:B0-----:R-:W-:-:S03]  /*d450*/  LEA.HI.X.SX32 R13, R22, c[0x0][0x16c], 0x1, P6 ;  /* 0x00005b00160d7a11 */ /* 0x001fc600030f0eff */
[----:B------:R0:W-:Y:S01]  /*d460*/  STL [R1+0x56c], R12 ;  /* 0x00056c0c01007387 */ /* 0x0001e20000100800 */
[----:B-1----:R-:W-:-:S03]  /*d470*/  LEA R8, P6, R10, c[0x0][0x168], 0x1 ;  /* 0x00005a000a087a11 */ /* 0x002fc600078c08ff */
[----:B------:R1:W-:Y:S01]  /*d480*/  STL [R1+0x404], R13 ;  /* 0x0004040d01007387 */ /* 0x0003e20000100800 */
[----:B------:R-:W-:-:S03]  /*d490*/  IMAD R5, R5, c[0x0][0x190], RZ ;  /* 0x0000640005057a24 */ /* 0x000fc600078e02ff */
[----:B------:R3:W-:Y:S01]  /*d4a0*/  STL [R1+0x624], R8 ;  /* 0x0006240801007387 */ /* 0x0007e20000100800 */
[----:B0-----:R-:W-:Y:S01]  /*d4b0*/  LEA.HI.X.SX32 R12, R23, c[0x0][0x16c], 0x1, P0 ;  /* 0x00005b00170c7a11 */ /* 0x001fe200000f0eff */
[----:B------:R-:W-:Y:S01]  /*d4c0*/  IMAD R6, R6, c[0x0][0x190], RZ ;  /* 0x0000640006067a24 */ /* 0x000fe200078e02ff */
[----:B-1----:R-:W-:-:S03]  /*d4d0*/  LEA R13, P0, R9, c[0x0][0x168], 0x1 ;  /* 0x00005a00090d7a11 */ /* 0x002fc600078008ff */
[----:B------:R0:W-:Y:S01]  /*d4e0*/  STL [R1+0x560], R12 ;  /* 0x0005600c01007387 */ /* 0x0001e20000100800 */
[----:B---3--:R-:W-:-:S03]  /*d4f0*/  LEA.HI.X.SX32 R8, R24, c[0x0][0x16c], 0x1, P1 ;  /* 0x00005b0018087a11 */ /* 0x008fc600008f0eff */
[----:B------:R1:W-:Y:S01]  /*d500*/  STL [R1+0x418], R13 ;  /* 0x0004180d01007387 */ /* 0x0003e20000100800 */
[----:B------:R-:W-:-:S03]  /*d510*/  IMAD R7, R7, c[0x0][0x190], RZ ;  /* 0x0000640007077a24 */ /* 0x000fc600078e02ff */
        /* <DEDUP_REMOVED lines=9> */
[----:B------:R-:W-:Y:S01]  /*d5b0*/  STL [R1+0x568], R12 ;  /* 0x0005680c01007387 */ /* 0x000fe20000100800 */
[----:B---3--:R-:W-:-:S03]  /*d5c0*/  LEA.HI.X.SX32 R8, R27, c[0x0][0x16c], 0x1, P4 ;  /* 0x00005b001b087a11 */ /* 0x008fc600020f0eff */
[----:B------:R-:W-:Y:S01]  /*d5d0*/  STL [R1+0x57c], R13 ;  /* 0x00057c0d01007387 */ /* 0x000fe20000100800 */
[----:B------:R-:W-:-:S03]  /*d5e0*/  LEA.HI.X.SX32 R11, R11, c[0x0][0x16c], 0x1, P5 ;  /* 0x00005b000b0b7a11 */ /* 0x000fc600028f0eff */
[----:B------:R0:W-:Y:S01]  /*d5f0*/  STL [R1+0x2d0], R8 ;  /* 0x0002d00801007387 */ /* 0x0001e20000100800 */
[----:B------:R-:W-:Y:S02]  /*d600*/  LEA.HI.X.SX32 R9, R9, c[0x0][0x16c], 0x1, P0 ;  /* 0x00005b0009097a11 */ /* 0x000fe400000f0eff */
[----:B------:R-:W-:Y:S02]  /*d610*/  LEA.HI.X.SX32 R5, R5, c[0x0][0x16c], 0x1, P1 ;  /* 0x00005b0005057a11 */ /* 0x000fe400008f0eff */
[----:B0-----:R-:W-:Y:S02]  /*d620*/  LEA.HI.X.SX32 R8, R10, c[0x0][0x16c], 0x1, P6 ;  /* 0x00005b000a087a11 */ /* 0x001fe400030f0eff */
[----:B--2---:R-:W-:-:S05]  /*d630*/  LEA R12, P4, R2, c[0x0][0x168], 0x1 ;  /* 0x00005a00020c7a11 */ /* 0x004fca00078808ff */
[----:B------:R-:W-:Y:S04]  /*d640*/  STL [R1+0x580], R12 ;  /* 0x0005800c01007387 */ /* 0x000fe80000100800 */
[----:B------:R-:W-:Y:S04]  /*d650*/  STL [R1+0x414], R11 ;  /* 0x0004140b01007387 */ /* 0x000fe80000100800 */
[----:B------:R0:W-:Y:S04]  /*d660*/  STL [R1+0x570], R8 ;  /* 0x0005700801007387 */ /* 0x0001e80000100800 */
[----:B------:R-:W-:Y:S01]  /*d670*/  STL [R1+0x2d4], R9 ;  /* 0x0002d40901007387 */ /* 0x000fe20000100800 */
[----:B0-----:R-:W-:-:S03]  /*d680*/  LEA.HI.X.SX32 R8, R6, c[0x0][0x16c], 0x1, P2 ;  /* 0x00005b0006087a11 */ /* 0x001fc600010f0eff */
[----:B------:R-:W-:Y:S04]  /*d690*/  STL [R1+0x41c], R5 ;  /* 0x00041c0501007387 */ /* 0x000fe80000100800 */
[----:B------:R0:W-:Y:S04]  /*d6a0*/  STL [R1+0x420], R8 ;  /* 0x0004200801007387 */ /* 0x0001e80000100800 */
[----:B0-----:R-:W0:Y:S01]  /*d6b0*/  S2R R8, SR_TID.X ;  /* 0x0000000000087919 */ /* 0x001e220000002100 */
[----:B------:R-:W-:Y:S02]  /*d6c0*/  LEA.HI.X.SX32 R6, R7, c[0x0][0x16c], 0x1, P3 ;  /* 0x00005b0007067a11 */ /* 0x000fe400018f0eff */
[----:B------:R-:W-:Y:S01]  /*d6d0*/  LEA.HI.X.SX32 R5, R2, c[0x0][0x16c], 0x1, P4 ;  /* 0x00005b0002057a11 */ /* 0x000fe200020f0eff */
[----:B------:R-:W1:Y:S04]  /*d6e0*/  S2R R12, SR_TID.X ;  /* 0x00000000000c7919 */ /* 0x000e680000002100 */
[----:B------:R2:W5:Y:S04]  /*d6f0*/  LDL.LU R2, [R1+0x758] ;  /* 0x0007580001027983 */ /* 0x0005680000300800 */
[----:B------:R-:W-:Y:S04]  /*d700*/  STL [R1+0x424], R6 ;  /* 0x0004240601007387 */ /* 0x000fe80000100800 */
[----:B------:R-:W-:Y:S04]  /*d710*/  STL [R1+0x98], RZ ;  /* 0x000098ff01007387 */ /* 0x000fe80000100800 */
[----:B------:R3:W-:Y:S04]  /*d720*/  STL [R1+0x428], R5 ;  /* 0x0004280501007387 */ /* 0x0007e80000100800 */
[----:B------:R2:W-:Y:S01]  /*d730*/  STL [R1+0x9c], RZ ;  /* 0x00009cff01007387 */ /* 0x0005e20000100800 */
[----:B0-----:R-:W-:-:S03]  /*d740*/  LOP3.LUT R8, R8, 0x3f, RZ, 0xc0, !PT ;  /* 0x0000003f08087812 */ /* 0x001fc600078ec0ff */
[----:B------:R2:W-:Y:S04]  /*d750*/  STL [R1+0x80], RZ ;  /* 0x000080ff01007387 */ /* 0x0005e80000100800 */
[----:B------:R2:W-:Y:S01]  /*d760*/  STL [R1+0x84], RZ ;  /* 0x000084ff01007387 */ /* 0x0005e20000100800 */
[----:B------:R-:W-:-:S03]  /*d770*/  IMAD.SHL.U32 R29, R8, 0x2, RZ ;  /* 0x00000002081d7824 */ /* 0x000fc600078e00ff */
[----:B------:R2:W-:Y:S04]  /*d780*/  STL [R1+0x88], RZ ;  /* 0x000088ff01007387 */ /* 0x0005e80000100800 */
[----:B------:R2:W-:Y:S04]  /*d790*/  STL [R1+0x8c], RZ ;  /* 0x00008cff01007387 */ /* 0x0005e80000100800 */
[----:B------:R2:W-:Y:S04]  /*d7a0*/  STL [R1+0x170], RZ ;  /* 0x000170ff01007387 */ /* 0x0005e80000100800 */
[----:B------:R2:W-:Y:S01]  /*d7b0*/  STL [R1+0x174], RZ ;  /* 0x000174ff01007387 */ /* 0x0005e20000100800 */
[----:B---3--:R-:W-:-:S03]  /*d7c0*/  LOP3.LUT R5, R29, 0x20, RZ, 0x3c, !PT ;  /* 0x000000201d057812 */ /* 0x008fc600078e3cff */
[----:B------:R2:W-:Y:S01]  /*d7d0*/  STL [R1+0x178], RZ ;  /* 0x000178ff01007387 */ /* 0x0005e20000100800 */
[----:B------:R-:W-:-:S03]  /*d7e0*/  LOP3.LUT R5, R29, 0x40, RZ, 0x3c, !PT ;  /* 0x000000401d057812 */ /* 0x000fc600078e3cff */
[----:B------:R2:W-:Y:S01]  /*d7f0*/  STL [R1+0x17c], RZ ;  /* 0x00017cff01007387 */ /* 0x0005e20000100800 */
[----:B------:R-:W-:-:S03]  /*d800*/  LOP3.LUT R5, R29, 0x60, RZ, 0x3c, !PT ;  /* 0x000000601d057812 */ /* 0x000fc600078e3cff */
[----:B------:R2:W-:Y:S01]  /*d810*/  STL [R1+0x160], RZ ;  /* 0x000160ff01007387 */ /* 0x0005e20000100800 */
[----:B------:R-:W-:-:S03]  /*d820*/  LOP3.LUT R5, R0, 0x20, RZ, 0x3c, !PT ;  /* 0x0000002000057812 */ /* 0x000fc600078e3cff */
[----:B------:R2:W-:Y:S04]  /*d830*/  STL [R1+0x164], RZ ;  /* 0x000164ff01007387 */ /* 0x0005e80000100800 */
[----:B------:R2:W-:Y:S04]  /*d840*/  STL [R1+0x168], RZ ;  /* 0x000168ff01007387 */ /* 0x0005e80000100800 */
[----:B------:R2:W-:Y:S04]  /*d850*/  STL [R1+0x16c], RZ ;  /* 0x00016cff01007387 */ /* 0x0005e80000100800 */
[----:B------:R2:W-:Y:S04]  /*d860*/  STL [R1+0x150], RZ ;  /* 0x000150ff01007387 */ /* 0x0005e80000100800 */
[----:B------:R2:W-:Y:S04]  /*d870*/  STL [R1+0x154], RZ ;  /* 0x000154ff01007387 */ /* 0x0005e80000100800 */
[----:B------:R2:W-:Y:S04]  /*d880*/  STL [R1+0x158], RZ ;  /* 0x000158ff01007387 */ /* 0x0005e80000100800 */
[----:B------:R2:W-:Y:S01]  /*d890*/  STL [R1+0x15c], RZ ;  /* 0x00015cff01007387 */ /* 0x0005e20000100800 */
[----:B-1----:R-:W-:-:S03]  /*d8a0*/  LOP3.LUT R8, R12, 0x7, RZ, 0xc0, !PT ;  /* 0x000000070c087812 */ /* 0x002fc600078ec0ff */
[----:B------:R2:W5:Y:S04]  /*d8b0*/  LDL.LU R0, [R1+0x754] ;  /* 0x0007540001007983 */ /* 0x0005680000300800 */
[----:B------:R2:W-:Y:S01]  /*d8c0*/  STL [R1+0x228], R5 ;  /* 0x0002280501007387 */ /* 0x0005e20000100800 */
[----:B------:R-:W-:Y:S01]  /*d8d0*/  LOP3.LUT R28, R12, 0x20, RZ, 0xc0, !PT ;  /* 0x000000200c1c7812 */ /* 0x000fe200078ec0ff */
[----:B------:R-:W-:Y:S02]  /*d8e0*/  IMAD R8, R8, 0x90, RZ ;  /* 0x0000009008087824 */ /* 0x000fe400078e02ff */
[----:B------:R-:W-:Y:S02]  /*d8f0*/  IMAD.SHL.U32 R12, R12, 0x2, RZ ;  /* 0x000000020c0c7824 */ /* 0x000fe400078e00ff */
[----:B------:R-:W-:-:S03]  /*d900*/  IMAD.SHL.U32 R28, R28, 0x20, RZ ;  /* 0x000000201c1c7824 */ /* 0x000fc600078e00ff */
[----:B------:R-:W-:Y:S02]  /*d910*/  LOP3.LUT R8, R8, 0x30, R12, 0x78, !PT ;  /* 0x0000003008087812 */ /* 0x000fe400078e780c */
[C---:B------:R-:W-:Y:S02]  /*d920*/  LOP3.LUT R6, R29.reuse, 0x10, RZ, 0x3c, !PT ;  /* 0x000000101d067812 */ /* 0x040fe400078e3cff */
[----:B------:R-:W-:Y:S02]  /*d930*/  LOP3.LUT R8, R8, R28, RZ, 0xfc, !PT ;  /* 0x0000001c08087212 */ /* 0x000fe400078efcff */
[C---:B------:R-:W-:Y:S02]  /*d940*/  LOP3.LUT R6, R29.reuse, 0x30, RZ, 0x3c, !PT ;  /* 0x000000301d067812 */ /* 0x040fe400078e3cff */
[C---:B------:R-:W-:Y:S02]  /*d950*/  LOP3.LUT R6, R29.reuse, 0x50, RZ, 0x3c, !PT ;  /* 0x000000501d067812 */ /* 0x040fe400078e3cff */
[----:B------:R-:W-:-:S02]  /*d960*/  LOP3.LUT R7, R29, 0x70, RZ, 0x3c, !PT ;  /* 0x000000701d077812 */ /* 0x000fc400078e3cff */
[----:B--2---:R-:W-:Y:S02]  /*d970*/  LOP3.LUT R6, R8, 0x40, RZ, 0x3c, !PT ;  /* 0x0000004008067812 */ /* 0x004fe400078e3cff */
.L_x_3:
[----:B0-----:R-:W0:Y:S01]  /*d980*/  S2R R5, SR_TID.X ;  /* 0x0000000000057919 */ /* 0x001e220000002100 */
[----:B------:R-:W-:Y:S01]  /*d990*/  IMAD.MOV.U32 R20, RZ, RZ, R3 ;  /* 0x000000ffff147224 */ /* 0x000fe200078e0003 */
[----:B------:R-:W-:Y:S01]  /*d9a0*/  PRMT R13, RZ, 0x7610, R13 ;  /* 0x00007610ff0d7816 */ /* 0x000fe2000000000d */
[----:B------:R-:W-:Y:S01]  /*d9b0*/  IMAD.MOV.U32 R21, RZ, RZ, R4 ;  /* 0x000000ffff157224 */ /* 0x000fe200078e0004 */
[----:B------:R-:W1:Y:S04]  /*d9c0*/  S2R R6, SR_TID.X ;  /* 0x0000000000067919 */ /* 0x000e680000002100 */
[----:B------:R-:W2:Y:S04]  /*d9d0*/  S2R R15, SR_TID.X ;  /* 0x00000000000f7919 */ /* 0x000ea80000002100 */
[----:B------:R3:W-:Y:S01]  /*d9e0*/  STL [R1+0xd80], R18 ;  /* 0x000d801201007387 */ /* 0x0007e20000100800 */
[----:B------:R-:W-:-:S03]  /*d9f0*/  PRMT R19, RZ, 0x7610, R19 ;  /* 0x00007610ff137816 */ /* 0x000fc60000000013 */
[----:B-----5:R-:W-:Y:S01]  /*da00*/  STL [R1+0xd78], R24 ;  /* 0x000d781801007387 */ /* 0x020fe20000100800 */
[----:B------:R-:W-:-:S03]  /*da10*/  PRMT R16, RZ, 0x7610, R16 ;  /* 0x00007610ff107816 */ /* 0x000fc60000000010 */
[----:B------:R-:W-:Y:S01]  /*da20*/  STL [R1+0xd74], R23 ;  /* 0x000d741701007387 */ /* 0x000fe20000100800 */
[----:B0-----:R-:W-:-:S03]  /*da30*/  SHF.R.U32.HI R5, RZ, 0x5, R5 ;  /* 0x00000005ff057819 */ /* 0x001fc60000011605 */
[----:B------:R0:W-:Y:S01]  /*da40*/  STL [R1+0xd7c], R23 ;  /* 0x000d7c1701007387 */ /* 0x0001e20000100800 */
[----:B------:R-:W-:-:S03]  /*da50*/  SGXT.U32 R5, R5, 0x1 ;  /* 0x000000010505781a */ /* 0x000fc60000000000 */
[----:B------:R-:W-:Y:S01]  /*da60*/  STL [R1+0xd70], R22 ;  /* 0x000d701601007387 */ /* 0x000fe20000100800 */
[--C-:B-1----:R-:W-:Y:S02]  /*da70*/  SHF.R.U32.HI R7, RZ, 0x5, R6.reuse ;  /* 0x00000005ff077819 */ /* 0x102fe40000011606 */
[----:B------:R-:W-:Y:S01]  /*da80*/  LOP3.LUT R5, R5, 0x2, RZ, 0xfc, !PT ;  /* 0x0000000205057812 */ /* 0x000fe200078efcff */
[----:B------:R1:W-:Y:S01]  /*da90*/  STL [R1+0xd84], R22 ;  /* 0x000d841601007387 */ /* 0x0003e20000100800 */
[----:B------:R-:W-:Y:S02]  /*daa0*/  SGXT.U32 R7, R7, 0x1 ;  /* 0x000000010707781a */ /* 0x000fe40000000000 */
[----:B------:R-:W-:Y:S01]  /*dab0*/  ISETP.GE.AND P1, PT, R5, UR4, PT ;  /* 0x0000000405007c0c */ /* 0x000fe2000bf26270 */
[----:B------:R-:W-:Y:S01]  /*dac0*/  STL [R1+0xd6c], R29 ;  /* 0x000d6c1d01007387 */ /* 0x000fe20000100800 */
[----:B------:R-:W-:Y:S01]  /*dad0*/  SHF.R.U32.HI R6, RZ, 0x5, R6 ;  /* 0x00000005ff067819 */ /* 0x000fe20000011606 */
[C---:B------:R-:W-:Y:S01]  /*dae0*/  IMAD R5, R7.reuse, c[0x0][0x188], RZ ;  /* 0x0000620007057a24 */ /* 0x040fe200078e02ff */
[----:B------:R-:W-:Y:S01]  /*daf0*/  LOP3.LUT R7, R7, 0x8, RZ, 0xfc, !PT ;  /* 0x0000000807077812 */ /* 0x000fe200078efcff */
[----:B------:R-:W-:Y:S01]  /*db00*/  STL [R1+0xd68], R12 ;  /* 0x000d680c01007387 */ /* 0x000fe20000100800 */
[----:B--2---:R-:W-:Y:S01]  /*db10*/  SHF.R.U32.HI R14, RZ, 0x5, R15 ;  /* 0x00000005ff0e7819 */ /* 0x004fe2000001160f */
[----:B------:R-:W-:Y:S01]  /*db20*/  IMAD.WIDE R4, R5, 0x2, R20 ;  /* 0x0000000205047825 */ /* 0x000fe200078e0214 */
[----:B------:R-:W-:Y:S01]  /*db30*/  ISETP.GE.AND P2, PT, R7, UR4, PT ;  /* 0x0000000407007c0c */ /* 0x000fe2000bf46270 */
[----:B------:R-:W-:Y:S01]  /*db40*/  STL [R1+0xd64], R11 ;  /* 0x000d640b01007387 */ /* 0x000fe20000100800 */
[----:B------:R-:W-:-:S02]  /*db50*/  SGXT.U32 R6, R6, 0x1 ;  /* 0x000000010606781a */ /* 0x000fc40000000000 */
[----:B------:R-:W-:Y:S01]  /*db60*/  SGXT.U32 R14, R14, 0x1 ;  /* 0x000000010e0e781a */ /* 0x000fe20000000000 */
[----:B------:R-:W2:Y:S01]  /*db70*/  S2R R7, SR_TID.X ;  /* 0x0000000000077919 */ /* 0x000ea20000002100 */
[----:B------:R-:W-:Y:S02]  /*db80*/  LOP3.LUT R8, R6, 0x2, RZ, 0xfc, !PT ;  /* 0x0000000206087812 */ /* 0x000fe400078efcff */
[----:B------:R-:W-:Y:S01]  /*db90*/  ISETP.GE.AND P0, PT, R14, UR4, PT ;  /* 0x000000040e007c0c */ /* 0x000fe2000bf06270 */
[----:B------:R-:W4:Y:S02]  /*dba0*/  S2R R6, SR_TID.X ;  /* 0x0000000000067919 */ /* 0x000f240000002100 */
[----:B------:R-:W-:Y:S01]  /*dbb0*/  IMAD R8, R8, c[0x0][0x188], RZ ;  /* 0x0000620008087a24 */ /* 0x000fe200078e02ff */
[----:B---3--:R-:W-:Y:S01]  /*dbc0*/  PRMT R18, RZ, 0x7610, R18 ;  /* 0x00007610ff127816 */ /* 0x008fe20000000012 */
[----:B------:R-:W-:Y:S01]  /*dbd0*/  STL [R1+0xd60], R27 ;  /* 0x000d601b01007387 */ /* 0x000fe20000100800 */
[----:B0-----:R-:W-:-:S03]  /*dbe0*/  PRMT R23, RZ, 0x7610, R23 ;  /* 0x00007610ff177816 */ /* 0x001fc60000000017 */
[----:B------:R-:W-:Y:S04]  /*dbf0*/  STL [R1+0xd5c], R10 ;  /* 0x000d5c0a01007387 */ /* 0x000fe80000100800 */
[----:B------:R0:W3:Y:S04]  /*dc00*/  @!P0 LDG.E.U16 R13, [R4.64] ;  /* 0x00000006040d8981 */ /* 0x0000e8000c1e1500 */
[----:B-----5:R-:W-:Y:S01]  /*dc10*/  STL [R1+0xd54], R2 ;  /* 0x000d540201007387 */ /* 0x020fe20000100800 */
[----:B--2---:R-:W-:-:S03]  /*dc20*/  SHF.R.U32.HI R9, RZ, 0x5, R7 ;  /* 0x00000005ff097819 */ /* 0x004fc60000011607 */
[----:B------:R-:W-:Y:S01]  /*dc30*/  STL [R1+0xd58], R2 ;  /* 0x000d580201007387 */ /* 0x000fe20000100800 */
[----:B0-----:R-:W-:Y:S01]  /*dc40*/  IMAD.WIDE R4, R8, 0x2, R20 ;  /* 0x0000000208047825 */ /* 0x001fe200078e0214 */
[----:B------:R-:W-:Y:S02]  /*dc50*/  SHF.R.U32.HI R8, RZ, 0x5, R7 ;  /* 0x00000005ff087819 */ /* 0x000fe40000011607 */
[----:B------:R-:W-:Y:S01]  /*dc60*/  SGXT.U32 R9, R9, 0x1 ;  /* 0x000000010909781a */ /* 0x000fe20000000000 */
[----:B------:R-:W-:Y:S01]  /*dc70*/  STL [R1+0xd50], R0 ;  /* 0x000d500001007387 */ /* 0x000fe20000100800 */
[----:B------:R-:W-:Y:S02]  /*dc80*/  SGXT.U32 R8, R8, 0x1 ;  /* 0x000000010808781a */ /* 0x000fe40000000000 */
[C---:B------:R-:W-:Y:S01]  /*dc90*/  LOP3.LUT R24, R9.reuse, 0x4, RZ, 0xfc, !PT ;  /* 0x0000000409187812 */ /* 0x040fe200078efcff */
[----:B------:R0:W2:Y:S01]  /*dca0*/  @!P1 LDG.E.U16 R19, [R4.64] ;  /* 0x0000000604139981 */ /* 0x0000a2000c1e1500 */
[----:B------:R-:W-:-:S02]  /*dcb0*/  LOP3.LUT R9, R9, 0x6, RZ, 0xfc, !PT ;  /* 0x0000000609097812 */ /* 0x000fc400078efcff */
[----:B------:R-:W-:Y:S01]  /*dcc0*/  ISETP.GE.AND P0, PT, R24, UR4, PT ;  /* 0x0000000418007c0c */ /* 0x000fe2000bf06270 */
[----:B------:R-:W-:Y:S01]  /*dcd0*/  STL [R1+0xd2c], R28 ;  /* 0x000d2c1c01007387 */ /* 0x000fe20000100800 */
[----:B------:R-:W-:Y:S02]  /*dce0*/  ISETP.GE.AND P1, PT, R9, UR4, PT ;  /* 0x0000000409007c0c */ /* 0x000fe4000bf26270 */
[C---:B------:R-:W-:Y:S01]  /*dcf0*/  LOP3.LUT R24, R8.reuse, 0x10, RZ, 0xfc, !PT ;  /* 0x0000001008187812 */ /* 0x040fe200078efcff */
[----:B------:R-:W-:Y:S01]  /*dd00*/  STL [R1+0xd30], R28 ;  /* 0x000d301c01007387 */ /* 0x000fe20000100800 */
[----:B------:R-:W-:Y:S02]  /*dd10*/  LOP3.LUT R9, R8, 0xa, RZ, 0xfc, !PT ;  /* 0x0000000a08097812 */ /* 0x000fe400078efcff */
[----:B----4-:R-:W-:Y:S01]  /*dd20*/  SHF.R.U32.HI R6, RZ, 0x5, R6 ;  /* 0x00000005ff067819 */ /* 0x010fe20000011606 */
[----:B------:R-:W4:Y:S03]  /*dd30*/  S2R R8, SR_TID.X ;  /* 0x0000000000087919 */ /* 0x000f260000002100 */
[----:B------:R-:W-:Y:S01]  /*dd40*/  SGXT.U32 R6, R6, 0x1 ;  /* 0x000000010606781a */ /* 0x000fe20000000000 */
[----:B------:R-:W-:Y:S03]  /*dd50*/  STL [R1+0xd34], R28 ;  /* 0x000d341c01007387 */ /* 0x000fe60000100800 */
[----:B------:R-:W-:Y:S01]  /*dd60*/  LOP3.LUT R6, R6, 0x8, RZ, 0xfc, !PT ;  /* 0x0000000806067812 */ /* 0x000fe200078efcff */
[----:B------:R-:W-:Y:S04]  /*dd70*/  STL [R1+0xd38], R28 ;  /* 0x000d381c01007387 */ /* 0x000fe80000100800 */
[----:B------:R-:W-:Y:S01]  /*dd80*/  IMAD R6, R6, c[0x0][0x188], RZ ;  /* 0x0000620006067a24 */ /* 0x000fe200078e02ff */
[----:B------:R-:W-:Y:S01]  /*dd90*/  ISETP.GE.AND P3, PT, R24, UR4, PT ;  /* 0x0000000418007c0c */ /* 0x000fe2000bf66270 */
[----:B------:R-:W-:Y:S02]  /*dda0*/  STL [R1+0xd3c], R28 ;  /* 0x000d3c1c01007387 */ /* 0x000fe40000100800 */
[----:B------:R-:W-:-:S02]  /*ddb0*/  IMAD.WIDE R6, R6, 0x2, R20 ;  /* 0x0000000206067825 */ /* 0x000fc400078e0214 */
[----:B------:R-:W-:Y:S04]  /*ddc0*/  STL [R1+0xd40], R28 ;  /* 0x000d401c01007387 */ /* 0x000fe80000100800 */
[----:B------:R0:W2:Y:S01]  /*ddd0*/  @!P2 LDG.E.U16 R16, [R6.64] ;  /* 0x000000060610a981 */ /* 0x0000a2000c1e1500 */
[----:B------:R-:W-:Y:S02]  /*dde0*/  ISETP.GE.AND P2, PT, R9, UR4, PT ;  /* 0x0000000409007c0c */ /* 0x000fe4000bf46270 */
[--C-:B----4-:R-:W-:Y:S01]  /*ddf0*/  SHF.R.U32.HI R9, RZ, 0x5, R8.reuse ;  /* 0x00000005ff097819 */ /* 0x110fe20000011608 */
[----:B------:R-:W-:Y:S03]  /*de00*/  STL [R1+0xd44], R28 ;  /* 0x000d441c01007387 */ /* 0x000fe60000100800 */
[----:B------:R-:W-:Y:S01]  /*de10*/  SGXT.U32 R9, R9, 0x1 ;  /* 0x000000010909781a */ /* 0x000fe20000000000 */
[----:B------:R-:W-:Y:S03]  /*de20*/  STL [R1+0xd48], R28 ;  /* 0x000d481c01007387 */ /* 0x000fe60000100800 */
[----:B-1----:R-:W-:Y:S01]  /*de30*/  LOP3.LUT R22, R9, 0x4, RZ, 0xfc, !PT ;  /* 0x0000000409167812 */ /* 0x002fe200078efcff */
[----:B------:R-:W-:Y:S04]  /*de40*/  STL [R1+0xd4c], R28 ;  /* 0x000d4c1c01007387 */ /* 0x000fe80000100800 */
[----:B------:R-:W-:Y:S01]  /*de50*/  IMAD R22, R22, c[0x0][0x188], RZ ;  /* 0x0000620016167a24 */ /* 0x000fe200078e02ff */
[----:B------:R-:W-:Y:S01]  /*de60*/  SHF.R.U32.HI R24, RZ, 0x5, R8 ;  /* 0x00000005ff187819 */ /* 0x000fe20000011608 */
[----:B------:R-:W-:Y:S02]  /*de70*/  STL [R1+0xd28], R26 ;  /* 0x000d281a01007387 */ /* 0x000fe40000100800 */
[----:B0-----:R-:W-:Y:S01]  /*de80*/  IMAD.WIDE R4, R22, 0x2, R20 ;  /* 0x0000000216047825 */ /* 0x001fe200078e0214 */
[----:B------:R-:W-:Y:S01]  /*de90*/  SGXT.U32 R24, R24, 0x1 ;  /* 0x000000011818781a */ /* 0x000fe20000000000 */
[----:B------:R-:W-:Y:S04]  /*dea0*/  STL [R1+0xd24], R25 ;  /* 0x000d241901007387 */ /* 0x000fe80000100800 */
[----:B------:R0:W4:Y:S01]  /*deb0*/  @!P0 LDG.E.U16 R18, [R4.64] ;  /* 0x0000000604128981 */ /* 0x000122000c1e1500 */
[----:B------:R-:W-:-:S05]  /*dec0*/  LOP3.LUT R9, R24, 0x6, RZ, 0xfc, !PT ;  /* 0x0000000618097812 */ /* 0x000fca00078efcff */
[----:B------:R-:W-:-:S04]  /*ded0*/  IMAD R9, R9, c[0x0][0x188], RZ ;  /* 0x0000620009097a24 */ /* 0x000fc800078e02ff */
[----:B------:R-:W-:-:S05]  /*dee0*/  IMAD.WIDE R6, R9, 0x2, R20 ;  /* 0x0000000209067825 */ /* 0x000fca00078e0214 */
[----:B------:R-:W2:Y:S01]  /*def0*/  @!P1 LDG.E.U16 R23, [R6.64] ;  /* 0x0000000606179981 */ /* 0x000ea2000c1e1500 */
[----:B------:R-:W-:-:S04]  /*df00*/  LOP3.LUT R22, R24, 0x18, RZ, 0xfc, !PT ;  /* 0x0000001818167812 */ /* 0x000fc800078efcff */
[----:B------:R-:W-:Y:S02]  /*df10*/  ISETP.GE.AND P4, PT, R22, UR4, PT ;  /* 0x0000000416007c0c */ /* 0x000fe4000bf86270 */
[----:B------:R-:W3:Y:S01]  /*df20*/  LDL.LU R22, [R1+0xd84] ;  /* 0x000d840001167983 */ /* 0x000ee20000300800 */
[----:B------:R-:W-:-:S03]  /*df30*/  LOP3.LUT R8, R24, 0x10, RZ, 0xfc, !PT ;  /* 0x0000001018087812 */ /* 0x000fc600078efcff */
[----:B------:R-:W1:Y:S02]  /*df40*/  S2R R24, SR_TID.X ;  /* 0x0000000000187919 */ /* 0x000e640000002100 */
[----:B-1----:R-:W-:-:S04]  /*df50*/  SHF.R.U32.HI R24, RZ, 0x5, R24 ;  /* 0x00000005ff187819 */ /* 0x002fc80000011618 */
[----:B------:R-:W-:Y:S01]  /*df60*/  SGXT.U32 R24, R24, 0x1 ;  /* 0x000000011818781a */ /* 0x000fe20000000000 */
[----:B------:R-:W-:Y:S01]  /*df70*/  IMAD R8, R8, c[0x0][0x188], RZ ;  /* 0x0000620008087a24 */ /* 0x000fe200078e02ff */
[----:B------:R-:W-:-:S03]  /*df80*/  PRMT R17, RZ, 0x7610, R17 ;  /* 0x00007610ff117816 */ /* 0x000fc60000000011 */
[----:B------:R-:W-:Y:S01]  /*df90*/  IMAD.WIDE R8, R8, 0x2, R20 ;  /* 0x0000000208087825 */ /* 0x000fe200078e0214 */
[----:B0-----:R-:W-:-:S04]  /*dfa0*/  LOP3.LUT R5, R24, 0xa, RZ, 0xfc, !PT ;  /* 0x0000000a18057812 */ /* 0x001fc800078efcff */
[----:B------:R0:W3:Y:S02]  /*dfb0*/  @!P3 LDG.E.U16 R17, [R8.64] ;  /* 0x000000060811b981 */ /* 0x0000e4000c1e1500 */
[C---:B0-----:R-:W-:Y:S02]  /*dfc0*/  LOP3.LUT R9, R24.reuse, 0x18, RZ, 0xfc, !PT ;  /* 0x0000001818097812 */ /* 0x041fe400078efcff */
[----:B----4-:R0:W-:Y:S04]  /*dfd0*/  STL [R1+0x14], R18 ;  /* 0x0000141201007387 */ /* 0x0101e80000100800 */
[----:B0-----:R-:W4:Y:S04]  /*dfe0*/  LDL.LU R18, [R1+0xd80] ;  /* 0x000d800001127983 */ /* 0x001f280000300800 */
[----:B--2---:R0:W-:Y:S02]  /*dff0*/  STL [R1+0x58], R23 ;  /* 0x0000581701007387 */ /* 0x0041e40000100800 */
[----:B0-----:R-:W-:-:S04]  /*e000*/  LOP3.LUT R23, R24, 0xc, RZ, 0xfc, !PT ;  /* 0x0000000c18177812 */ /* 0x001fc800078efcff */
[----:B------:R-:W-:Y:S02]  /*e010*/  ISETP.GE.AND P0, PT, R23, UR4, PT ;  /* 0x0000000417007c0c */ /* 0x000fe4000bf06270 */
[----:B------:R-:W2:Y:S01]  /*e020*/  LDL.LU R23, [R1+0xd7c] ;  /* 0x000d7c0001177983 */ /* 0x000ea20000300800 */
[----:B------:R-:W-:-:S04]  /*e030*/  LOP3.LUT R24, R24, 0x20, RZ, 0xfc, !PT ;  /* 0x0000002018187812 */ /* 0x000fc800078efcff */
[----:B------:R-:W-:Y:S02]  /*e040*/  ISETP.GE.AND P3, PT, R24, UR4, PT ;  /* 0x0000000418007c0c */ /* 0x000fe4000bf66270 */
[----:B------:R-:W2:Y:S01]  /*e050*/  LDL.LU R24, [R1+0xd78] ;  /* 0x000d780001187983 */ /* 0x000ea20000300800 */
[----:B------:R-:W-:-:S04]  /*e060*/  IMAD R5, R5, c[0x0][0x188], RZ ;  /* 0x0000620005057a24 */ /* 0x000fc800078e02ff */
[----:B------:R-:W-:Y:S01]  /*e070*/  IMAD.WIDE R4, R5, 0x2, R20 ;  /* 0x0000000205047825 */ /* 0x000fe200078e0214 */
[----:B------:R-:W-:-:S03]  /*e080*/  PRMT R7, RZ, 0x7610, R7 ;  /* 0x00007610ff077816 */ /* 0x000fc60000000007 */
[----:B------:R-:W-:-:S04]  /*e090*/  IMAD R9, R9, c[0x0][0x188], RZ ;  /* 0x0000620009097a24 */ /* 0x000fc800078e02ff */
[----:B------:R-:W-:-:S05]  /*e0a0*/  IMAD.WIDE R8, R9, 0x2, R20 ;  /* 0x0000000209087825 */ /* 0x000fca00078e0214 */
[----:B------:R0:W2:Y:S01]  /*e0b0*/  @!P4 LDG.E.U16 R7, [R8.64] ;  /* 0x000000060807c981 */ /* 0x0000a2000c1e1500 */
[----:B------:R-:W-:Y:S02]  /*e0c0*/  PRMT R6, RZ, 0x7610, R6 ;  /* 0x00007610ff067816 */ /* 0x000fe40000000006 */
[----:B---3--:R-:W-:Y:S02]  /*e0d0*/  PRMT R22, RZ, 0x7610, R22 ;  /* 0x00007610ff167816 */ /* 0x008fe40000000016 */
[----:B------:R-:W-:Y:S02]  /*e0e0*/  PRMT R3, RZ, 0x7610, R3 ;  /* 0x00007610ff037816 */ /* 0x000fe40000000003 */
[----:B----4-:R-:W-:-:S06]  /*e0f0*/  PRMT R18, RZ, 0x7610, R18 ;  /* 0x00007610ff127816 */ /* 0x010fcc0000000012 */
[----:B------:R1:W3:Y:S04]  /*e100*/  @!P2 LDG.E.U16 R18, [R4.64] ;  /* 0x000000060412a981 */ /* 0x0002e8000c1e1500 */
[----:B-1----:R-:W1:Y:S01]  /*e110*/  S2R R5, SR_TID.X ;  /* 0x0000000000057919 */ /* 0x002e620000002100 */
[----:B--2---:R-:W-:Y:S02]  /*e120*/  PRMT R23, RZ, 0x7610, R23 ;  /* 0x00007610ff177816 */ /* 0x004fe40000000017 */
[--C-:B-1----:R-:W-:Y:S02]  /*e130*/  SHF.R.U32.HI R4, RZ, 0x5, R5.reuse ;  /* 0x00000005ff047819 */ /* 0x102fe40000011605 */
[----:B------:R-:W-:-:S04]  /*e140*/  SHF.R.U32.HI R5, RZ, 0x5, R5 ;  /* 0x00000005ff057819 */ /* 0x000fc80000011605 */
[----:B------:R-:W-:Y:S02]  /*e150*/  SGXT.U32 R5, R5, 0x1 ;  /* 0x000000010505781a */ /* 0x000fe40000000000 */
[----:B------:R-:W-:Y:S02]  /*e160*/  SGXT.U32 R4, R4, 0x1 ;  /* 0x000000010404781a */ /* 0x000fe40000000000 */
[C---:B0-----:R-:W-:Y:S02]  /*e170*/  LOP3.LUT R9, R5.reuse, 0x20, RZ, 0xfc, !PT ;  /* 0x0000002005097812 */ /* 0x041fe400078efcff */
[----:B------:R-:W-:Y:S02]  /*e180*/  LOP3.LUT R5, R5, 0xc, RZ, 0xfc, !PT ;  /* 0x0000000c05057812 */ /* 0x000fe400078efcff */
[----:B------:R-:W-:-:S03]  /*e190*/  LOP3.LUT R4, R4, 0xe, RZ, 0xfc, !PT ;  /* 0x0000000e04047812 */ /* 0x000fc600078efcff */
[----:B------:R-:W-:Y:S01]  /*e1a0*/  IMAD R5, R5, c[0x0][0x188], RZ ;  /* 0x0000620005057a24 */ /* 0x000fe200078e02ff */
[----:B------:R-:W-:-:S03]  /*e1b0*/  ISETP.GE.AND P1, PT, R4, UR4, PT ;  /* 0x0000000404007c0c */ /* 0x000fc6000bf26270 */
[----:B------:R-:W-:-:S05]  /*e1c0*/  IMAD.WIDE R4, R5, 0x2, R20 ;  /* 0x0000000205047825 */ /* 0x000fca00078e0214 */
[----:B------:R0:W2:Y:S04]  /*e1d0*/  @!P0 LDG.E.U16 R23, [R4.64] ;  /* 0x0000000604178981 */ /* 0x0000a8000c1e1500 */
[----:B0-----:R-:W0:Y:S01]  /*e1e0*/  S2R R4, SR_TID.X ;  /* 0x0000000000047919 */ /* 0x001e220000002100 */
[----:B------:R-:W-:-:S04]  /*e1f0*/  IMAD R9, R9, c[0x0][0x188], RZ ;  /* 0x0000620009097a24 */ /* 0x000fc800078e02ff */
[----:B------:R-:W-:-:S05]  /*e200*/  IMAD.WIDE R8, R9, 0x2, R20 ;  /* 0x0000000209087825 */ /* 0x000fca00078e0214 */
[----:B------:R1:W4:Y:S01]  /*e210*/  @!P3 LDG.E.U16 R6, [R8.64] ;  /* 0x000000060806b981 */ /* 0x000322000c1e1500 */
[----:B0-----:R-:W-:-:S04]  /*e220*/  SHF.R.U32.HI R5, RZ, 0x5, R4 ;  /* 0x00000005ff057819 */ /* 0x001fc80000011604 */
[----:B------:R-:W-:Y:S02]  /*e230*/  SGXT.U32 R5, R5, 0x1 ;  /* 0x000000010505781a */ /* 0x000fe40000000000 */
[----:B-1----:R-:W-:Y:S02]  /*e240*/  SHF.R.U32.HI R9, RZ, 0x5, R4 ;  /* 0x00000005ff097819 */ /* 0x002fe40000011604 */
[C---:B------:R-:W-:Y:S02]  /*e250*/  LOP3.LUT R4, R5.reuse, 0x28, RZ, 0xfc, !PT ;  /* 0x0000002805047812 */ /* 0x040fe400078efcff */
[----:B------:R-:W-:Y:S02]  /*e260*/  LOP3.LUT R5, R5, 0xe, RZ, 0xfc, !PT ;  /* 0x0000000e05057812 */ /* 0x000fe400078efcff */
[----:B------:R-:W-:-:S03]  /*e270*/  SGXT.U32 R9, R9, 0x1 ;  /* 0x000000010909781a */ /* 0x000fc60000000000 */
[----:B------:R-:W-:Y:S01]  /*e280*/  IMAD R5, R5, c[0x0][0x188], RZ ;  /* 0x0000620005057a24 */ /* 0x000fe200078e02ff */
[C---:B------:R-:W-:Y:S02]  /*e290*/  LOP3.LUT R8, R9.reuse, 0x30, RZ, 0xfc, !PT ;  /* 0x0000003009087812 */ /* 0x040fe400078efcff */
[----:B------:R-:W-:Y:S02]  /*e2a0*/  LOP3.LUT R9, R9, 0x28, RZ, 0xfc, !PT ;  /* 0x0000002809097812 */ /* 0x000fe400078efcff */
[----:B------:R-:W-:Y:S01]  /*e2b0*/  ISETP.GE.AND P0, PT, R4, UR4, PT ;  /* 0x0000000404007c0c */ /* 0x000fe2000bf06270 */
[----:B------:R-:W-:-:S04]  /*e2c0*/  IMAD.WIDE R4, R5, 0x2, R20 ;  /* 0x0000000205047825 */ /* 0x000fc800078e0214 */
[----:B------:R-:W-:Y:S01]  /*e2d0*/  IMAD R9, R9, c[0x0][0x188], RZ ;  /* 0x0000620009097a24 */ /* 0x000fe200078e02ff */
[----:B------:R0:W3:Y:S01]  /*e2e0*/  @!P1 LDG.E.U16 R22, [R4.64] ;  /* 0x0000000604169981 */ /* 0x0000e2000c1e1500 */
[----:B------:R-:W-:Y:S02]  /*e2f0*/  ISETP.GE.AND P1, PT, R8, UR4, PT ;  /* 0x0000000408007c0c */ /* 0x000fe4000bf26270 */
[----:B------:R-:W-:Y:S01]  /*e300*/  IMAD.WIDE R8, R9, 0x2, R20 ;  /* 0x0000000209087825 */ /* 0x000fe200078e0214 */
[----:B0-----:R-:W-:-:S06]  /*e310*/  PRMT R5, RZ, 0x7610, R5 ;  /* 0x00007610ff057816 */ /* 0x001fcc0000000005 */
[----:B------:R0:W4:Y:S04]  /*e320*/  @!P0 LDG.E.U16 R5, [R8.64] ;  /* 0x0000000608058981 */ /* 0x000128000c1e1500 */
[----:B0-----:R-:W0:Y:S01]  /*e330*/  S2R R9, SR_TID.X ;  /* 0x0000000000097919 */ /* 0x001e220000002100 */
[----:B------:R-:W-:Y:S02]  /*e340*/  PRMT R4, RZ, 0x7610, R4 ;  /* 0x00007610ff047816 */ /* 0x000fe40000000004 */
[----:B0-----:R-:W-:-:S04]  /*e350*/  SHF.R.U32.HI R9, RZ, 0x5, R9 ;  /* 0x00000005ff097819 */ /* 0x001fc80000011609 */
[----:B------:R-:W-:-:S04]  /*e360*/  SGXT.U32 R9, R9, 0x1 ;  /* 0x000000010909781a */ /* 0x000fc80000000000 */
[C---:B------:R-:W-:Y:S02]  /*e370*/  LOP3.LUT R8, R9.reuse, 0x12, RZ, 0xfc, !PT ;  /* 0x0000001209087812 */ /* 0x040fe400078efcff */
[----:B------:R-:W-:Y:S02]  /*e380*/  LOP3.LUT R9, R9, 0x30, RZ, 0xfc, !PT ;  /* 0x0000003009097812 */ /* 0x000fe400078efcff */
[----:B------:R-:W-:-:S03]  /*e390*/  ISETP.GE.AND P0, PT, R8, UR4, PT ;  /* 0x0000000408007c0c */ /* 0x000fc6000bf06270 */
[----:B------:R-:W-:-:S04]  /*e3a0*/  IMAD R9, R9, c[0x0][0x188], RZ ;  /* 0x0000620009097a24 */ /* 0x000fc800078e02ff */
[----:B------:R-:W-:-:S05]  /*e3b0*/  IMAD.WIDE R8, R9, 0x2, R20 ;  /* 0x0000000209087825 */ /* 0x000fca00078e0214 */
        /* <DEDUP_REMOVED lines=11> */
[----:B0-----:R-:W0:Y:S02]  /*e470*/  S2R R9, SR_TID.X ;  /* 0x0000000000097919 */ /* 0x001e240000002100 */
        /* <DEDUP_REMOVED lines=18> */
[----:B--2---:R1:W-:Y:S04]  /*e5a0*/  STL [R1+0x38], R23 ;  /* 0x0000381701007387 */ /* 0x0043e80000100800 */
[----:B-1----:R-:W2:Y:S04]  /*e5b0*/  LDL.LU R23, [R1+0xd74] ;  /* 0x000d740001177983 */ /* 0x002ea80000300800 */
[----:B---3--:R1:W-:Y:S04]  /*e5c0*/  STL [R1+0x54], R22 ;  /* 0x0000541601007387 */ /* 0x0083e80000100800 */
[----:B-1----:R-:W3:Y:S04]  /*e5d0*/  LDL.LU R22, [R1+0xd70] ;  /* 0x000d700001167983 */ /* 0x002ee80000300800 */
[----:B0-----:R-:W0:Y:S01]  /*e5e0*/  S2R R9, SR_TID.X ;  /* 0x0000000000097919 */ /* 0x001e220000002100 */
[----:B------:R-:W-:-:S02]  /*e5f0*/  PRMT R12, RZ, 0x7610, R12 ;  /* 0x00007610ff0c7816 */ /* 0x000fc4000000000c */
[----:B0-----:R-:W-:-:S04]  /*e600*/  SHF.R.U32.HI R9, RZ, 0x5, R9 ;  /* 0x00000005ff097819 */ /* 0x001fc80000011609 */
[----:B------:R-:W-:-:S04]  /*e610*/  SGXT.U32 R9, R9, 0x1 ;  /* 0x000000010909781a */ /* 0x000fc80000000000 */
[C---:B------:R-:W-:Y:S02]  /*e620*/  LOP3.LUT R8, R9.reuse, 0x1a, RZ, 0xfc, !PT ;  /* 0x0000001a09087812 */ /* 0x040fe400078efcff */
[----:B------:R-:W-:Y:S02]  /*e630*/  LOP3.LUT R9, R9, 0x16, RZ, 0xfc, !PT ;  /* 0x0000001609097812 */ /* 0x000fe400078efcff */
[----:B------:R-:W-:-:S03]  /*e640*/  ISETP.GE.AND P0, PT, R8, UR4, PT ;  /* 0x0000000408007c0c */ /* 0x000fc6000bf06270 */
[----:B------:R-:W-:-:S04]  /*e650*/  IMAD R9, R9, c[0x0][0x188], RZ ;  /* 0x0000620009097a24 */ /* 0x000fc800078e02ff */
[----:B------:R-:W-:-:S05]  /*e660*/  IMAD.WIDE R8, R9, 0x2, R20 ;  /* 0x0000000209087825 */ /* 0x000fca00078e0214 */
[----:B------:R0:W3:Y:S04]  /*e670*/  @!P1 LDG.E.U16 R12, [R8.64] ;  /* 0x00000006080c9981 */ /* 0x0000e8000c1e1500 */
[----:B0-----:R-:W0:Y:S02]  /*e680*/  S2R R9, SR_TID.X ;  /* 0x0000000000097919 */ /* 0x001e240000002100 */
[----:B0-----:R-:W-:-:S04]  /*e690*/  SHF.R.U32.HI R9, RZ, 0x5, R9 ;  /* 0x00000005ff097819 */ /* 0x001fc80000011609 */
[----:B------:R-:W-:-:S04]  /*e6a0*/  SGXT.U32 R9, R9, 0x1 ;  /* 0x000000010909781a */ /* 0x000fc80000000000 */
[C---:B------:R-:W-:Y:S02]  /*e6b0*/  LOP3.LUT R8, R9.reuse, 0x1c, RZ, 0xfc, !PT ;  /* 0x0000001c09087812 */ /* 0x040fe400078efcff */
[----:B------:R-:W-:Y:S02]  /*e6c0*/  LOP3.LUT R9, R9, 0x1a, RZ, 0xfc, !PT ;  /* 0x0000001a09097812 */ /* 0x000fe400078efcff */
[----:B------:R-:W-:-:S03]  /*e6d0*/  ISETP.GE.AND P1, PT, R8, UR4, PT ;  /* 0x0000000408007c0c */ /* 0x000fc6000bf26270 */
[----:B------:R-:W-:-:S04]  /*e6e0*/  IMAD R9, R9, c[0x0][0x188], RZ ;  /* 0x0000620009097a24 */ /* 0x000fc800078e02ff */
[----:B------:R-:W-:Y:S01]  /*e6f0*/  IMAD.WIDE R8, R9, 0x2, R20 ;  /* 0x0000000209087825 */ /* 0x000fe200078e0214 */
[----:B----4-:R0:W-:Y:S04]  /*e700*/  STL [R1+0x1c], R29 ;  /* 0x00001c1d01007387 */ /* 0x0101e80000100800 */
[----:B0-----:R-:W4:Y:S01]  /*e710*/  LDL.LU R29, [R1+0xd6c] ;  /* 0x000d6c00011d7983 */ /* 0x001f220000300800 */
[----:B--2---:R-:W-:-:S06]  /*e720*/  PRMT R23, RZ, 0x7610, R23 ;  /* 0x00007610ff177816 */ /* 0x004fcc0000000017 */
[----:B------:R0:W2:Y:S04]  /*e730*/  @!P0 LDG.E.U16 R23, [R8.64] ;  /* 0x0000000608178981 */ /* 0x0000a8000c1e1500 */
        /* <DEDUP_REMOVED lines=21> */
[----:B---3--:R-:W-:Y:S02]  /*e890*/  PRMT R22, RZ, 0x7610, R22 ;  /* 0x00007610ff167816 */ /* 0x008fe40000000016 */
        /* <DEDUP_REMOVED lines=16> */
[----:B------:R-:W-:Y:S02]  /*e9a0*/  PRMT R10, RZ, 0x7610, R10 ;  /* 0x00007610ff0a7816 */ /* 0x000fe4000000000a */
[----:B----4-:R-:W-:-:S06]  /*e9b0*/  PRMT R29, RZ, 0x7610, R29 ;  /* 0x00007610ff1d7816 */ /* 0x010fcc000000001d */
        /* <DEDUP_REMOVED lines=10> */
[----:B------:R1:W-:Y:S04]  /*ea60*/  STL [R1+0x50], R12 ;  /* 0x0000500c01007387 */ /* 0x0003e80000100800 */
[----:B-1----:R-:W4:Y:S04]  /*ea70*/  LDL.LU R12, [R1+0xd68] ;  /* 0x000d6800010c7983 */ /* 0x002f280000300800 */
[----:B--2---:R1:W-:Y:S04]  /*ea80*/  STL [R1+0x8], R11 ;  /* 0x0000080b01007387 */ /* 0x0043e80000100800 */
[----:B-1----:R-:W2:Y:S04]  /*ea90*/  LDL.LU R11, [R1+0xd64] ;  /* 0x000d6400010b7983 */ /* 0x002ea80000300800 */
[----:B------:R1:W-:Y:S04]  /*eaa0*/  STL [R1+0x4c], R27 ;  /* 0x00004c1b01007387 */ /* 0x0003e80000100800 */
[----:B-1----:R-:W2:Y:S04]  /*eab0*/  LDL.LU R27, [R1+0xd60] ;  /* 0x000d6000011b7983 */ /* 0x002ea80000300800 */
[----:B0-----:R-:W0:Y:S02]  /*eac0*/  S2R R9, SR_TID.X ;  /* 0x0000000000097919 */ /* 0x001e240000002100 */
[----:B0-----:R-:W-:-:S04]  /*ead0*/  SHF.R.U32.HI R9, RZ, 0x5, R9 ;  /* 0x00000005ff097819 */ /* 0x001fc80000011609 */
[----:B------:R-:W-:-:S04]  /*eae0*/  SGXT.U32 R9, R9, 0x1 ;  /* 0x000000010909781a */ /* 0x000fc80000000000 */
[C---:B------:R-:W-:Y:S02]  /*eaf0*/  LOP3.LUT R8, R9.reuse, 0x32, RZ, 0xfc, !PT ;  /* 0x0000003209087812 */ /* 0x040fe400078efcff */
[----:B------:R-:W-:Y:S02]  /*eb00*/  LOP3.LUT R9, R9, 0x2a, RZ, 0xfc, !PT ;  /* 0x0000002a09097812 */ /* 0x000fe400078efcff */
[----:B------:R-:W-:-:S03]  /*eb10*/  ISETP.GE.AND P1, PT, R8, UR4, PT ;  /* 0x0000000408007c0c */ /* 0x000fc6000bf26270 */
[----:B------:R-:W-:Y:S01]  /*eb20*/  IMAD R9, R9, c[0x0][0x188], RZ ;  /* 0x0000620009097a24 */ /* 0x000fe200078e02ff */
[----:B---3--:R0:W-:Y:S04]  /*eb30*/  STL [R1+0x48], R10 ;  /* 0x0000480a01007387 */ /* 0x0081e80000100800 */
[----:B0-----:R-:W3:Y:S01]  /*eb40*/  LDL.LU R10, [R1+0xd5c] ;  /* 0x000d5c00010a7983 */ /* 0x001ee20000300800 */
[----:B------:R-:W-:Y:S01]  /*eb50*/  IMAD.WIDE R8, R9, 0x2, R20 ;  /* 0x0000000209087825 */ /* 0x000fe200078e0214 */
[----:B----4-:R-:W-:-:S06]  /*eb60*/  PRMT R12, RZ, 0x7610, R12 ;  /* 0x00007610ff0c7816 */ /* 0x010fcc000000000c */
[----:B------:R0:W4:Y:S04]  /*eb70*/  @!P0 LDG.E.U16 R12, [R8.64] ;  /* 0x00000006080c8981 */ /* 0x000128000c1e1500 */
[----:B0-----:R-:W0:Y:S01]  /*eb80*/  S2R R9, SR_TID.X ;  /* 0x0000000000097919 */ /* 0x001e220000002100 */
[----:B--2---:R-:W-:Y:S02]  /*eb90*/  PRMT R11, RZ, 0x7610, R11 ;  /* 0x00007610ff0b7816 */ /* 0x004fe4000000000b */
        /* <DEDUP_REMOVED lines=17> */
[----:B------:R0:W2:Y:S02]  /*ecb0*/  @!P0 LDG.E.U16 R27, [R8.64] ;  /* 0x00000006081b8981 */ /* 0x0000a4000c1e1500 */
[----:B0-----:R-:W-:-:S04]  /*ecc0*/  SHF.R.U32.HI R9, RZ, 0x5, R15 ;  /* 0x00000005ff097819 */ /* 0x001fc8000001160f */
[----:B------:R-:W-:-:S04]  /*ecd0*/  SGXT.U32 R9, R9, 0x1 ;  /* 0x000000010909781a */ /* 0x000fc80000000000 */
[C---:B------:R-:W-:Y:S02]  /*ece0*/  LOP3.LUT R8, R9.reuse, 0x2e, RZ, 0xfc, !PT ;  /* 0x0000002e09087812 */ /* 0x040fe400078efcff */
[----:B------:R-:W-:Y:S02]  /*ecf0*/  LOP3.LUT R9, R9, 0x3a, RZ, 0xfc, !PT ;  /* 0x0000003a09097812 */ /* 0x000fe400078efcff */
[----:B------:R-:W-:-:S03]  /*ed00*/  ISETP.GE.AND P0, PT, R8, UR4, PT ;  /* 0x0000000408007c0c */ /* 0x000fc6000bf06270 */
[----:B------:R-:W-:-:S04]  /*ed10*/  IMAD R9, R9, c[0x0][0x188], RZ ;  /* 0x0000620009097a24 */ /* 0x000fc800078e02ff */
[----:B------:R-:W-:Y:S01]  /*ed20*/  IMAD.WIDE R8, R9, 0x2, R20 ;  /* 0x0000000209087825 */ /* 0x000fe200078e0214 */
[----:B------:R-:W-:-:S04]  /*ed30*/  SHF.R.U32.HI R15, RZ, 0x5, R15 ;  /* 0x00000005ff0f7819 */ /* 0x000fc8000001160f */
[----:B------:R-:W-:-:S04]  /*ed40*/  SGXT.U32 R15, R15, 0x1 ;  /* 0x000000010f0f781a */ /* 0x000fc80000000000 */
[----:B------:R-:W-:Y:S02]  /*ed50*/  LOP3.LUT R15, R15, 0x2e, RZ, 0xfc, !PT ;  /* 0x0000002e0f0f7812 */ /* 0x000fe400078efcff */
[----:B------:R-:W-:-:S03]  /*ed60*/  PRMT R2, RZ, 0x7610, R2 ;  /* 0x00007610ff027816 */ /* 0x000fc60000000002 */
[----:B------:R-:W-:Y:S01]  /*ed70*/  IMAD R15, R15, c[0x0][0x188], RZ ;  /* 0x000062000f0f7a24 */ /* 0x000fe200078e02ff */
[----:B---3--:R-:W-:-:S06]  /*ed80*/  PRMT R10, RZ, 0x7610, R10 ;  /* 0x00007610ff0a7816 */ /* 0x008fcc000000000a */
[----:B------:R0:W3:Y:S04]  /*ed90*/  @!P1 LDG.E.U16 R10, [R8.64] ;  /* 0x00000006080a9981 */ /* 0x0000e8000c1e1500 */
[----:B0-----:R-:W0:Y:S02]  /*eda0*/  S2R R9, SR_TID.X ;  /* 0x0000000000097919 */ /* 0x001e240000002100 */
[----:B0-----:R-:W-:-:S04]  /*edb0*/  SHF.R.U32.HI R9, RZ, 0x5, R9 ;  /* 0x00000005ff097819 */ /* 0x001fc80000011609 */
[----:B------:R-:W-:-:S04]  /*edc0*/  SGXT.U32 R9, R9, 0x1 ;  /* 0x000000010909781a */ /* 0x000fc80000000000 */
[----:B------:R-:W-:-:S04]  /*edd0*/  LOP3.LUT R9, R9, 0x34, RZ, 0xfc, !PT ;  /* 0x0000003409097812 */ /* 0x000fc800078efcff */
[----:B------:R-:W-:Y:S01]  /*ede0*/  ISETP.GE.AND P1, PT, R9, UR4, PT ;  /* 0x0000000409007c0c */ /* 0x000fe2000bf26270 */
[----:B------:R-:W-:-:S05]  /*edf0*/  IMAD.WIDE R8, R15, 0x2, R20 ;  /* 0x000000020f087825 */ /* 0x000fca00078e0214 */
[----:B------:R0:W2:Y:S01]  /*ee00*/  @!P0 LDG.E.U16 R2, [R8.64] ;  /* 0x0000000608028981 */ /* 0x0000a2000c1e1500 */
[C---:B------:R-:W-:Y:S02]  /*ee10*/  LOP3.LUT R15, R14.reuse, 0x36, RZ, 0xfc, !PT ;  /* 0x000000360e0f7812 */ /* 0x040fe400078efcff */
[----:B------:R-:W-:Y:S02]  /*ee20*/  LOP3.LUT R14, R14, 0x34, RZ, 0xfc, !PT ;  /* 0x000000340e0e7812 */ /* 0x000fe400078efcff */
[----:B------:R-:W-:-:S03]  /*ee30*/  ISETP.GE.AND P0, PT, R15, UR4, PT ;  /* 0x000000040f007c0c */ /* 0x000fc6000bf06270 */
[----:B------:R-:W-:Y:S01]  /*ee40*/  IMAD R14, R14, c[0x0][0x188], RZ ;  /* 0x000062000e0e7a24 */ /* 0x000fe200078e02ff */
[----:B0-----:R-:W-:-:S03]  /*ee50*/  PRMT R9, RZ, 0x7610, R9 ;  /* 0x00007610ff097816 */ /* 0x001fc60000000009 */
[----:B------:R-:W-:-:S05]  /*ee60*/  IMAD.WIDE R14, R14, 0x2, R20 ;  /* 0x000000020e0e7825 */ /* 0x000fca00078e0214 */
[----:B------:R0:W3:Y:S04]  /*ee70*/  @!P1 LDG.E.U16 R9, [R14.64] ;  /* 0x000000060e099981 */ /* 0x0000e8000c1e1500 */
[----:B0-----:R-:W0:Y:S04]  /*ee80*/  S2R R15, SR_TID.X ;  /* 0x00000000000f7919 */ /* 0x001e280000002100 */
[----:B--2---:R1:W-:Y:S04]  /*ee90*/  STL [R1+0x44], R2 ;  /* 0x0000440201007387 */ /* 0x0043e80000100800 */
[----:B-1----:R-:W2:Y:S01]  /*eea0*/  LDL.LU R2, [R1+0xd58] ;  /* 0x000d580001027983 */ /* 0x002ea20000300800 */
        /* <DEDUP_REMOVED lines=8> */
[----:B------:R-:W-:Y:S02]  /*ef30*/  PRMT R0, RZ, 0x7610, R0 ;  /* 0x00007610ff007816 */ /* 0x000fe40000000000 */
[----:B--2---:R-:W-:-:S06]  /*ef40*/  PRMT R2, RZ, 0x7610, R2 ;  /* 0x00007610ff027816 */ /* 0x004fcc0000000002 */
[----:B------:R0:W2:Y:S04]  /*ef50*/  @!P0 LDG.E.U16 R2, [R14.64] ;  /* 0x000000060e028981 */ /* 0x0000a8000c1e1500 */
        /* <DEDUP_REMOVED lines=12> */
[----:B------:R-:W-:-:S05]  /*f020*/  LOP3.LUT R15, R15, 0x3e, RZ, 0xfc, !PT ;  /* 0x0000003e0f0f7812 */ /* 0x000fca00078efcff */
[----:B------:R-:W-:-:S04]  /*f030*/  IMAD R15, R15, c[0x0][0x188], RZ ;  /* 0x000062000f0f7a24 */ /* 0x000fc800078e02ff */
[----:B------:R-:W-:-:S05]  /*f040*/  IMAD.WIDE R14, R15, 0x2, R20 ;  /* 0x000000020f0e7825 */ /* 0x000fca00078e0214 */
[----:B------:R-:W3:Y:S04]  /*f050*/  @!P0 LDG.E.U16 R0, [R14.64] ;  /* 0x000000060e008981 */ /* 0x000ee8000c1e1500 */
[----:B--2---:R0:W-:Y:S04]  /*f060*/  STL [R1+0x40], R2 ;  /* 0x0000400201007387 */ /* 0x0041e80000100800 */
[----:B0-----:R-:W2:Y:S04]  /*f070*/  LDL.LU R2, [R1+0xd54] ;  /* 0x000d540001027983 */ /* 0x001ea80000300800 */
[----:B------:R-:W-:Y:S04]  /*f080*/  STL [R1+0x758], R20 ;  /* 0x0007581401007387 */ /* 0x000fe80000100800 */
[----:B------:R-:W-:Y:S04]  /*f090*/  STL [R1+0x754], R21 ;  /* 0x0007541501007387 */ /* 0x000fe80000100800 */
[----:B------:R-:W-:Y:S04]  /*f0a0*/  STL [R1+0xc60], R21 ;  /* 0x000c601501007387 */ /* 0x000fe80000100800 */
[----:B------:R-:W-:Y:S04]  /*f0b0*/  STL [R1+0xc64], R21 ;  /* 0x000c641501007387 */ /* 0x000fe80000100800 */
[----:B------:R-:W-:Y:S04]  /*f0c0*/  STL [R1+0xc68], R21 ;  /* 0x000c681501007387 */ /* 0x000fe80000100800 */
[----:B---3--:R0:W-:Y:S04]  /*f0d0*/  STL [R1+0x3c], R0 ;  /* 0x00003c0001007387 */ /* 0x0081e80000100800 */
[----:B0-----:R-:W3:Y:S04]  /*f0e0*/  LDL.LU R0, [R1+0xd50] ;  /* 0x000d500001007983 */ /* 0x001ee80000300800 */
[----:B------:R-:W2:Y:S04]  /*f0f0*/  LDL R15, [R1+0x42c] ;  /* 0x00042c00010f7983 */ /* 0x000ea80000100800 */
[----:B------:R-:W0:Y:S01]  /*f100*/  S2R R21, SR_TID.X ;  /* 0x0000000000157919 */ /* 0x000e220000002100 */
[----:B------:R-:W-:-:S03]  /*f110*/  PRMT R28, RZ, 0x7610, R28 ;  /* 0x00007610ff1c7816 */ /* 0x000fc6000000001c */
[----:B------:R-:W-:Y:S01]  /*f120*/  BAR.SYNC.DEFER_BLOCKING 0x0 ;  /* 0x0000000000007b1d */ /* 0x000fe20000010000 */
[----:B--2---:R-:W-:-:S05]  /*f130*/  IADD3 R14, P1, R15, R2, RZ ;  /* 0x000000020f0e7210 */ /* 0x004fca0007f3e0ff */
[----:B------:R-:W3:Y:S01]  /*f140*/  LDL R15, [R1+0x230] ;  /* 0x00023000010f7983 */ /* 0x000ee20000100800 */
[----:B0-----:R-:W-:-:S04]  /*f150*/  LOP3.LUT R21, R21, 0x3f, RZ, 0xc0, !PT ;  /* 0x0000003f15157812 */ /* 0x001fc800078ec0ff */
[----:B------:R-:W-:Y:S01]  /*f160*/  ISETP.GE.AND P0, PT, R21, UR4, PT ;  /* 0x0000000415007c0c */ /* 0x000fe2000bf06270 */
[----:B---3--:R-:W-:-:S12]  /*f170*/  IMAD.X R15, R15, 0x1, R0, P1 ;  /* 0x000000010f0f7824 */ /* 0x008fd800008e0600 */
[----:B------:R-:W2:Y:S04]  /*f180*/  @!P0 LDG.E.U16 R28, [R14.64] ;  /* 0x000000060e1c8981 */ /* 0x000ea8000c1e1500 */
[----:B--2---:R0:W-:Y:S04]  /*f190*/  STL [R1+0x74], R28 ;  /* 0x0000741c01007387 */ /* 0x0041e80000100800 */
[----:B0-----:R-:W2:Y:S04]  /*f1a0*/  LDL.LU R28, [R1+0xd4c] ;  /* 0x000d4c00011c7983 */ /* 0x001ea80000300800 */
[----:B------:R-:W3:Y:S02]  /*f1b0*/  LDL R15, [R1+0x580] ;  /* 0x00058000010f7983 */ /* 0x000ee40000100800 */
[----:B---3--:R-:W-:-:S02]  /*f1c0*/  IADD3 R14, P1, R15, R2, RZ ;  /* 0x000000020f0e7210 */ /* 0x008fc40007f3e0ff */
[----:B------:R-:W3:Y:S01]  /*f1d0*/  LDL R15, [R1+0x428] ;  /* 0x00042800010f7983 */ /* 0x000ee20000100800 */
[----:B--2---:R-:W-:Y:S02]  /*f1e0*/  PRMT R28, RZ, 0x7610, R28 ;  /* 0x00007610ff1c7816 */ /* 0x004fe4000000001c */
[----:B---3--:R-:W-:-:S05]  /*f1f0*/  IMAD.X R15, R15, 0x1, R0, P1 ;  /* 0x000000010f0f7824 */ /* 0x008fca00008e0600 */
        /* <DEDUP_REMOVED lines=54> */
[----:B------:R-:W-:Y:S02]  /*f560*/  PRMT R20, RZ, 0x7610, R20 ;  /* 0x00007610ff147816 */ /* 0x000fe40000000014 */
[----:B---3--:R-:W-:-:S05]  /*f570*/  IMAD.X R15, R15, 0x1, R0, P1 ;  /* 0x000000010f0f7824 */ /* 0x008fca00008e0600 */
[----:B------:R0:W3:Y:S04]  /*f580*/  @!P0 LDG.E.U16 R20, [R14.64] ;  /* 0x000000060e148981 */ /* 0x0000e8000c1e1500 */
[----:B0-----:R-:W2:Y:S04]  /*f590*/  LDL R15, [R1+0x378] ;  /* 0x00037800010f7983 */ /* 0x001ea80000100800 */
[----:B---3--:R0:W-:Y:S01]  /*f5a0*/  STL [R1+0x10], R20 ;  /* 0x0000101401007387 */ /* 0x0081e20000100800 */
[----:B--2---:R-:W-:-:S03]  /*f5b0*/  IADD3 R14, P1, R15, R2, RZ ;  /* 0x000000020f0e7210 */ /* 0x004fc60007f3e0ff */
[----:B0-----:R-:W2:Y:S04]  /*f5c0*/  LDL R20, [R1+0x338] ;  /* 0x0003380001147983 */ /* 0x001ea80000100800 */
[----:B------:R-:W3:Y:S01]  /*f5d0*/  LDL R15, [R1+0x284] ;  /* 0x00028400010f7983 */ /* 0x000ee20000100800 */
[----:B------:R-:W-:Y:S01]  /*f5e0*/  PRMT R28, RZ, 0x7610, R28 ;  /* 0x00007610ff1c7816 */ /* 0x000fe2000000001c */
[----:B---3--:R-:W-:-:S05]  /*f5f0*/  IMAD.X R15, R15, 0x1, R0, P1 ;  /* 0x000000010f0f7824 */ /* 0x008fca00008e0600 */
[----:B------:R-:W3:Y:S04]  /*f600*/  @!P0 LDG.E.U16 R28, [R14.64] ;  /* 0x000000060e1c8981 */ /* 0x000ee8000c1e1500 */
[----:B---3--:R0:W-:Y:S04]  /*f610*/  STL [R1+0xc], R28 ;  /* 0x00000c1c01007387 */ /* 0x0081e80000100800 */
[----:B0-----:R-:W3:Y:S04]  /*f620*/  LDL.LU R28, [R1+0xd2c] ;  /* 0x000d2c00011c7983 */ /* 0x001ee80000300800 */
[----:B------:R-:W2:Y:S01]  /*f630*/  LDL R15, [R1+0x4bc] ;  /* 0x0004bc00010f7983 */ /* 0x000ea20000100800 */
[----:B------:R-:W-:Y:S01]  /*f640*/  IMAD.SHL.U32 R21, R21, 0x2, RZ ;  /* 0x0000000215157824 */ /* 0x000fe200078e00ff */
[----:B--2---:R-:W-:-:S02]  /*f650*/  IADD3 R14, P1, R15, R2, RZ ;  /* 0x000000020f0e7210 */ /* 0x004fc40007f3e0ff */
[----:B------:R-:W2:Y:S01]  /*f660*/  LDL R15, [R1+0x364] ;  /* 0x00036400010f7983 */ /* 0x000ea20000100800 */
[----:B------:R-:W-:-:S03]  /*f670*/  PRMT R26, RZ, 0x7610, R26 ;  /* 0x00007610ff1a7816 */ /* 0x000fc6000000001a */
[----:B------:R-:W-:Y:S04]  /*f680*/  STS.U16 [R21+0x4000], R13 ;  /* 0x0040000d15007388 */ /* 0x000fe80000000400 */
[----:B------:R-:W-:Y:S04]  /*f690*/  STS.U16 [R21+0x4200], R16 ;  /* 0x0042001015007388 */ /* 0x000fe80000000400 */
[----:B------:R-:W-:Y:S04]  /*f6a0*/  STS.U16 [R21+0x4400], R17 ;  /* 0x0044001115007388 */ /* 0x000fe80000000400 */
[----:B------:R0:W-:Y:S04]  /*f6b0*/  STS.U16 [R21+0x4600], R7 ;  /* 0x0046000715007388 */ /* 0x0001e80000000400 */
[----:B0-----:R-:W3:Y:S01]  /*f6c0*/  LDL R7, [R1+0x5c0] ;  /* 0x0005c00001077983 */ /* 0x001ee20000100800 */
[----:B--2---:R-:W-:-:S05]  /*f6d0*/  IMAD.X R15, R15, 0x1, R0, P1 ;  /* 0x000000010f0f7824 */ /* 0x004fca00008e0600 */
[----:B------:R-:W2:Y:S04]  /*f6e0*/  @!P0 LDG.E.U16 R26, [R14.64] ;  /* 0x000000060e1a8981 */ /* 0x000ea8000c1e1500 */
[----:B------:R3:W-:Y:S02]  /*f6f0*/  STS.U16 [R21+0x4800], R6 ;  /* 0x0048000615007388 */ /* 0x0007e40000000400 */
[----:B---3--:R-:W-:Y:S02]  /*f700*/  IADD3 R6, P1, R7, R2, RZ ;  /* 0x0000000207067210 */ /* 0x008fe40007f3e0ff */
[----:B--2---:R0:W-:Y:S04]  /*f710*/  STL [R1+0x4], R26 ;  /* 0x0000041a01007387 */ /* 0x0041e80000100800 */
[----:B0-----:R-:W2:Y:S04]  /*f720*/  LDL.LU R26, [R1+0xd28] ;  /* 0x000d2800011a7983 */ /* 0x001ea80000300800 */
[----:B------:R-:W3:Y:S01]  /*f730*/  LDL R7, [R1+0x4a8] ;  /* 0x0004a80001077983 */ /* 0x000ee20000100800 */
[----:B------:R-:W-:Y:S01]  /*f740*/  PRMT R25, RZ, 0x7610, R25 ;  /* 0x00007610ff197816 */ /* 0x000fe20000000019 */
[----:B---3--:R-:W-:-:S05]  /*f750*/  IMAD.X R7, R7, 0x1, R0, P1 ;  /* 0x0000000107077824 */ /* 0x008fca00008e0600 */
[----:B------:R-:W3:Y:S04]  /*f760*/  @!P0 LDG.E.U16 R25, [R6.64] ;  /* 0x0000000606198981 */ /* 0x000ee8000c1e1500 */
[----:B---3--:R0:W-:Y:S04]  /*f770*/  STL [R1], R25 ;  /* 0x0000001901007387 */ /* 0x0081e80000100800 */
[----:B0-----:R-:W3:Y:S04]  /*f780*/  LDL.LU R25, [R1+0xd24] ;  /* 0x000d240001197983 */ /* 0x001ee80000300800 */
[----:B------:R-:W2:Y:S01]  /*f790*/  LDL R7, [R1+0x264] ;  /* 0x0002640001077983 */ /* 0x000ea20000100800 */
[----:B------:R-:W-:-:S03]  /*f7a0*/  IADD3 R6, P1, R20, R2, RZ ;  /* 0x0000000214067210 */ /* 0x000fc60007f3e0ff */
[----:B------:R0:W-:Y:S01]  /*f7b0*/  STS.U16 [R21+0x4a00], R5 ;  /* 0x004a000515007388 */ /* 0x0001e20000000400 */
[----:B------:R-:W-:-:S03]  /*f7c0*/  PRMT R28, RZ, 0x7610, R28 ;  /* 0x00007610ff1c7816 */ /* 0x000fc6000000001c */
[----:B------:R-:W3:Y:S04]  /*f7d0*/  LDL R20, [R1+0x324] ;  /* 0x0003240001147983 */ /* 0x000ee80000100800 */
[----:B0-----:R-:W3:Y:S01]  /*f7e0*/  LDL R5, [R1+0x47c] ;  /* 0x00047c0001057983 */ /* 0x001ee20000100800 */
[----:B--2---:R-:W-:-:S05]  /*f7f0*/  IMAD.X R7, R7, 0x1, R0, P1 ;  /* 0x0000000107077824 */ /* 0x004fca00008e0600 */
[----:B------:R-:W2:Y:S04]  /*f800*/  @!P0 LDG.E.U16 R28, [R6.64] ;  /* 0x00000006061c8981 */ /* 0x000ea8000c1e1500 */
[----:B------:R3:W-:Y:S01]  /*f810*/  STS.U16 [R21+0x4c00], R4 ;  /* 0x004c000415007388 */ /* 0x0007e20000000400 */
[----:B------:R-:W-:Y:S02]  /*f820*/  PRMT R26, RZ, 0x7610, R26 ;  /* 0x00007610ff1a7816 */ /* 0x000fe4000000001a */
[----:B---3--:R-:W-:-:S05]  /*f830*/  IADD3 R4, P1, R5, R2, RZ ;  /* 0x0000000205047210 */ /* 0x008fca0007f3e0ff */
[----:B------:R-:W-:-:S05]  /*f840*/  IMAD.X R5, R20, 0x1, R0, P1 ;  /* 0x0000000114057824 */ /* 0x000fca00008e0600 */
[----:B------:R0:W3:Y:S04]  /*f850*/  @!P0 LDG.E.U16 R26, [R4.64] ;  /* 0x00000006041a8981 */ /* 0x0000e8000c1e1500 */
[----:B--2---:R-:W-:Y:S04]  /*f860*/  STL [R1+0xcdc], R28 ;  /* 0x000cdc1c01007387 */ /* 0x004fe80000100800 */
[----:B------:R-:W-:Y:S04]  /*f870*/  STL [R1+0xce0], R28 ;  /* 0x000ce01c01007387 */ /* 0x000fe80000100800 */
        /* <DEDUP_REMOVED lines=8> */
[----:B------:R1:W-:Y:S04]  /*f900*/  STL [R1+0xd04], R28 ;  /* 0x000d041c01007387 */ /* 0x0003e80000100800 */
[----:B0-----:R-:W2:Y:S04]  /*f910*/  LDL R5, [R1+0x5a0] ;  /* 0x0005a00001057983 */ /* 0x001ea80000100800 */
[----:B------:R-:W0:Y:S04]  /*f920*/  S2R R4, SR_TID.X ;  /* 0x0000000000047919 */ /* 0x000e280000002100 */
[----:B-1----:R-:W4:Y:S04]  /*f930*/  LDL R28, [R1+0x244] ;  /* 0x00024400011c7983 */ /* 0x002f280000100800 */
[----:B------:R-:W4:Y:S04]  /*f940*/  LDL R20, [R1+0x2e4] ;  /* 0x0002e40001147983 */ /* 0x000f280000100800 */
[----:B---3--:R-:W-:Y:S04]  /*f950*/  STL [R1+0xcd8], R26 ;  /* 0x000cd81a01007387 */ /* 0x008fe80000100800 */
[----:B------:R-:W-:Y:S04]  /*f960*/  STL [R1+0xd08], R26 ;  /* 0x000d081a01007387 */ /* 0x000fe80000100800 */
[----:B------:R-:W-:Y:S04]  /*f970*/  STL [R1+0xd0c], R26 ;  /* 0x000d0c1a01007387 */ /* 0x000fe80000100800 */
[----:B------:R-:W-:Y:S01]  /*f980*/  STL [R1+0xd10], R26 ;  /* 0x000d101a01007387 */ /* 0x000fe20000100800 */
[----:B0-----:R-:W-:-:S03]  /*f990*/  LOP3.LUT R4, R4, 0x3f, RZ, 0xc0, !PT ;  /* 0x0000003f04047812 */ /* 0x001fc600078ec0ff */
[----:B------:R-:W-:Y:S04]  /*f9a0*/  STL [R1+0xd14], R26 ;  /* 0x000d141a01007387 */ /* 0x000fe80000100800 */
[----:B------:R-:W-:Y:S04]  /*f9b0*/  STL [R1+0xd18], R26 ;  /* 0x000d181a01007387 */ /* 0x000fe80000100800 */
[----:B------:R-:W-:Y:S04]  /*f9c0*/  STL [R1+0xd1c], R26 ;  /* 0x000d1c1a01007387 */ /* 0x000fe80000100800 */
[----:B------:R0:W-:Y:S02]  /*f9d0*/  STL [R1+0xd20], R26 ;  /* 0x000d201a01007387 */ /* 0x0001e40000100800 */
[----:B0-----:R-:W-:Y:S01]  /*f9e0*/  IMAD.SHL.U32 R26, R4, 0x2, RZ ;  /* 0x00000002041a7824 */ /* 0x001fe200078e00ff */
[----:B--2---:R-:W-:-:S02]  /*f9f0*/  IADD3 R4, P1, R5, R2, RZ ;  /* 0x0000000205047210 */ /* 0x004fc40007f3e0ff */
[----:B------:R-:W2:Y:S01]  /*fa00*/  LDL R5, [R1+0x468] ;  /* 0x0004680001057983 */ /* 0x000ea20000100800 */
[----:B------:R-:W-:Y:S02]  /*fa10*/  PRMT R25, RZ, 0x7610, R25 ;  /* 0x00007610ff197816 */ /* 0x000fe40000000019 */
[----:B--2---:R-:W-:-:S05]  /*fa20*/  IMAD.X R5, R5, 0x1, R0, P1 ;  /* 0x0000000105057824 */ /* 0x004fca00008e0600 */
[----:B------:R0:W2:Y:S04]  /*fa30*/  @!P0 LDG.E.U16 R25, [R4.64] ;  /* 0x0000000604198981 */ /* 0x0000a8000c1e1500 */
[----:B0-----:R-:W3:Y:S01]  /*fa40*/  LDL R5, [R1+0x2f8] ;  /* 0x0002f80001057983 */ /* 0x001ee20000100800 */
[----:B------:R-:W-:-:S03]  /*fa50*/  PRMT R14, RZ, 0x7610, R14 ;  /* 0x00007610ff0e7816 */ /* 0x000fc6000000000e */
[----:B--2---:R-:W-:Y:S01]  /*fa60*/  STL [R1+0xcd4], R25 ;  /* 0x000cd41901007387 */ /* 0x004fe20000100800 */
[----:B---3--:R-:W-:-:S05]  /*fa70*/  IADD3 R4, P1, R5, R2, RZ ;  /* 0x0000000205047210 */ /* 0x008fca0007f3e0ff */
[----:B----4-:R-:W-:Y:S01]  /*fa80*/  IMAD.X R5, R28, 0x1, R0, P1 ;  /* 0x000000011c057824 */ /* 0x010fe200008e0600 */
[----:B------:R-:W-:Y:S01]  /*fa90*/  PRMT R16, RZ, 0x7610, R16 ;  /* 0x00007610ff107816 */ /* 0x000fe20000000010 */
[----:B------:R-:W2:Y:S04]  /*faa0*/  LDL R28, [R1+0x614] ;  /* 0x00061400011c7983 */ /* 0x000ea80000100800 */
[----:B------:R0:W3:Y:S04]  /*fab0*/  @!P0 LDG.E.U16 R14, [R4.64] ;  /* 0x00000006040e8981 */ /* 0x0000e8000c1e1500 */
[----:B0-----:R-:W4:Y:S04]  /*fac0*/  LDL R5, [R1+0x43c] ;  /* 0x00043c0001057983 */ /* 0x001f280000100800 */
[----:B---3--:R-:W-:Y:S01]  /*fad0*/  STL [R1+0xcd0], R14 ;  /* 0x000cd00e01007387 */ /* 0x008fe20000100800 */
[----:B----4-:R-:W-:-:S05]  /*fae0*/  IADD3 R4, P1, R5, R2, RZ ;  /* 0x0000000205047210 */ /* 0x010fca0007f3e0ff */
[----:B------:R-:W-:Y:S01]  /*faf0*/  IMAD.X R5, R20, 0x1, R0, P1 ;  /* 0x0000000114057824 */ /* 0x000fe200008e0600 */
[----:B------:R-:W-:Y:S01]  /*fb00*/  PRMT R17, RZ, 0x7610, R17 ;  /* 0x00007610ff117816 */ /* 0x000fe20000000011 */
[----:B------:R-:W3:Y:S04]  /*fb10*/  LDL R20, [R1+0x3e0] ;  /* 0x0003e00001147983 */ /* 0x000ee80000100800 */
[----:B------:R0:W4:Y:S04]  /*fb20*/  @!P0 LDG.E.U16 R16, [R4.64] ;  /* 0x0000000604108981 */ /* 0x000128000c1e1500 */
[----:B0-----:R-:W2:Y:S02]  /*fb30*/  LDL R5, [R1+0x57c] ;  /* 0x00057c0001057983 */ /* 0x001ea40000100800 */
[----:B--2---:R-:W-:-:S02]  /*fb40*/  IADD3 R4, P1, R5, R2, RZ ;  /* 0x0000000205047210 */ /* 0x004fc40007f3e0ff */
[----:B------:R-:W2:Y:S03]  /*fb50*/  LDL R5, [R1+0x424] ;  /* 0x0004240001057983 */ /* 0x000ea60000100800 */
[----:B--2---:R-:W-:-:S05]  /*fb60*/  IMAD.X R5, R5, 0x1, R0, P1 ;  /* 0x0000000105057824 */ /* 0x004fca00008e0600 */
[----:B------:R0:W2:Y:S04]  /*fb70*/  @!P0 LDG.E.U16 R17, [R4.64] ;  /* 0x0000000604118981 */ /* 0x0000a8000c1e1500 */
[----:B0-----:R-:W2:Y:S02]  /*fb80*/  LDL R5, [R1+0x564] ;  /* 0x0005640001057983 */ /* 0x001ea40000100800 */
[----:B--2---:R-:W-:Y:S02]  /*fb90*/  IADD3 R4, P1, R5, R2, RZ ;  /* 0x0000000205047210 */ /* 0x004fe40007f3e0ff */
[----:B------:R-:W2:Y:S01]  /*fba0*/  LDL R5, [R1+0x40c] ;  /* 0x00040c0001057983 */ /* 0x000ea20000100800 */
[----:B------:R-:W-:Y:S02]  /*fbb0*/  PRMT R15, RZ, 0x7610, R15 ;  /* 0x00007610ff0f7816 */ /* 0x000fe4000000000f */
[----:B--2---:R-:W-:-:S05]  /*fbc0*/  IMAD.X R5, R5, 0x1, R0, P1 ;  /* 0x0000000105057824 */ /* 0x004fca00008e0600 */
[----:B------:R0:W2:Y:S04]  /*fbd0*/  @!P0 LDG.E.U16 R15, [R4.64] ;  /* 0x00000006040f8981 */ /* 0x0000a8000c1e1500 */
[----:B0-----:R-:W2:Y:S01]  /*fbe0*/  LDL R5, [R1+0x550] ;  /* 0x0005500001057983 */ /* 0x001ea20000100800 */
[----:B------:R-:W-:Y:S02]  /*fbf0*/  IADD3 R4, P1, R28, R2, RZ ;  /* 0x000000021c047210 */ /* 0x000fe40007f3e0ff */
[----:B------:R-:W-:Y:S01]  /*fc00*/  PRMT R13, RZ, 0x7610, R13 ;  /* 0x00007610ff0d7816 */ /* 0x000fe2000000000d */
[----:B------:R-:W3:Y:S02]  /*fc10*/  LDL R28, [R1+0x5f4] ;  /* 0x0005f400011c7983 */ /* 0x000ee40000100800 */
[----:B--2---:R-:W-:-:S05]  /*fc20*/  IMAD.X R5, R5, 0x1, R0, P1 ;  /* 0x0000000105057824 */ /* 0x004fca00008e0600 */
[----:B------:R0:W2:Y:S04]  /*fc30*/  @!P0 LDG.E.U16 R13, [R4.64] ;  /* 0x00000006040d8981 */ /* 0x0000a8000c1e1500 */
[----:B0-----:R-:W2:Y:S01]  /*fc40*/  LDL R5, [R1+0x2b8] ;  /* 0x0002b80001057983 */ /* 0x001ea20000100800 */
[----:B---3--:R-:W-:Y:S02]  /*fc50*/  IADD3 R4, P1, R20, R2, RZ ;  /* 0x0000000214047210 */ /* 0x008fe40007f3e0ff */
[----:B------:R-:W-:Y:S01]  /*fc60*/  PRMT R7, RZ, 0x7610, R7 ;  /* 0x00007610ff077816 */ /* 0x000fe20000000007 */
[----:B------:R-:W3:Y:S02]  /*fc70*/  LDL.LU R20, [R1+0x8] ;  /* 0x0000080001147983 */ /* 0x000ee40000300800 */
[----:B--2---:R-:W-:-:S05]  /*fc80*/  IMAD.X R5, R5, 0x1, R0, P1 ;  /* 0x0000000105057824 */ /* 0x004fca00008e0600 */
[----:B------:R0:W2:Y:S04]  /*fc90*/  @!P0 LDG.E.U16 R7, [R4.64] ;  /* 0x0000000604078981 */ /* 0x0000a8000c1e1500 */
[----:B0-----:R-:W0:Y:S02]  /*fca0*/  S2R R5, SR_TID.X ;  /* 0x0000000000057919 */ /* 0x001e240000002100 */
[----:B0-----:R-:W-:-:S05]  /*fcb0*/  LOP3.LUT R5, R5, 0x3f, RZ, 0xc0, !PT ;  /* 0x0000003f05057812 */ /* 0x001fca00078ec0ff */
[----:B------:R-:W-:-:S05]  /*fcc0*/  IMAD.SHL.U32 R5, R5, 0x2, RZ ;  /* 0x0000000205057824 */ /* 0x000fca00078e00ff */
[----:B------:R-:W-:Y:S02]  /*fcd0*/  LOP3.LUT R4, R5, 0x10, RZ, 0x3c, !PT ;  /* 0x0000001005047812 */ /* 0x000fe400078e3cff */
[----:B------:R-:W2:Y:S01]  /*fce0*/  LDL R5, [R1+0x524] ;  /* 0x0005240001057983 */ /* 0x000ea20000100800 */
[----:B------:R-:W-:-:S03]  /*fcf0*/  LOP3.LUT R26, R26, 0x10, RZ, 0x3c, !PT ;  /* 0x000000101a1a7812 */ /* 0x000fc600078e3cff */
[----:B------:R-:W-:Y:S04]  /*fd00*/  STS.U16 [R21+0x4e00], R3 ;  /* 0x004e000315007388 */ /* 0x000fe80000000400 */
[----:B------:R-:W-:Y:S04]  /*fd10*/  STS.U16 [R26+0x4080], R19 ;  /* 0x004080131a007388 */ /* 0x000fe80000000400 */
[----:B------:R-:W-:Y:S04]  /*fd20*/  STS.U16 [R26+0x4280], R18 ;  /* 0x004280121a007388 */ /* 0x000fe80000000400 */
[----:B------:R-:W-:Y:S04]  /*fd30*/  STS.U16 [R26+0x4480], R24 ;  /* 0x004480181a007388 */ /* 0x000fe80000000400 */
[----:B------:R-:W-:Y:S04]  /*fd40*/  STS.U16 [R26+0x4680], R23 ;  /* 0x004680171a007388 */ /* 0x000fe80000000400 */
[----:B------:R-:W-:Y:S04]  /*fd50*/  STS.U16 [R26+0x4880], R22 ;  /* 0x004880161a007388 */ /* 0x000fe80000000400 */
[----:B------:R0:W-:Y:S04]  /*fd60*/  STS.U16 [R26+0x4a80], R12 ;  /* 0x004a800c1a007388 */ /* 0x0001e80000000400 */
[----:B0-----:R-:W0:Y:S04]  /*fd70*/  S2R R26, SR_TID.X ;  /* 0x00000000001a7919 */ /* 0x001e280000002100 */
[----:B------:R1:W-:Y:S01]  /*fd80*/  STS.U16 [R4+0x4c80], R11 ;  /* 0x004c800b04007388 */ /* 0x0003e20000000400 */
[----:B0-----:R-:W-:-:S05]  /*fd90*/  LOP3.LUT R26, R26, 0x3f, RZ, 0xc0, !PT ;  /* 0x0000003f1a1a7812 */ /* 0x001fca00078ec0ff */
[----:B-1----:R-:W-:-:S05]  /*fda0*/  IMAD.SHL.U32 R11, R26, 0x2, RZ ;  /* 0x000000021a0b7824 */ /* 0x002fca00078e00ff */
[----:B------:R-:W-:-:S05]  /*fdb0*/  LOP3.LUT R11, R11, 0x10, RZ, 0x3c, !PT ;  /* 0x000000100b0b7812 */ /* 0x000fca00078e3cff */
[----:B------:R0:W-:Y:S04]  /*fdc0*/  STS.U16 [R11+0x4e80], R10 ;  /* 0x004e800a0b007388 */ /* 0x0001e80000000400 */
[----:B0-----:R-:W3:Y:S01]  /*fdd0*/  LDL R11, [R1+0x510] ;  /* 0x00051000010b7983 */ /* 0x001ee20000100800 */
[----:B--2---:R-:W-:-:S03]  /*fde0*/  IADD3 R4, P1, R5, R2, RZ ;  /* 0x0000000205047210 */ /* 0x004fc60007f3e0ff */
[----:B------:R-:W2:Y:S01]  /*fdf0*/  LDL R5, [R1+0x3cc] ;  /* 0x0003cc0001057983 */ /* 0x000ea20000100800 */
[----:B------:R-:W-:-:S03]  /*fe00*/  PRMT R6, RZ, 0x7610, R6 ;  /* 0x00007610ff067816 */ /* 0x000fc60000000006 */
[----:B------:R-:W0:Y:S01]  /*fe10*/  S2R R26, SR_TID.X ;  /* 0x00000000001a7919 */ /* 0x000e220000002100 */
[--C-:B--2---:R-:W-:Y:S01]  /*fe20*/  IMAD.X R5, R5, 0x1, R0.reuse, P1 ;  /* 0x0000000105057824 */ /* 0x104fe200008e0600 */
[----:B------:R-:W-:Y:S02]  /*fe30*/  IADD3 R10, P1, R28, R2, RZ ;  /* 0x000000021c0a7210 */ /* 0x000fe40007f3e0ff */
[----:B------:R-:W2:Y:S04]  /*fe40*/  LDL R28, [R1+0x4d0] ;  /* 0x0004d000011c7983 */ /* 0x000ea80000100800 */
[----:B------:R1:W2:Y:S01]  /*fe50*/  @!P0 LDG.E.U16 R6, [R4.64] ;  /* 0x0000000604068981 */ /* 0x0002a2000c1e1500 */
[----:B---3--:R-:W-:Y:S01]  /*fe60*/  IMAD.X R11, R11, 0x1, R0, P1 ;  /* 0x000000010b0b7824 */ /* 0x008fe200008e0600 */
[----:B-1----:R-:W-:-:S06]  /*fe70*/  PRMT R5, RZ, 0x7610, R5 ;  /* 0x00007610ff057816 */ /* 0x002fcc0000000005 */
[----:B------:R1:W3:Y:S04]  /*fe80*/  @!P0 LDG.E.U16 R5, [R10.64] ;  /* 0x000000060a058981 */ /* 0x0002e8000c1e1500 */
[----:B-1----:R-:W2:Y:S04]  /*fe90*/  LDL.LU R10, [R1+0x14] ;  /* 0x00001400010a7983 */ /* 0x002ea80000300800 */
[----:B------:R-:W3:Y:S01]  /*fea0*/  LDL R11, [R1+0x3a0] ;  /* 0x0003a000010b7983 */ /* 0x000ee20000100800 */
[----:B0-----:R-:W-:-:S05]  /*feb0*/  LOP3.LUT R26, R26, 0x3f, RZ, 0xc0, !PT ;  /* 0x0000003f1a1a7812 */ /* 0x001fca00078ec0ff */
[----:B------:R-:W-:-:S05]  /*fec0*/  IMAD.SHL.U32 R26, R26, 0x2, RZ ;  /* 0x000000021a1a7824 */ /* 0x000fca00078e00ff */
[----:B------:R-:W-:-:S05]  /*fed0*/  LOP3.LUT R26, R26, 0x20, RZ, 0x3c, !PT ;  /* 0x000000201a1a7812 */ /* 0x000fca00078e3cff */
[----:B--2---:R3:W-:Y:S02]  /*fee0*/  STS.U16 [R26+0x4100], R10 ;  /* 0x0041000a1a007388 */ /* 0x0047e40000000400 */
[----:B---3--:R-:W-:Y:S02]  /*fef0*/  IADD3 R10, P1, R11, R2, RZ ;  /* 0x000000020b0a7210 */ /* 0x008fe40007f3e0ff */
[----:B------:R-:W2:Y:S01]  /*ff00*/  LDL R11, [R1+0x298] ;  /* 0x00029800010b7983 */ /* 0x000ea20000100800 */
[----:B------:R-:W-:Y:S02]  /*ff10*/  PRMT R19, RZ, 0x7610, R19 ;  /* 0x00007610ff137816 */ /* 0x000fe40000000013 */
[----:B--2---:R-:W-:-:S05]  /*ff20*/  IMAD.X R11, R11, 0x1, R0, P1 ;  /* 0x000000010b0b7824 */ /* 0x004fca00008e0600 */
[----:B------:R0:W2:Y:S04]  /*ff30*/  @!P0 LDG.E.U16 R19, [R10.64] ;  /* 0x000000060a138981 */ /* 0x0000a8000c1e1500 */
[----:B0-----:R-:W3:Y:S04]  /*ff40*/  LDL.LU R10, [R1+0x38] ;  /* 0x00003800010a7983 */ /* 0x001ee80000300800 */
[----:B------:R-:W2:Y:S04]  /*ff50*/  LDL R11, [R1+0x4e4] ;  /* 0x0004e400010b7983 */ /* 0x000ea80000100800 */
[----:B---3--:R2:W-:Y:S02]  /*ff60*/  STS.U16 [R26+0x4300], R10 ;  /* 0x0043000a1a007388 */ /* 0x0085e40000000400 */
[----:B--2---:R-:W-:-:S02]  /*ff70*/  IADD3 R10, P1, R11, R2, RZ ;  /* 0x000000020b0a7210 */ /* 0x004fc40007f3e0ff */
[----:B------:R-:W2:Y:S01]  /*ff80*/  LDL R11, [R1+0x38c] ;  /* 0x00038c00010b7983 */ /* 0x000ea20000100800 */
[----:B------:R-:W-:Y:S02]  /*ff90*/  PRMT R18, RZ, 0x7610, R18 ;  /* 0x00007610ff127816 */ /* 0x000fe40000000012 */
[----:B--2---:R-:W-:-:S05]  /*ffa0*/  IMAD.X R11, R11, 0x1, R0, P1 ;  /* 0x000000010b0b7824 */ /* 0x004fca00008e0600 */
[----:B------:R0:W2:Y:S04]  /*ffb0*/  @!P0 LDG.E.U16 R18, [R10.64] ;  /* 0x000000060a128981 */ /* 0x0000a8000c1e1500 */
[----:B0-----:R-:W3:Y:S04]  /*ffc0*/  LDL.LU R10, [R1+0x1c] ;  /* 0x00001c00010a7983 */ /* 0x001ee80000300800 */
[----:B------:R-:W2:Y:S01]  /*ffd0*/  LDL R11, [R1+0x5d4] ;  /* 0x0005d400010b7983 */ /* 0x000ea20000100800 */
[----:B------:R-:W-:-:S03]  /*ffe0*/  PRMT R4, RZ, 0x7610, R4 ;  /* 0x00007610ff047816 */ /* 0x000fc60000000004 */
[----:B---3--:R2:W-:Y:S02]  /*fff0*/  STS.U16 [R26+0x4500], R10 ;  /* 0x0045000a1a007388 */ /* 0x0085e40000000400 */
[----:B--2---:R-:W-:-:S05]  /*10000*/  IADD3 R10, P1, R11, R2, RZ ;  /* 0x000000020b0a7210 */ /* 0x004fca0007f3e0ff */
[----:B------:R-:W-:Y:S01]  /*10010*/  IMAD.X R11, R28, 0x1, R0, P1 ;  /* 0x000000011c0b7824 */ /* 0x000fe200008e0600 */
[----:B------:R0:W-:Y:S04]  /*10020*/  STS.U16 [R26+0x4700], R20 ;  /* 0x004700141a007388 */ /* 0x0001e80000000400 */
[----:B------:R1:W2:Y:S04]  /*10030*/  @!P0 LDG.E.U16 R4, [R10.64] ;  /* 0x000000060a048981 */ /* 0x0002a8000c1e1500 */
[----:B------:R-:W3:Y:S04]  /*10040*/  LDL R28, [R1+0x320] ;  /* 0x00032000011c7983 */ /* 0x000ee80000100800 */
[----:B-1----:R-:W2:Y:S04]  /*10050*/  LDL R11, [R1+0x360] ;  /* 0x00036000010b7983 */ /* 0x002ea80000100800 */
[----:B0-----:R-:W3:Y:S01]  /*10060*/  LDL.LU R20, [R1+0x578] ;  /* 0x0005780001147983 */ /* 0x001ee20000300800 */
[----:B--2---:R-:W-:-:S03]  /*10070*/  IADD3 R10, P1, R11, R2, RZ ;  /* 0x000000020b0a7210 */ /* 0x004fc60007f3e0ff */
[----:B------:R-:W2:Y:S01]  /*10080*/  LDL R11, [R1+0x278] ;  /* 0x00027800010b7983 */ /* 0x000ea20000100800 */
[----:B------:R-:W-:Y:S01]  /*10090*/  PRMT R3, RZ, 0x7610, R3 ;  /* 0x00007610ff037816 */ /* 0x000fe20000000003 */
[----:B--2---:R-:W-:-:S05]  /*100a0*/  IMAD.X R11, R11, 0x1, R0, P1 ;  /* 0x000000010b0b7824 */ /* 0x004fca00008e0600 */
[----:B------:R0:W2:Y:S04]  /*100b0*/  @!P0 LDG.E.U16 R3, [R10.64] ;  /* 0x000000060a038981 */ /* 0x0000a8000c1e1500 */
[----:B0-----:R-:W2:Y:S02]  /*100c0*/  LDL R11, [R1+0x4a4] ;  /* 0x0004a400010b7983 */ /* 0x001ea40000100800 */
[----:B--2---:R-:W-:Y:S02]  /*100d0*/  IADD3 R10, P1, R11, R2, RZ ;  /* 0x000000020b0a7210 */ /* 0x004fe40007f3e0ff */
[----:B------:R-:W2:Y:S04]  /*100e0*/  LDL R11, [R1+0x34c] ;  /* 0x00034c00010b7983 */ /* 0x000ea80000100800 */
[----:B------:R0:W-:Y:S02]  /*100f0*/  STS.U16 [R26+0x4900], R29 ;  /* 0x0049001d1a007388 */ /* 0x0001e40000000400 */
[----:B0-----:R-:W-:Y:S01]  /*10100*/  PRMT R29, RZ, 0x7610, R29 ;  /* 0x00007610ff1d7816 */ /* 0x001fe2000000001d */
[----:B--2---:R-:W-:-:S05]  /*10110*/  IMAD.X R11, R11, 0x1, R0, P1 ;  /* 0x000000010b0b7824 */ /* 0x004fca00008e0600 */
[----:B------:R0:W2:Y:S04]  /*10120*/  @!P0 LDG.E.U16 R29, [R10.64] ;  /* 0x000000060a1d8981 */ /* 0x0000a8000c1e1500 */
[----:B0-----:R-:W2:Y:S02]  /*10130*/  LDL R11, [R1+0x5b4] ;  /* 0x0005b400010b7983 */ /* 0x001ea40000100800 */
[----:B--2---:R-:W-:Y:S02]  /*10140*/  IADD3 R10, P1, R11, R2, RZ ;  /* 0x000000020b0a7210 */ /* 0x004fe40007f3e0ff */
[----:B------:R-:W2:Y:S01]  /*10150*/  LDL R11, [R1+0x490] ;  /* 0x00049000010b7983 */ /* 0x000ea20000100800 */
[----:B------:R-:W-:-:S03]  /*10160*/  PRMT R24, RZ, 0x7610, R24 ;  /* 0x00007610ff187816 */ /* 0x000fc60000000018 */
[----:B------:R-:W-:Y:S04]  /*10170*/  STS.U16 [R26+0x4b00], R27 ;  /* 0x004b001b1a007388 */ /* 0x000fe80000000400 */
[----:B------:R0:W-:Y:S04]  /*10180*/  STS.U16 [R26+0x4d00], R9 ;  /* 0x004d00091a007388 */ /* 0x0001e80000000400 */
[----:B0-----:R-:W4:Y:S01]  /*10190*/  LDL R9, [R1+0x464] ;  /* 0x0004640001097983 */ /* 0x001f220000100800 */
[----:B--2---:R-:W-:-:S05]  /*101a0*/  IMAD.X R11, R11, 0x1, R0, P1 ;  /* 0x000000010b0b7824 */ /* 0x004fca00008e0600 */
[----:B------:R0:W2:Y:S04]  /*101b0*/  @!P0 LDG.E.U16 R24, [R10.64] ;  /* 0x000000060a188981 */ /* 0x0000a8000c1e1500 */
[----:B0-----:R-:W2:Y:S01]  /*101c0*/  LDL R11, [R1+0x258] ;  /* 0x00025800010b7983 */ /* 0x001ea20000100800 */
[----:B---3--:R-:W-:-:S03]  /*101d0*/  IADD3 R10, P1, R28, R2, RZ ;  /* 0x000000021c0a7210 */ /* 0x008fc60007f3e0ff */
[----:B------:R-:W3:Y:S04]  /*101e0*/  LDL R28, [R1+0x238] ;  /* 0x00023800011c7983 */ /* 0x000ee80000100800 */
[----:B------:R0:W-:Y:S04]  /*101f0*/  STS.U16 [R26+0x4f00], R8 ;  /* 0x004f00081a007388 */ /* 0x0001e80000000400 */
[----:B0-----:R-:W3:Y:S01]  /*10200*/  LDL.LU R26, [R1+0xd20] ;  /* 0x000d2000011a7983 */ /* 0x001ee20000300800 */
[----:B--2---:R-:W-:Y:S01]  /*10210*/  IMAD.X R11, R11, 0x1, R0, P1 ;  /* 0x000000010b0b7824 */ /* 0x004fe200008e0600 */
[----:B----4-:R-:W-:-:S02]  /*10220*/  IADD3 R8, P1, R9, R2, RZ ;  /* 0x0000000209087210 */ /* 0x010fc40007f3e0ff */
[----:B------:R-:W2:Y:S01]  /*10230*/  LDL R9, [R1+0x30c] ;  /* 0x00030c0001097983 */ /* 0x000ea20000100800 */
[----:B------:R-:W-:Y:S02]  /*10240*/  PRMT R22, RZ, 0x7610, R22 ;  /* 0x00007610ff167816 */ /* 0x000fe40000000016 */
[----:B--2---:R-:W-:-:S05]  /*10250*/  IMAD.X R9, R9, 0x1, R0, P1 ;  /* 0x0000000109097824 */ /* 0x004fca00008e0600 */
[----:B------:R0:W2:Y:S04]  /*10260*/  @!P0 LDG.E.U16 R22, [R8.64] ;  /* 0x0000000608168981 */ /* 0x0000a8000c1e1500 */
[----:B0-----:R-:W4:Y:S04]  /*10270*/  LDL.LU R8, [R1+0x58] ;  /* 0x0000580001087983 */ /* 0x001f280000300800 */
[----:B------:R-:W2:Y:S01]  /*10280*/  LDL R9, [R1+0x594] ;  /* 0x0005940001097983 */ /* 0x000ea20000100800 */
[----:B------:R-:W-:-:S05]  /*10290*/  LOP3.LUT R21, R21, 0x30, RZ, 0x3c, !PT ;  /* 0x0000003015157812 */ /* 0x000fca00078e3cff */
[----:B----4-:R2:W-:Y:S02]  /*102a0*/  STS.U16 [R21+0x4180], R8 ;  /* 0x0041800815007388 */ /* 0x0105e40000000400 */
[----:B--2---:R-:W-:Y:S02]  /*102b0*/  IADD3 R8, P1, R9, R2, RZ ;  /* 0x0000000209087210 */ /* 0x004fe40007f3e0ff */
[----:B------:R-:W2:Y:S01]  /*102c0*/  LDL R9, [R1+0x450] ;  /* 0x0004500001097983 */ /* 0x000ea20000100800 */
[----:B------:R-:W-:Y:S02]  /*102d0*/  PRMT R27, RZ, 0x7610, R27 ;  /* 0x00007610ff1b7816 */ /* 0x000fe4000000001b */
[----:B--2---:R-:W-:-:S05]  /*102e0*/  IMAD.X R9, R9, 0x1, R0, P1 ;  /* 0x0000000109097824 */ /* 0x004fca00008e0600 */
[----:B------:R0:W2:Y:S04]  /*102f0*/  @!P0 LDG.E.U16 R27, [R8.64] ;  /* 0x00000006081b8981 */ /* 0x0000a8000c1e1500 */
[----:B0-----:R-:W4:Y:S04]  /*10300*/  LDL.LU R8, [R1+0x54] ;  /* 0x0000540001087983 */ /* 0x001f280000300800 */
[----:B------:R-:W2:Y:S01]  /*10310*/  LDL R9, [R1+0x2e0] ;  /* 0x0002e00001097983 */ /* 0x000ea20000100800 */
[----:B---3--:R-:W-:-:S03]  /*10320*/  PRMT R26, RZ, 0x7610, R26 ;  /* 0x00007610ff1a7816 */ /* 0x008fc6000000001a */
[----:B----4-:R2:W-:Y:S02]  /*10330*/  STS.U16 [R21+0x4380], R8 ;  /* 0x0043800815007388 */ /* 0x0105e40000000400 */
[----:B--2---:R-:W-:-:S05]  /*10340*/  IADD3 R8, P1, R9, R2, RZ ;  /* 0x0000000209087210 */ /* 0x004fca0007f3e0ff */
[----:B------:R-:W-:Y:S02]  /*10350*/  IMAD.X R9, R28, 0x1, R0, P1 ;  /* 0x000000011c097824 */ /* 0x000fe400008e0600 */
[----:B------:R-:W2:Y:S04]  /*10360*/  LDL.LU R28, [R1+0x3c] ;  /* 0x00003c00011c7983 */ /* 0x000ea80000300800 */
[----:B------:R-:W3:Y:S04]  /*10370*/  @!P0 LDG.E.U16 R26, [R8.64] ;  /* 0x00000006081a8981 */ /* 0x000ee8000c1e1500 */
[----:B---3--:R0:W-:Y:S04]  /*10380*/  STL [R1+0x8], R26 ;  /* 0x0000081a01007387 */ /* 0x0081e80000100800 */
[----:B0-----:R-:W3:Y:S04]  /*10390*/  LDL.LU R26, [R1+0xd1c] ;  /* 0x000d1c00011a7983 */ /* 0x001ee80000300800 */
[----:B------:R-:W4:Y:S01]  /*103a0*/  LDL.LU R9, [R1+0x50] ;  /* 0x0000500001097983 */ /* 0x000f220000300800 */
[----:B------:R-:W-:-:S03]  /*103b0*/  IADD3 R8, P1, R20, R2, RZ ;  /* 0x0000000214087210 */ /* 0x000fc60007f3e0ff */
[----:B----4-:R0:W-:Y:S04]  /*103c0*/  STS.U16 [R21+0x4580], R9 ;  /* 0x0045800915007388 */ /* 0x0101e80000000400 */
[----:B0-----:R-:W4:Y:S01]  /*103d0*/  LDL R9, [R1+0x420] ;  /* 0x0004200001097983 */ /* 0x001f220000100800 */
[----:B---3--:R-:W-:Y:S01]  /*103e0*/  PRMT R26, RZ, 0x7610, R26 ;  /* 0x00007610ff1a7816 */ /* 0x008fe2000000001a */
[----:B----4-:R-:W-:-:S05]  /*103f0*/  IMAD.X R9, R9, 0x1, R0, P1 ;  /* 0x0000000109097824 */ /* 0x010fca00008e0600 */
[----:B------:R-:W3:Y:S04]  /*10400*/  @!P0 LDG.E.U16 R26, [R8.64] ;  /* 0x00000006081a8981 */ /* 0x000ee8000c1e1500 */
[----:B------:R-:W-:Y:S04]  /*10410*/  STL [R1+0x770], R20 ;  /* 0x0007701401007387 */ /* 0x000fe80000100800 */
[----:B---3--:R0:W-:Y:S04]  /*10420*/  STL [R1+0x14], R26 ;  /* 0x0000141a01007387 */ /* 0x0081e80000100800 */
[----:B0-----:R-:W3:Y:S04]  /*10430*/  LDL.LU R26, [R1+0xd18] ;  /* 0x000d1800011a7983 */ /* 0x001ee80000300800 */
[----:B------:R-:W4:Y:S04]  /*10440*/  LDL.LU R8, [R1+0x4c] ;  /* 0x00004c0001087983 */ /* 0x000f280000300800 */
[----:B------:R-:W2:Y:S04]  /*10450*/  LDL R9, [R1+0x408] ;  /* 0x0004080001097983 */ /* 0x000ea80000100800 */
[----:B----4-:R2:W-:Y:S02]  /*10460*/  STS.U16 [R21+0x4780], R8 ;  /* 0x0047800815007388 */ /* 0x0105e40000000400 */
[----:B--2---:R-:W-:-:S02]  /*10470*/  IADD3 R8, P1, R9, R2, RZ ;  /* 0x0000000209087210 */ /* 0x004fc40007f3e0ff */
[----:B------:R-:W2:Y:S01]  /*10480*/  LDL R9, [R1+0x2cc] ;  /* 0x0002cc0001097983 */ /* 0x000ea20000100800 */
[----:B---3--:R-:W-:Y:S02]  /*10490*/  PRMT R26, RZ, 0x7610, R26 ;  /* 0x00007610ff1a7816 */ /* 0x008fe4000000001a */
[----:B--2---:R-:W-:-:S05]  /*104a0*/  IMAD.X R9, R9, 0x1, R0, P1 ;  /* 0x0000000109097824 */ /* 0x004fca00008e0600 */
[----:B------:R-:W2:Y:S04]  /*104b0*/  @!P0 LDG.E.U16 R26, [R8.64] ;  /* 0x00000006081a8981 */ /* 0x000ea8000c1e1500 */
[----:B--2---:R0:W-:Y:S04]  /*104c0*/  STL [R1+0x1c], R26 ;  /* 0x00001c1a01007387 */ /* 0x0041e80000100800 */
[----:B0-----:R-:W2:Y:S04]  /*104d0*/  LDL.LU R26, [R1+0xd14] ;  /* 0x000d1400011a7983 */ /* 0x001ea80000300800 */
[----:B------:R-:W3:Y:S04]  /*104e0*/  LDL.LU R8, [R1+0x48] ;  /* 0x0000480001087983 */ /* 0x000ee80000300800 */
[----:B------:R-:W4:Y:S04]  /*104f0*/  LDL R9, [R1+0x54c] ;  /* 0x00054c0001097983 */ /* 0x000f280000100800 */
[----:B---3--:R4:W-:Y:S02]  /*10500*/  STS.U16 [R21+0x4980], R8 ;  /* 0x0049800815007388 */ /* 0x0089e40000000400 */
[----:B----4-:R-:W-:-:S02]  /*10510*/  IADD3 R8, P1, R9, R2, RZ ;  /* 0x0000000209087210 */ /* 0x010fc40007f3e0ff */
[----:B------:R-:W3:Y:S01]  /*10520*/  LDL R9, [R1+0x3f4] ;  /* 0x0003f40001097983 */ /* 0x000ee20000100800 */
[----:B--2---:R-:W-:Y:S02]  /*10530*/  PRMT R26, RZ, 0x7610, R26 ;  /* 0x00007610ff1a7816 */ /* 0x004fe4000000001a */
[----:B---3--:R-:W-:-:S05]  /*10540*/  IMAD.X R9, R9, 0x1, R0, P1 ;  /* 0x0000000109097824 */ /* 0x008fca00008e0600 */
        /* <DEDUP_REMOVED lines=20> */
[----:B------:R0:W2:Y:S04]  /*10690*/  @!P0 LDG.E.U16 R26, [R8.64] ;  /* 0x00000006081a8981 */ /* 0x0000a8000c1e1500 */
[----:B0-----:R-:W0:Y:S04]  /*106a0*/  S2R R8, SR_TID.X ;  /* 0x0000000000087919 */ /* 0x001e280000002100 */
[----:B--2---:R1:W-:Y:S04]  /*106b0*/  STL [R1+0x4c], R26 ;  /* 0x00004c1a01007387 */ /* 0x0043e80000100800 */
[----:B-1----:R-:W2:Y:S04]  /*106c0*/  LDL.LU R26, [R1+0xd08] ;  /* 0x000d0800011a7983 */ /* 0x002ea80000300800 */
[----:B------:R-:W3:Y:S04]  /*106d0*/  LDL R9, [R1+0x50c] ;  /* 0x00050c0001097983 */ /* 0x000ee80000100800 */
[----:B------:R1:W-:Y:S04]  /*106e0*/  STS.U16 [R21+0x4f80], R28 ;  /* 0x004f801c15007388 */ /* 0x0003e80000000400 */
[----:B-1----:R-:W4:Y:S04]  /*106f0*/  LDL.LU R28, [R1+0xd04] ;  /* 0x000d0400011c7983 */ /* 0x002f280000300800 */
[----:B------:R-:W-:Y:S04]  /*10700*/  STL [R1+0xc9c], R21 ;  /* 0x000c9c1501007387 */ /* 0x000fe80000100800 */
[----:B------:R0:W-:Y:S02]  /*10710*/  STL [R1+0xca0], R21 ;  /* 0x000ca01501007387 */ /* 0x0001e40000100800 */
[----:B0-----:R-:W-:-:S02]  /*10720*/  LOP3.LUT R21, R8, 0x3f, RZ, 0xc0, !PT ;  /* 0x0000003f08157812 */ /* 0x001fc400078ec0ff */
[----:B---3--:R-:W-:Y:S02]  /*10730*/  IADD3 R8, P1, R9, R2, RZ ;  /* 0x0000000209087210 */ /* 0x008fe40007f3e0ff */
[----:B------:R-:W3:Y:S01]  /*10740*/  LDL R9, [R1+0x3b4] ;  /* 0x0003b40001097983 */ /* 0x000ee20000100800 */
[----:B----4-:R-:W-:Y:S02]  /*10750*/  PRMT R28, RZ, 0x7610, R28 ;  /* 0x00007610ff1c7816 */ /* 0x010fe4000000001c */
[----:B---3--:R-:W-:-:S05]  /*10760*/  IMAD.X R9, R9, 0x1, R0, P1 ;  /* 0x0000000109097824 */ /* 0x008fca00008e0600 */
[----:B------:R-:W3:Y:S01]  /*10770*/  @!P0 LDG.E.U16 R28, [R8.64] ;  /* 0x00000006081c8981 */ /* 0x000ee2000c1e1500 */
[----:B------:R-:W-:-:S03]  /*10780*/  IMAD.SHL.U32 R21, R21, 0x2, RZ ;  /* 0x0000000215157824 */ /* 0x000fc600078e00ff */
[----:B---3--:R0:W-:Y:S04]  /*10790*/  STL [R1+0x48], R28 ;  /* 0x0000481c01007387 */ /* 0x0081e80000100800 */
[----:B0-----:R-:W3:Y:S04]  /*107a0*/  LDL.LU R28, [R1+0xd00] ;  /* 0x000d0000011c7983 */ /* 0x001ee80000300800 */
[----:B------:R-:W4:Y:S04]  /*107b0*/  LDL.LU R8, [R1+0x34] ;  /* 0x0000340001087983 */ /* 0x000f280000300800 */
[----:B------:R-:W2:Y:S04]  /*107c0*/  LDL R9, [R1+0x5e8] ;  /* 0x0005e80001097983 */ /* 0x000ea80000100800 */
[----:B----4-:R2:W-:Y:S02]  /*107d0*/  STS.U16 [R21], R8 ;  /* 0x0000000815007388 */ /* 0x0105e40000000400 */
        /* <DEDUP_REMOVED lines=12> */
[----:B------:R-:W-:Y:S02]  /*108a0*/  PRMT R20, RZ, 0x7610, R20 ;  /* 0x00007610ff147816 */ /* 0x000fe40000000014 */
[----:B---3--:R-:W-:-:S05]  /*108b0*/  IMAD.X R9, R9, 0x1, R0, P1 ;  /* 0x0000000109097824 */ /* 0x008fca00008e0600 */
[----:B------:R0:W3:Y:S04]  /*108c0*/  @!P0 LDG.E.U16 R20, [R8.64] ;  /* 0x0000000608148981 */ /* 0x0000e8000c1e1500 */
[----:B0-----:R-:W4:Y:S04]  /*108d0*/  LDL.LU R8, [R1+0x2c] ;  /* 0x00002c0001087983 */ /* 0x001f280000300800 */
[----:B------:R-:W2:Y:S04]  /*108e0*/  LDL R9, [R1+0x4cc] ;  /* 0x0004cc0001097983 */ /* 0x000ea80000100800 */
[----:B---3--:R-:W-:Y:S04]  /*108f0*/  STL [R1+0xcc4], R20 ;  /* 0x000cc41401007387 */ /* 0x008fe80000100800 */
[----:B------:R-:W-:Y:S04]  /*10900*/  STL [R1+0xcc8], R20 ;  /* 0x000cc81401007387 */ /* 0x000fe80000100800 */
[----:B------:R-:W-:Y:S04]  /*10910*/  STL [R1+0xccc], R20 ;  /* 0x000ccc1401007387 */ /* 0x000fe80000100800 */
[----:B----4-:R2:W-:Y:S02]  /*10920*/  STS.U16 [R21+0x800], R8 ;  /* 0x0008000815007388 */ /* 0x0105e40000000400 */
[----:B--2---:R-:W-:-:S02]  /*10930*/  IADD3 R8, P1, R9, R2, RZ ;  /* 0x0000000209087210 */ /* 0x004fc40007f3e0ff */
[----:B------:R-:W2:Y:S01]  /*10940*/  LDL R9, [R1+0x374] ;  /* 0x0003740001097983 */ /* 0x000ea20000100800 */
[----:B------:R-:W-:Y:S02]  /*10950*/  PRMT R28, RZ, 0x7610, R28 ;  /* 0x00007610ff1c7816 */ /* 0x000fe4000000001c */
        /* <DEDUP_REMOVED lines=74> */
[----:B------:R-:W3:Y:S04]  /*10e00*/  LDL.LU R8, [R1] ;  /* 0x0000000001087983 */ /* 0x000ee80000300800 */
[----:B------:R-:W4:Y:S04]  /*10e10*/  LDL R9, [R1+0x574] ;  /* 0x0005740001097983 */ /* 0x000f280000100800 */
[----:B---3--:R4:W-:Y:S02]  /*10e20*/  STS.U16 [R21+0x2800], R8 ;  /* 0x0028000815007388 */ /* 0x0089e40000000400 */
[----:B----4-:R-:W-:-:S02]  /*10e30*/  IADD3 R8, P1, R9, R2, RZ ;  /* 0x0000000209087210 */ /* 0x010fc40007f3e0ff */
[----:B------:R-:W3:Y:S01]  /*10e40*/  LDL R9, [R1+0x41c] ;  /* 0x00041c0001097983 */ /* 0x000ee20000100800 */
[----:B------:R-:W-:Y:S02]  /*10e50*/  PRMT R20, RZ, 0x7610, R20 ;  /* 0x00007610ff147816 */ /* 0x000fe40000000014 */
[----:B---3--:R-:W-:-:S05]  /*10e60*/  IMAD.X R9, R9, 0x1, R0, P1 ;  /* 0x0000000109097824 */ /* 0x008fca00008e0600 */
[----:B------:R0:W3:Y:S04]  /*10e70*/  @!P0 LDG.E.U16 R20, [R8.64] ;  /* 0x0000000608148981 */ /* 0x0000e8000c1e1500 */
[----:B0-----:R-:W4:Y:S04]  /*10e80*/  LDL R9, [R1+0x61c] ;  /* 0x00061c0001097983 */ /* 0x001f280000100800 */
[----:B---3--:R0:W-:Y:S01]  /*10e90*/  STL [R1+0x64], R20 ;  /* 0x0000641401007387 */ /* 0x0081e20000100800 */
[----:B----4-:R-:W-:-:S03]  /*10ea0*/  IADD3 R8, P1, R9, R2, RZ ;  /* 0x0000000209087210 */ /* 0x010fc60007f3e0ff */
[----:B0-----:R-:W3:Y:S04]  /*10eb0*/  LDL R20, [R1+0x520] ;  /* 0x0005200001147983 */ /* 0x001ee80000100800 */
[----:B------:R-:W4:Y:S01]  /*10ec0*/  LDL R9, [R1+0x560] ;  /* 0x0005600001097983 */ /* 0x000f220000100800 */
[----:B------:R-:W-:Y:S01]  /*10ed0*/  PRMT R26, RZ, 0x7610, R26 ;  /* 0x00007610ff1a7816 */ /* 0x000fe2000000001a */
[----:B----4-:R-:W-:-:S05]  /*10ee0*/  IMAD.X R9, R9, 0x1, R0, P1 ;  /* 0x0000000109097824 */ /* 0x010fca00008e0600 */
[----:B------:R-:W4:Y:S04]  /*10ef0*/  @!P0 LDG.E.U16 R26, [R8.64] ;  /* 0x00000006081a8981 */ /* 0x000f28000c1e1500 */
[----:B----4-:R0:W-:Y:S04]  /*10f00*/  STL [R1+0xc], R26 ;  /* 0x00000c1a01007387 */ /* 0x0101e80000100800 */
[----:B0-----:R-:W4:Y:S04]  /*10f10*/  LDL.LU R26, [R1+0xcd8] ;  /* 0x000cd800011a7983 */ /* 0x001f280000300800 */
[----:B------:R-:W2:Y:S02]  /*10f20*/  LDL R9, [R1+0x3f0] ;  /* 0x0003f00001097983 */ /* 0x000ea40000100800 */
[----:B--2---:R-:W-:-:S02]  /*10f30*/  IADD3 R8, P1, R9, R2, RZ ;  /* 0x0000000209087210 */ /* 0x004fc40007f3e0ff */
[----:B------:R-:W2:Y:S01]  /*10f40*/  LDL R9, [R1+0x2c0] ;  /* 0x0002c00001097983 */ /* 0x000ea20000100800 */
[----:B------:R-:W-:Y:S02]  /*10f50*/  PRMT R25, RZ, 0x7610, R25 ;  /* 0x00007610ff197816 */ /* 0x000fe40000000019 */
[----:B--2---:R-:W-:-:S05]  /*10f60*/  IMAD.X R9, R9, 0x1, R0, P1 ;  /* 0x0000000109097824 */ /* 0x004fca00008e0600 */
[----:B------:R-:W2:Y:S04]  /*10f70*/  @!P0 LDG.E.U16 R25, [R8.64] ;  /* 0x0000000608198981 */ /* 0x000ea8000c1e1500 */
[----:B--2---:R0:W-:Y:S04]  /*10f80*/  STL [R1+0x4], R25 ;  /* 0x0000041901007387 */ /* 0x0041e80000100800 */
[----:B0-----:R-:W2:Y:S04]  /*10f90*/  LDL.LU R25, [R1+0xcd4] ;  /* 0x000cd40001197983 */ /* 0x001ea80000300800 */
[----:B------:R-:W2:Y:S02]  /*10fa0*/  LDL R9, [R1+0x534] ;  /* 0x0005340001097983 */ /* 0x000ea40000100800 */
[----:B--2---:R-:W-:-:S02]  /*10fb0*/  IADD3 R8, P1, R9, R2, RZ ;  /* 0x0000000209087210 */ /* 0x004fc40007f3e0ff */
[----:B------:R-:W2:Y:S01]  /*10fc0*/  LDL R9, [R1+0x3dc] ;  /* 0x0003dc0001097983 */ /* 0x000ea20000100800 */
[----:B------:R-:W-:Y:S02]  /*10fd0*/  PRMT R14, RZ, 0x7610, R14 ;  /* 0x00007610ff0e7816 */ /* 0x000fe4000000000e */
[----:B--2---:R-:W-:-:S05]  /*10fe0*/  IMAD.X R9, R9, 0x1, R0, P1 ;  /* 0x0000000109097824 */ /* 0x004fca00008e0600 */
[----:B------:R-:W2:Y:S04]  /*10ff0*/  @!P0 LDG.E.U16 R14, [R8.64] ;  /* 0x00000006080e8981 */ /* 0x000ea8000c1e1500 */
[----:B--2---:R0:W-:Y:S04]  /*11000*/  STL [R1], R14 ;  /* 0x0000000e01007387 */ /* 0x0041e80000100800 */
[----:B0-----:R-:W2:Y:S04]  /*11010*/  LDL.LU R14, [R1+0xcd0] ;  /* 0x000cd000010e7983 */ /* 0x001ea80000300800 */
[----:B------:R-:W2:Y:S04]  /*11020*/  LDL R9, [R1+0x5fc] ;  /* 0x0005fc0001097983 */ /* 0x000ea80000100800 */
[----:B------:R0:W-:Y:S02]  /*11030*/  STS.U16 [R21+0x2c00], R28 ;  /* 0x002c001c15007388 */ /* 0x0001e40000000400 */
[----:B0-----:R-:W-:-:S02]  /*11040*/  PRMT R28, RZ, 0x7610, R28 ;  /* 0x00007610ff1c7816 */ /* 0x001fc4000000001c */
[----:B--2---:R-:W-:-:S05]  /*11050*/  IADD3 R8, P1, R9, R2, RZ ;  /* 0x0000000209087210 */ /* 0x004fca0007f3e0ff */
[----:B---3--:R-:W-:-:S05]  /*11060*/  IMAD.X R9, R20, 0x1, R0, P1 ;  /* 0x0000000114097824 */ /* 0x008fca00008e0600 */
[----:B------:R0:W2:Y:S04]  /*11070*/  @!P0 LDG.E.U16 R28, [R8.64] ;  /* 0x00000006081c8981 */ /* 0x0000a8000c1e1500 */
[----:B0-----:R-:W3:Y:S04]  /*11080*/  LDL R9, [R1+0x3b0] ;  /* 0x0003b00001097983 */ /* 0x001ee80000100800 */
[----:B----4-:R-:W-:Y:S04]  /*11090*/  STS.U16 [R21+0x3000], R26 ;  /* 0x0030001a15007388 */ /* 0x010fe80000000400 */
[----:B------:R-:W-:Y:S04]  /*110a0*/  STS.U16 [R21+0x3400], R25 ;  /* 0x0034001915007388 */ /* 0x000fe80000000400 */
[----:B------:R0:W-:Y:S04]  /*110b0*/  STS.U16 [R21+0x3800], R14 ;  /* 0x0038000e15007388 */ /* 0x0001e80000000400 */
[----:B0-----:R-:W4:Y:S04]  /*110c0*/  LDL R14, [R1+0x39c] ;  /* 0x00039c00010e7983 */ /* 0x001f280000100800 */
[----:B--2---:R-:W-:Y:S04]  /*110d0*/  STL [R1+0xc8c], R28 ;  /* 0x000c8c1c01007387 */ /* 0x004fe80000100800 */
[----:B------:R-:W-:Y:S04]  /*110e0*/  STL [R1+0xc90], R28 ;  /* 0x000c901c01007387 */ /* 0x000fe80000100800 */
[----:B------:R-:W-:Y:S04]  /*110f0*/  STL [R1+0xc94], R28 ;  /* 0x000c941c01007387 */ /* 0x000fe80000100800 */
[----:B------:R-:W-:Y:S04]  /*11100*/  STL [R1+0xc98], R28 ;  /* 0x000c981c01007387 */ /* 0x000fe80000100800 */
[----:B------:R-:W-:Y:S04]  /*11110*/  STL [R1+0xca4], R28 ;  /* 0x000ca41c01007387 */ /* 0x000fe80000100800 */
[----:B------:R-:W-:Y:S04]  /*11120*/  STL [R1+0xca8], R28 ;  /* 0x000ca81c01007387 */ /* 0x000fe80000100800 */
[----:B------:R-:W-:Y:S04]  /*11130*/  STL [R1+0xcac], R28 ;  /* 0x000cac1c01007387 */ /* 0x000fe80000100800 */
[----:B------:R-:W-:Y:S01]  /*11140*/  STL [R1+0xcb0], R28 ;  /* 0x000cb01c01007387 */ /* 0x000fe20000100800 */
[----:B---3--:R-:W-:-:S03]  /*11150*/  IADD3 R8, P1, R9, R2, RZ ;  /* 0x0000000209087210 */ /* 0x008fc60007f3e0ff */
[----:B------:R-:W-:Y:S04]  /*11160*/  STL [R1+0xcb4], R28 ;  /* 0x000cb41c01007387 */ /* 0x000fe80000100800 */
[----:B------:R-:W-:Y:S04]  /*11170*/  STL [R1+0xcb8], R28 ;  /* 0x000cb81c01007387 */ /* 0x000fe80000100800 */
[----:B------:R-:W-:Y:S04]  /*11180*/  STL [R1+0xcbc], R28 ;  /* 0x000cbc1c01007387 */ /* 0x000fe80000100800 */
[----:B------:R-:W-:Y:S04]  /*11190*/  STL [R1+0xcc0], R28 ;  /* 0x000cc01c01007387 */ /* 0x000fe80000100800 */
[----:B------:R-:W2:Y:S01]  /*111a0*/  LDL R9, [R1+0x2a0] ;  /* 0x0002a00001097983 */ /* 0x000ea20000100800 */
[----:B------:R-:W-:Y:S01]  /*111b0*/  PRMT R25, RZ, 0x7610, R25 ;  /* 0x00007610ff197816 */ /* 0x000fe20000000019 */
[----:B--2---:R-:W-:-:S05]  /*111c0*/  IMAD.X R9, R9, 0x1, R0, P1 ;  /* 0x0000000109097824 */ /* 0x004fca00008e0600 */
[----:B------:R0:W2:Y:S04]  /*111d0*/  @!P0 LDG.E.U16 R25, [R8.64] ;  /* 0x0000000608198981 */ /* 0x0000a8000c1e1500 */
[----:B0-----:R-:W3:Y:S01]  /*111e0*/  LDL R9, [R1+0x4f4] ;  /* 0x0004f40001097983 */ /* 0x001ee20000100800 */
[----:B------:R-:W-:-:S03]  /*111f0*/  PRMT R12, RZ, 0x7610, R12 ;  /* 0x00007610ff0c7816 */ /* 0x000fc6000000000c */
[----:B--2---:R-:W-:Y:S01]  /*11200*/  STL [R1+0xc88], R25 ;  /* 0x000c881901007387 */ /* 0x004fe20000100800 */
[----:B---3--:R-:W-:-:S05]  /*11210*/  IADD3 R8, P1, R9, R2, RZ ;  /* 0x0000000209087210 */ /* 0x008fca0007f3e0ff */
[----:B----4-:R-:W-:Y:S02]  /*11220*/  IMAD.X R9, R14, 0x1, R0, P1 ;  /* 0x000000010e097824 */ /* 0x010fe400008e0600 */
[----:B------:R-:W2:Y:S04]  /*11230*/  LDL R14, [R1+0x4b4] ;  /* 0x0004b400010e7983 */ /* 0x000ea80000100800 */
[----:B------:R0:W3:Y:S04]  /*11240*/  @!P0 LDG.E.U16 R12, [R8.64] ;  /* 0x00000006080c8981 */ /* 0x0000e8000c1e1500 */
[----:B0-----:R-:W4:Y:S04]  /*11250*/  LDL R9, [R1+0x5dc] ;  /* 0x0005dc0001097983 */ /* 0x001f280000100800 */
[----:B------:R-:W0:Y:S04]  /*11260*/  S2R R20, SR_TID.X ;  /* 0x0000000000147919 */ /* 0x000e280000002100 */
[----:B---3--:R-:W-:Y:S01]  /*11270*/  STL [R1+0xc84], R12 ;  /* 0x000c840c01007387 */ /* 0x008fe20000100800 */
[----:B----4-:R-:W-:-:S03]  /*11280*/  IADD3 R8, P1, R9, R2, RZ ;  /* 0x0000000209087210 */ /* 0x010fc60007f3e0ff */
[----:B------:R-:W3:Y:S01]  /*11290*/  LDL R9, [R1+0x4e0] ;  /* 0x0004e00001097983 */ /* 0x000ee20000100800 */
[----:B------:R-:W-:Y:S02]  /*112a0*/  PRMT R23, RZ, 0x7610, R23 ;  /* 0x00007610ff177816 */ /* 0x000fe40000000017 */
[----:B0-----:R-:W-:-:S04]  /*112b0*/  LOP3.LUT R20, R20, 0x3f, RZ, 0xc0, !PT ;  /* 0x0000003f14147812 */ /* 0x001fc800078ec0ff */
[----:B------:R0:W4:Y:S01]  /*112c0*/  @!P0 LDG.E.U16 R23, [R10.64] ;  /* 0x000000060a178981 */ /* 0x000122000c1e1500 */
[----:B------:R-:W-:Y:S01]  /*112d0*/  IMAD.SHL.U32 R20, R20, 0x2, RZ ;  /* 0x0000000214147824 */ /* 0x000fe200078e00ff */
[----:B0-----:R-:W-:-:S04]  /*112e0*/  PRMT R11, RZ, 0x7610, R11 ;  /* 0x00007610ff0b7816 */ /* 0x001fc8000000000b */
[----:B------:R-:W-:Y:S01]  /*112f0*/  LOP3.LUT R20, R20, 0x10, RZ, 0x3c, !PT ;  /* 0x0000001014147812 */ /* 0x000fe200078e3cff */
[----:B------:R-:W-:Y:S04]  /*11300*/  STS.U16 [R21+0x3c00], R16 ;  /* 0x003c001015007388 */ /* 0x000fe80000000400 */
[----:B------:R-:W-:Y:S04]  /*11310*/  STS.U16 [R20+0x80], R17 ;  /* 0x0000801114007388 */ /* 0x000fe80000000400 */
[----:B------:R0:W-:Y:S04]  /*11320*/  STS.U16 [R20+0x480], R15 ;  /* 0x0004800f14007388 */ /* 0x0001e80000000400 */
[----:B0-----:R-:W2:Y:S01]  /*11330*/  LDL R15, [R1+0x280] ;  /* 0x00028000010f7983 */ /* 0x001ea20000100800 */
[----:B---3--:R-:W-:-:S05]  /*11340*/  IMAD.X R9, R9, 0x1, R0, P1 ;  /* 0x0000000109097824 */ /* 0x008fca00008e0600 */
[----:B------:R0:W3:Y:S04]  /*11350*/  @!P0 LDG.E.U16 R11, [R8.64] ;  /* 0x00000006080b8981 */ /* 0x0000e8000c1e1500 */
[----:B0-----:R-:W2:Y:S01]  /*11360*/  LDL R9, [R1+0x370] ;  /* 0x0003700001097983 */ /* 0x001ea20000100800 */
[----:B------:R-:W-:Y:S02]  /*11370*/  PRMT R10, RZ, 0x7610, R10 ;  /* 0x00007610ff0a7816 */ /* 0x000fe4000000000a */
[----:B--2---:R-:W-:-:S05]  /*11380*/  IADD3 R8, P1, R9, R2, RZ ;  /* 0x0000000209087210 */ /* 0x004fca0007f3e0ff */
[----:B------:R-:W-:-:S05]  /*11390*/  IMAD.X R9, R15, 0x1, R0, P1 ;  /* 0x000000010f097824 */ /* 0x000fca00008e0600 */
[----:B------:R-:W2:Y:S04]  /*113a0*/  @!P0 LDG.E.U16 R10, [R8.64] ;  /* 0x00000006080a8981 */ /* 0x000ea8000c1e1500 */
[----:B---3--:R-:W-:Y:S04]  /*113b0*/  STL [R1+0xc80], R11 ;  /* 0x000c800b01007387 */ /* 0x008fe80000100800 */
[----:B--2---:R-:W-:Y:S04]  /*113c0*/  STL [R1+0xc7c], R10 ;  /* 0x000c7c0a01007387 */ /* 0x004fe80000100800 */
[----:B------:R-:W2:Y:S01]  /*113d0*/  LDL R15, [R1+0x35c] ;  /* 0x00035c00010f7983 */ /* 0x000ea20000100800 */
[----:B------:R-:W-:-:S02]  /*113e0*/  IADD3 R14, P1, R14, R2, RZ ;  /* 0x000000020e0e7210 */ /* 0x000fc40007f3e0ff */
[----:B------:R-:W-:Y:S01]  /*113f0*/  PRMT R9, RZ, 0x7610, R9 ;  /* 0x00007610ff097816 */ /* 0x000fe20000000009 */
[----:B------:R-:W-:Y:S04]  /*11400*/  STS.U16 [R20+0x880], R13 ;  /* 0x0008800d14007388 */ /* 0x000fe80000000400 */
[----:B------:R0:W-:Y:S04]  /*11410*/  STS.U16 [R20+0xc80], R7 ;  /* 0x000c800714007388 */ /* 0x0001e80000000400 */
[----:B0-----:R-:W3:Y:S01]  /*11420*/  LDL R7, [R1+0x5bc] ;  /* 0x0005bc0001077983 */ /* 0x001ee20000100800 */
[----:B--2---:R-:W-:-:S05]  /*11430*/  IMAD.X R15, R15, 0x1, R0, P1 ;  /* 0x000000010f0f7824 */ /* 0x004fca00008e0600 */
[----:B------:R0:W2:Y:S04]  /*11440*/  @!P0 LDG.E.U16 R9, [R14.64] ;  /* 0x000000060e098981 */ /* 0x0000a8000c1e1500 */
[----:B0-----:R-:W2:Y:S04]  /*11450*/  LDL R14, [R1+0x4a0] ;  /* 0x0004a000010e7983 */ /* 0x001ea80000100800 */
[----:B------:R3:W-:Y:S01]  /*11460*/  STS.U16 [R20+0x1080], R6 ;  /* 0x0010800614007388 */ /* 0x0007e20000000400 */
[----:B------:R-:W-:-:S03]  /*11470*/  PRMT R8, RZ, 0x7610, R8 ;  /* 0x00007610ff087816 */ /* 0x000fc60000000008 */
[----:B------:R-:W4:Y:S01]  /*11480*/  LDL R15, [R1+0x330] ;  /* 0x00033000010f7983 */ /* 0x000f220000100800 */
[----:B---3--:R-:W-:-:S05]  /*11490*/  IADD3 R6, P1, R7, R2, RZ ;  /* 0x0000000207067210 */ /* 0x008fca0007f3e0ff */
[----:B--2---:R-:W-:-:S05]  /*114a0*/  IMAD.X R7, R14, 0x1, R0, P1 ;  /* 0x000000010e077824 */ /* 0x004fca00008e0600 */
[----:B------:R-:W2:Y:S01]  /*114b0*/  @!P0 LDG.E.U16 R8, [R6.64] ;  /* 0x0000000606088981 */ /* 0x000ea2000c1e1500 */
[----:B----4-:R-:W-:-:S03]  /*114c0*/  IADD3 R14, P1, R15, R2, RZ ;  /* 0x000000020f0e7210 */ /* 0x010fc60007f3e0ff */
[----:B------:R-:W-:Y:S04]  /*114d0*/  STL [R1+0xc78], R9 ;  /* 0x000c780901007387 */ /* 0x000fe80000100800 */
[----:B--2---:R-:W-:Y:S04]  /*114e0*/  STL [R1+0xc74], R8 ;  /* 0x000c740801007387 */ /* 0x004fe80000100800 */
[----:B------:R-:W2:Y:S01]  /*114f0*/  LDL R15, [R1+0x260] ;  /* 0x00026000010f7983 */ /* 0x000ea20000100800 */
[----:B------:R-:W-:Y:S01]  /*11500*/  PRMT R7, RZ, 0x7610, R7 ;  /* 0x00007610ff077816 */ /* 0x000fe20000000007 */
[----:B--2---:R-:W-:-:S05]  /*11510*/  IMAD.X R15, R15, 0x1, R0, P1 ;  /* 0x000000010f0f7824 */ /* 0x004fca00008e0600 */
[----:B------:R0:W2:Y:S04]  /*11520*/  @!P0 LDG.E.U16 R7, [R14.64] ;  /* 0x000000060e078981 */ /* 0x0000a8000c1e1500 */
[----:B0-----:R-:W3:Y:S02]  /*11530*/  LDL R15, [R1+0x474] ;  /* 0x00047400010f7983 */ /* 0x001ee40000100800 */
[----:B---3--:R-:W-:Y:S02]  /*11540*/  IADD3 R14, P1, R15, R2, RZ ;  /* 0x000000020f0e7210 */ /* 0x008fe40007f3e0ff */
[----:B------:R-:W3:Y:S01]  /*11550*/  LDL R15, [R1+0x31c] ;  /* 0x00031c00010f7983 */ /* 0x000ee20000100800 */
[----:B------:R-:W-:Y:S02]  /*11560*/  PRMT R6, RZ, 0x7610, R6 ;  /* 0x00007610ff067816 */ /* 0x000fe40000000006 */
[----:B---3--:R-:W-:-:S05]  /*11570*/  IMAD.X R15, R15, 0x1, R0, P1 ;  /* 0x000000010f0f7824 */ /* 0x008fca00008e0600 */
[----:B------:R0:W3:Y:S04]  /*11580*/  @!P0 LDG.E.U16 R6, [R14.64] ;  /* 0x000000060e068981 */ /* 0x0000e8000c1e1500 */
[----:B0-----:R-:W4:Y:S04]  /*11590*/  LDL R15, [R1+0x59c] ;  /* 0x00059c00010f7983 */ /* 0x001f280000100800 */
[----:B---3--:R-:W-:Y:S01]  /*115a0*/  STL [R1+0xc70], R6 ;  /* 0x000c700601007387 */ /* 0x008fe20000100800 */
[----:B----4-:R-:W-:-:S03]  /*115b0*/  IADD3 R14, P1, R15, R2, RZ ;  /* 0x000000020f0e7210 */ /* 0x010fc60007f3e0ff */
[----:B------:R-:W3:Y:S04]  /*115c0*/  LDL R15, [R1+0x460] ;  /* 0x00046000010f7983 */ /* 0x000ee80000100800 */
[----:B------:R0:W-:Y:S02]  /*115d0*/  STS.U16 [R20+0x1480], R5 ;  /* 0x0014800514007388 */ /* 0x0001e40000000400 */
[----:B0-----:R-:W-:Y:S01]  /*115e0*/  PRMT R5, RZ, 0x7610, R5 ;  /* 0x00007610ff057816 */ /* 0x001fe20000000005 */
[----:B---3--:R-:W-:-:S05]  /*115f0*/  IMAD.X R15, R15, 0x1, R0, P1 ;  /* 0x000000010f0f7824 */ /* 0x008fca00008e0600 */
[----:B------:R0:W3:Y:S04]  /*11600*/  @!P0 LDG.E.U16 R5, [R14.64] ;  /* 0x000000060e058981 */ /* 0x0000e8000c1e1500 */
[----:B0-----:R-:W4:Y:S04]  /*11610*/  LDL R15, [R1+0x2f0] ;  /* 0x0002f000010f7983 */ /* 0x001f280000100800 */
[----:B---3--:R-:W-:Y:S01]  /*11620*/  STL [R1+0xc6c], R5 ;  /* 0x000c6c0501007387 */ /* 0x008fe20000100800 */
[----:B----4-:R-:W-:-:S03]  /*11630*/  IADD3 R14, P1, R15, R2, RZ ;  /* 0x000000020f0e7210 */ /* 0x010fc60007f3e0ff */
[----:B------:R-:W3:Y:S04]  /*11640*/  LDL R15, [R1+0x240] ;  /* 0x00024000010f7983 */ /* 0x000ee80000100800 */
[----:B------:R-:W-:Y:S04]  /*11650*/  STS.U16 [R20+0x1880], R19 ;  /* 0x0018801314007388 */ /* 0x000fe80000000400 */
[----:B------:R-:W-:Y:S04]  /*11660*/  STS.U16 [R20+0x1c80], R18 ;  /* 0x001c801214007388 */ /* 0x000fe80000000400 */
[----:B------:R0:W-:Y:S02]  /*11670*/  STS.U16 [R20+0x2080], R4 ;  /* 0x0020800414007388 */ /* 0x0001e40000000400 */
[----:B0-----:R-:W-:Y:S01]  /*11680*/  PRMT R4, RZ, 0x7610, R4 ;  /* 0x00007610ff047816 */ /* 0x001fe20000000004 */
[----:B---3--:R-:W-:-:S05]  /*11690*/  IMAD.X R15, R15, 0x1, R0, P1 ;  /* 0x000000010f0f7824 */ /* 0x008fca00008e0600 */
[----:B------:R0:W3:Y:S04]  /*116a0*/  @!P0 LDG.E.U16 R4, [R14.64] ;  /* 0x000000060e048981 */ /* 0x0000e8000c1e1500 */
[----:B0-----:R-:W4:Y:S02]  /*116b0*/  LDL R15, [R1+0x588] ;  /* 0x00058800010f7983 */ /* 0x001f240000100800 */
[----:B----4-:R-:W-:Y:S02]  /*116c0*/  IADD3 R14, P1, R15, R2, RZ ;  /* 0x000000020f0e7210 */ /* 0x010fe40007f3e0ff */
[----:B------:R-:W4:Y:S04]  /*116d0*/  LDL R15, [R1+0x2dc] ;  /* 0x0002dc00010f7983 */ /* 0x000f280000100800 */
[----:B------:R0:W-:Y:S02]  /*116e0*/  STS.U16 [R20+0x2480], R3 ;  /* 0x0024800314007388 */ /* 0x0001e40000000400 */
[----:B0-----:R-:W-:Y:S01]  /*116f0*/  PRMT R3, RZ, 0x7610, R3 ;  /* 0x00007610ff037816 */ /* 0x001fe20000000003 */
[----:B----4-:R-:W-:-:S05]  /*11700*/  IMAD.X R15, R15, 0x1, R0, P1 ;  /* 0x000000010f0f7824 */ /* 0x010fca00008e0600 */
[----:B------:R0:W4:Y:S04]  /*11710*/  @!P0 LDG.E.U16 R3, [R14.64] ;  /* 0x000000060e038981 */ /* 0x000128000c1e1500 */
[----:B0-----:R-:W2:Y:S02]  /*11720*/  LDL R15, [R1+0x418] ;  /* 0x00041800010f7983 */ /* 0x001ea40000100800 */
[----:B--2---:R-:W-:Y:S02]  /*11730*/  IADD3 R14, P1, R15, R2, RZ ;  /* 0x000000020f0e7210 */ /* 0x004fe40007f3e0ff */
[----:B------:R-:W2:Y:S01]  /*11740*/  LDL R15, [R1+0x2d4] ;  /* 0x0002d400010f7983 */ /* 0x000ea20000100800 */
[----:B------:R-:W-:Y:S02]  /*11750*/  PRMT R18, RZ, 0x7610, R18 ;  /* 0x00007610ff127816 */ /* 0x000fe40000000012 */
        /* <DEDUP_REMOVED lines=26> */
[----:B0-----:R-:W2:Y:S04]  /*11900*/  LDL.LU R14, [R1+0x8] ;  /* 0x00000800010e7983 */ /* 0x001ea80000300800 */
[----:B------:R-:W3:Y:S04]  /*11910*/  LDL R15, [R1+0x5f0] ;  /* 0x0005f000010f7983 */ /* 0x000ee80000100800 */
[----:B------:R-:W-:Y:S04]  /*11920*/  STS.U16 [R20+0x2880], R29 ;  /* 0x0028801d14007388 */ /* 0x000fe80000000400 */
[----:B------:R-:W-:Y:S04]  /*11930*/  STS.U16 [R20+0x2c80], R24 ;  /* 0x002c801814007388 */ /* 0x000fe80000000400 */
[----:B------:R-:W-:Y:S04]  /*11940*/  STS.U16 [R20+0x3080], R23 ;  /* 0x0030801714007388 */ /* 0x000fe80000000400 */
[----:B------:R-:W-:Y:S04]  /*11950*/  STS.U16 [R20+0x3480], R22 ;  /* 0x0034801614007388 */ /* 0x000fe80000000400 */
[----:B------:R-:W-:Y:S04]  /*11960*/  STS.U16 [R20+0x3880], R27 ;  /* 0x0038801b14007388 */ /* 0x000fe80000000400 */
[----:B--2---:R0:W-:Y:S04]  /*11970*/  STS.U16 [R20+0x3c80], R14 ;  /* 0x003c800e14007388 */ /* 0x0041e80000000400 */
[----:B0-----:R-:W2:Y:S01]  /*11980*/  LDL.LU R20, [R1+0xccc] ;  /* 0x000ccc0001147983 */ /* 0x001ea20000300800 */
[----:B---3--:R-:W-:-:S03]  /*11990*/  IADD3 R14, P1, R15, R2, RZ ;  /* 0x000000020f0e7210 */ /* 0x008fc60007f3e0ff */
[----:B------:R-:W3:Y:S01]  /*119a0*/  LDL R15, [R1+0x508] ;  /* 0x00050800010f7983 */ /* 0x000ee20000100800 */
[----:B------:R-:W-:Y:S01]  /*119b0*/  PRMT R22, RZ, 0x7610, R22 ;  /* 0x00007610ff167816 */ /* 0x000fe20000000016 */
[----:B---3--:R-:W-:-:S05]  /*119c0*/  IMAD.X R15, R15, 0x1, R0, P1 ;  /* 0x000000010f0f7824 */ /* 0x008fca00008e0600 */
[----:B------:R0:W3:Y:S04]  /*119d0*/  @!P0 LDG.E.U16 R22, [R14.64] ;  /* 0x000000060e168981 */ /* 0x0000e8000c1e1500 */
[----:B0-----:R-:W2:Y:S04]  /*119e0*/  LDL.LU R14, [R1+0x14] ;  /* 0x00001400010e7983 */ /* 0x001ea80000300800 */
[----:B------:R-:W3:Y:S01]  /*119f0*/  LDL R15, [R1+0x398] ;  /* 0x00039800010f7983 */ /* 0x000ee20000100800 */
        /* <DEDUP_REMOVED lines=59> */
[----:B------:R-:W3:Y:S04]  /*11db0*/  LDL R15, [R1+0x45c] ;  /* 0x00045c00010f7983 */ /* 0x000ee80000100800 */
[----:B--2---:R0:W-:Y:S01]  /*11dc0*/  STS.U16 [R21+0x1d00], R20 ;  /* 0x001d001415007388 */ /* 0x0041e20000000400 */
[----:B---3--:R-:W-:-:S03]  /*11dd0*/  IADD3 R14, P1, R15, R2, RZ ;  /* 0x000000020f0e7210 */ /* 0x008fc60007f3e0ff */
[----:B0-----:R-:W2:Y:S04]  /*11de0*/  LDL.LU R20, [R1+0x624] ;  /* 0x0006240001147983 */ /* 0x001ea80000300800 */
[----:B------:R-:W3:Y:S01]  /*11df0*/  LDL R15, [R1+0x304] ;  /* 0x00030400010f7983 */ /* 0x000ee20000100800 */
[----:B------:R-:W-:Y:S01]  /*11e00*/  PRMT R28, RZ, 0x7610, R28 ;  /* 0x00007610ff1c7816 */ /* 0x000fe2000000001c */
[----:B---3--:R-:W-:-:S05]  /*11e10*/  IMAD.X R15, R15, 0x1, R0, P1 ;  /* 0x000000010f0f7824 */ /* 0x008fca00008e0600 */
[----:B------:R-:W3:Y:S04]  /*11e20*/  @!P0 LDG.E.U16 R28, [R14.64] ;  /* 0x000000060e1c8981 */ /* 0x000ee8000c1e1500 */
[----:B---3--:R0:W-:Y:S04]  /*11e30*/  STL [R1+0x38], R28 ;  /* 0x0000381c01007387 */ /* 0x0081e80000100800 */
[----:B0-----:R-:W3:Y:S04]  /*11e40*/  LDL.LU R28, [R1+0xcc0] ;  /* 0x000cc000011c7983 */ /* 0x001ee80000300800 */
[----:B------:R-:W2:Y:S04]  /*11e50*/  LDL.LU R14, [R1+0x3c] ;  /* 0x00003c00010e7983 */ /* 0x000ea80000300800 */
[----:B------:R-:W3:Y:S04]  /*11e60*/  LDL R15, [R1+0x590] ;  /* 0x00059000010f7983 */ /* 0x000ee80000100800 */
[----:B--2---:R3:W-:Y:S02]  /*11e70*/  STS.U16 [R21+0x2100], R14 ;  /* 0x0021000e15007388 */ /* 0x0047e40000000400 */
[----:B---3--:R-:W-:-:S02]  /*11e80*/  IADD3 R14, P1, R15, R2, RZ ;  /* 0x000000020f0e7210 */ /* 0x008fc40007f3e0ff */
        /* <DEDUP_REMOVED lines=16> */
[----:B------:R-:W3:Y:S01]  /*11f90*/  LDL.LU R15, [R1+0x34] ;  /* 0x00003400010f7983 */ /* 0x000ee20000300800 */
[----:B------:R-:W-:-:S03]  /*11fa0*/  IADD3 R14, P1, R20, R2, RZ ;  /* 0x00000002140e7210 */ /* 0x000fc60007f3e0ff */
[----:B---3--:R0:W-:Y:S04]  /*11fb0*/  STS.U16 [R21+0x2900], R15 ;  /* 0x0029000f15007388 */ /* 0x0081e80000000400 */
[----:B0-----:R-:W3:Y:S01]  /*11fc0*/  LDL R15, [R1+0x570] ;  /* 0x00057000010f7983 */ /* 0x001ee20000100800 */
[----:B--2---:R-:W-:Y:S01]  /*11fd0*/  PRMT R28, RZ, 0x7610, R28 ;  /* 0x00007610ff1c7816 */ /* 0x004fe2000000001c */
[----:B---3--:R-:W-:-:S05]  /*11fe0*/  IMAD.X R15, R15, 0x1, R0, P1 ;  /* 0x000000010f0f7824 */ /* 0x008fca00008e0600 */
[----:B------:R-:W2:Y:S04]  /*11ff0*/  @!P0 LDG.E.U16 R28, [R14.64] ;  /* 0x000000060e1c8981 */ /* 0x000ea8000c1e1500 */
[----:B------:R-:W-:Y:S04]  /*12000*/  STL [R1+0x7c0], R20 ;  /* 0x0007c01401007387 */ /* 0x000fe80000100800 */
        /* <DEDUP_REMOVED lines=44> */
[----:B---3--:R0:W-:Y:S04]  /*122d0*/  STS.U16 [R21+0x3d00], R14 ;  /* 0x003d000e15007388 */ /* 0x0081e80000000400 */
[----:B0-----:R-:W3:Y:S01]  /*122e0*/  LDL.LU R21, [R1+0xca0] ;  /* 0x000ca00001157983 */ /* 0x001ee20000300800 */
[----:B--2---:R-:W-:-:S03]  /*122f0*/  IADD3 R14, P1, R15, R2, RZ ;  /* 0x000000020f0e7210 */ /* 0x004fc60007f3e0ff */
[----:B------:R-:W2:Y:S01]  /*12300*/  LDL R15, [R1+0x3ac] ;  /* 0x0003ac00010f7983 */ /* 0x000ea20000100800 */
[----:B---3--:R-:W-:Y:S01]  /*12310*/  PRMT R21, RZ, 0x7610, R21 ;  /* 0x00007610ff157816 */ /* 0x008fe20000000015 */
[----:B--2---:R-:W-:-:S05]  /*12320*/  IMAD.X R15, R15, 0x1, R0, P1 ;  /* 0x000000010f0f7824 */ /* 0x004fca00008e0600 */
[----:B------:R-:W2:Y:S04]  /*12330*/  @!P0 LDG.E.U16 R21, [R14.64] ;  /* 0x000000060e158981 */ /* 0x000ea8000c1e1500 */
[----:B--2---:R0:W-:Y:S04]  /*12340*/  STL [R1+0x4c], R21 ;  /* 0x00004c1501007387 */ /* 0x0041e80000100800 */
[----:B0-----:R-:W2:Y:S04]  /*12350*/  LDL.LU R21, [R1+0xc9c] ;  /* 0x000c9c0001157983 */ /* 0x001ea80000300800 */
        /* <DEDUP_REMOVED lines=30> */
[----:B------:R-:W3:Y:S04]  /*12540*/  LDL.LU R14, [R1] ;  /* 0x00000000010e7983 */ /* 0x000ee80000300800 */
        /* <DEDUP_REMOVED lines=14> */
[----:B------:R-:W3:Y:S04]  /*12630*/  @!P0 LDG.E.U16 R25, [R14.64] ;  /* 0x000000060e198981 */ /* 0x000ee8000c1e1500 */
[----:B---3--:R0:W-:Y:S04]  /*12640*/  STL [R1+0x48], R25 ;  /* 0x0000481901007387 */ /* 0x0081e80000100800 */
[----:B0-----:R-:W3:Y:S04]  /*12650*/  LDL.LU R25, [R1+0xc88] ;  /* 0x000c880001197983 */ /* 0x001ee80000300800 */
        /* <DEDUP_REMOVED lines=22> */
[----:B------:R-:W-:Y:S04]  /*127c0*/  STS.U16 [R21+0x1180], R28 ;  /* 0x0011801c15007388 */ /* 0x000fe80000000400 */
[----:B---3--:R-:W-:Y:S04]  /*127d0*/  STS.U16 [R21+0x1580], R25 ;  /* 0x0015801915007388 */ /* 0x008fe80000000400 */
[----:B------:R-:W-:Y:S04]  /*127e0*/  STS.U16 [R21+0x1980], R12 ;  /* 0x0019800c15007388 */ /* 0x000fe80000000400 */
[----:B------:R0:W-:Y:S04]  /*127f0*/  STS.U16 [R21+0x1d80], R11 ;  /* 0x001d800b15007388 */ /* 0x0001e80000000400 */
[----:B0-----:R-:W3:Y:S04]  /*12800*/  LDL R11, [R1+0x444] ;  /* 0x00044400010b7983 */ /* 0x001ee80000100800 */
[----:B--2---:R0:W-:Y:S04]  /*12810*/  STL [R1+0x28], R10 ;  /* 0x0000280a01007387 */ /* 0x0041e80000100800 */
[----:B0-----:R-:W2:Y:S01]  /*12820*/  LDL.LU R10, [R1+0xc7c] ;  /* 0x000c7c00010a7983 */ /* 0x001ea20000300800 */
[----:B------:R-:W-:-:S03]  /*12830*/  PRMT R9, RZ, 0x7610, R9 ;  /* 0x00007610ff097816 */ /* 0x000fc60000000009 */
[----:B------:R-:W3:Y:S04]  /*12840*/  LDL R15, [R1+0x414] ;  /* 0x00041400010f7983 */ /* 0x000ee80000100800 */
[----:B--2---:R3:W-:Y:S02]  /*12850*/  STS.U16 [R21+0x2180], R10 ;  /* 0x0021800a15007388 */ /* 0x0047e40000000400 */
[----:B---3--:R-:W-:Y:S02]  /*12860*/  IADD3 R10, P1, R11, R2, RZ ;  /* 0x000000020b0a7210 */ /* 0x008fe40007f3e0ff */
[----:B------:R-:W2:Y:S03]  /*12870*/  LDL R11, [R1+0x2ec] ;  /* 0x0002ec00010b7983 */ /* 0x000ea60000100800 */
        /* <DEDUP_REMOVED lines=10> */
[----:B--2---:R0:W-:Y:S04]  /*12920*/  STS.U16 [R21+0x2580], R9 ;  /* 0x0025800915007388 */ /* 0x0041e80000000400 */
[----:B0-----:R-:W2:Y:S04]  /*12930*/  LDL R9, [R1+0x56c] ;  /* 0x00056c0001097983 */ /* 0x001ea80000100800 */
[----:B---3--:R0:W-:Y:S04]  /*12940*/  STL [R1+0x20], R8 ;  /* 0x0000200801007387 */ /* 0x0081e80000100800 */
[----:B0-----:R-:W3:Y:S01]  /*12950*/  LDL.LU R8, [R1+0xc74] ;  /* 0x000c740001087983 */ /* 0x001ee20000300800 */
[----:B------:R-:W-:-:S03]  /*12960*/  PRMT R12, RZ, 0x7610, R12 ;  /* 0x00007610ff0c7816 */ /* 0x000fc6000000000c */
[----:B---3--:R2:W-:Y:S02]  /*12970*/  STS.U16 [R21+0x2980], R8 ;  /* 0x0029800815007388 */ /* 0x0085e40000000400 */
[----:B--2---:R-:W-:-:S05]  /*12980*/  IADD3 R8, P1, R9, R2, RZ ;  /* 0x0000000209087210 */ /* 0x004fca0007f3e0ff */
[----:B------:R-:W-:Y:S02]  /*12990*/  IMAD.X R9, R15, 0x1, R0, P1 ;  /* 0x000000010f097824 */ /* 0x000fe400008e0600 */
[----:B------:R-:W2:Y:S04]  /*129a0*/  LDL R15, [R1+0x5f8] ;  /* 0x0005f800010f7983 */ /* 0x000ea80000100800 */
[----:B------:R0:W3:Y:S04]  /*129b0*/  @!P0 LDG.E.U16 R12, [R8.64] ;  /* 0x00000006080c8981 */ /* 0x0000e8000c1e1500 */
[----:B0-----:R-:W2:Y:S04]  /*129c0*/  LDL R9, [R1+0x618] ;  /* 0x0006180001097983 */ /* 0x001ea80000100800 */
[----:B---3--:R0:W-:Y:S01]  /*129d0*/  STL [R1+0x1c], R12 ;  /* 0x00001c0c01007387 */ /* 0x0081e20000100800 */
[----:B--2---:R-:W-:-:S02]  /*129e0*/  IADD3 R8, P1, R9, R2, RZ ;  /* 0x0000000209087210 */ /* 0x004fc40007f3e0ff */
[----:B------:R-:W-:Y:S01]  /*129f0*/  PRMT R6, RZ, 0x7610, R6 ;  /* 0x00007610ff067816 */ /* 0x000fe20000000006 */
[----:B------:R-:W2:Y:S04]  /*12a00*/  LDL R9, [R1+0x558] ;  /* 0x0005580001097983 */ /* 0x000ea80000100800 */
[----:B------:R1:W-:Y:S04]  /*12a10*/  STS.U16 [R21+0x2d80], R7 ;  /* 0x002d800715007388 */ /* 0x0003e80000000400 */
[----:B0-----:R-:W3:Y:S04]  /*12a20*/  LDL R12, [R1+0x518] ;  /* 0x00051800010c7983 */ /* 0x001ee80000100800 */
[----:B-1----:R-:W3:Y:S01]  /*12a30*/  LDL R7, [R1+0x3e8] ;  /* 0x0003e80001077983 */ /* 0x002ee20000100800 */
[----:B--2---:R-:W-:-:S05]  /*12a40*/  IMAD.X R9, R9, 0x1, R0, P1 ;  /* 0x0000000109097824 */ /* 0x004fca00008e0600 */
[----:B------:R-:W2:Y:S04]  /*12a50*/  @!P0 LDG.E.U16 R6, [R8.64] ;  /* 0x0000000608068981 */ /* 0x000ea8000c1e1500 */
[----:B--2---:R0:W-:Y:S04]  /*12a60*/  STL [R1+0x18], R6 ;  /* 0x0000180601007387 */ /* 0x0041e80000100800 */
[----:B0-----:R-:W2:Y:S04]  /*12a70*/  LDL.LU R6, [R1+0xc70] ;  /* 0x000c700001067983 */ /* 0x001ea80000300800 */
[----:B--2---:R3:W-:Y:S02]  /*12a80*/  STS.U16 [R21+0x3180], R6 ;  /* 0x0031800615007388 */ /* 0x0047e40000000400 */
[----:B---3--:R-:W-:-:S02]  /*12a90*/  IADD3 R6, P1, R7, R2, RZ ;  /* 0x0000000207067210 */ /* 0x008fc40007f3e0ff */
[----:B------:R-:W2:Y:S01]  /*12aa0*/  LDL R7, [R1+0x2bc] ;  /* 0x0002bc0001077983 */ /* 0x000ea20000100800 */
[----:B------:R-:W-:Y:S02]  /*12ab0*/  PRMT R5, RZ, 0x7610, R5 ;  /* 0x00007610ff057816 */ /* 0x000fe40000000005 */
[----:B--2---:R-:W-:-:S05]  /*12ac0*/  IMAD.X R7, R7, 0x1, R0, P1 ;  /* 0x0000000107077824 */ /* 0x004fca00008e0600 */
[----:B------:R0:W2:Y:S04]  /*12ad0*/  @!P0 LDG.E.U16 R5, [R6.64] ;  /* 0x0000000606058981 */ /* 0x0000a8000c1e1500 */
[----:B0-----:R-:W0:Y:S02]  /*12ae0*/  S2R R7, SR_TID.X ;  /* 0x0000000000077919 */ /* 0x001e240000002100 */
[----:B0-----:R-:W-:Y:S02]  /*12af0*/  LOP3.LUT R6, R7, 0x3f, RZ, 0xc0, !PT ;  /* 0x0000003f07067812 */ /* 0x001fe400078ec0ff */
[----:B--2---:R0:W-:Y:S04]  /*12b00*/  STL [R1+0x14], R5 ;  /* 0x0000140501007387 */ /* 0x0041e80000100800 */
[----:B0-----:R-:W2:Y:S04]  /*12b10*/  LDL.LU R5, [R1+0xc6c] ;  /* 0x000c6c0001057983 */ /* 0x001ea80000300800 */
[----:B------:R-:W3:Y:S04]  /*12b20*/  LDL R7, [R1+0x52c] ;  /* 0x00052c0001077983 */ /* 0x000ee80000100800 */
[----:B--2---:R0:W-:Y:S02]  /*12b30*/  STS.U16 [R21+0x3580], R5 ;  /* 0x0035800515007388 */ /* 0x0041e40000000400 */
[----:B0-----:R-:W-:-:S02]  /*12b40*/  IMAD.SHL.U32 R5, R6, 0x2, RZ ;  /* 0x0000000206057824 */ /* 0x001fc400078e00ff */
[----:B------:R-:W2:Y:S01]  /*12b50*/  LDL.LU R21, [R1+0xc68] ;  /* 0x000c680001157983 */ /* 0x000ea20000300800 */
[----:B---3--:R-:W-:-:S03]  /*12b60*/  IADD3 R6, P1, R7, R2, RZ ;  /* 0x0000000207067210 */ /* 0x008fc60007f3e0ff */
[----:B------:R-:W3:Y:S01]  /*12b70*/  LDL R7, [R1+0x3d4] ;  /* 0x0003d40001077983 */ /* 0x000ee20000100800 */
[----:B--2---:R-:W-:Y:S01]  /*12b80*/  PRMT R21, RZ, 0x7610, R21 ;  /* 0x00007610ff157816 */ /* 0x004fe20000000015 */
[----:B---3--:R-:W-:-:S05]  /*12b90*/  IMAD.X R7, R7, 0x1, R0, P1 ;  /* 0x0000000107077824 */ /* 0x008fca00008e0600 */
[----:B------:R-:W2:Y:S01]  /*12ba0*/  @!P0 LDG.E.U16 R21, [R6.64] ;  /* 0x0000000606158981 */ /* 0x000ea2000c1e1500 */
[----:B------:R-:W-:-:S03]  /*12bb0*/  LOP3.LUT R5, R5, 0x30, RZ, 0x3c, !PT ;  /* 0x0000003005057812 */ /* 0x000fc600078e3cff */
[----:B--2---:R0:W-:Y:S04]  /*12bc0*/  STL [R1+0x10], R21 ;  /* 0x0000101501007387 */ /* 0x0041e80000100800 */
[----:B0-----:R-:W2:Y:S04]  /*12bd0*/  LDL.LU R21, [R1+0xc64] ;  /* 0x000c640001157983 */ /* 0x001ea80000300800 */
[----:B------:R0:W-:Y:S02]  /*12be0*/  STS.U16 [R5+0x3980], R4 ;  /* 0x0039800405007388 */ /* 0x0001e40000000400 */
[----:B0-----:R-:W-:-:S02]  /*12bf0*/  IADD3 R4, P1, R15, R2, RZ ;  /* 0x000000020f047210 */ /* 0x001fc40007f3e0ff */
[----:B------:R-:W3:Y:S03]  /*12c00*/  LDL R15, [R1+0x5d8] ;  /* 0x0005d800010f7983 */ /* 0x000ee60000100800 */
[----:B------:R-:W-:Y:S01]  /*12c10*/  IMAD.X R5, R12, 0x1, R0, P1 ;  /* 0x000000010c057824 */ /* 0x000fe200008e0600 */
[----:B--2---:R-:W-:-:S06]  /*12c20*/  PRMT R21, RZ, 0x7610, R21 ;  /* 0x00007610ff157816 */ /* 0x004fcc0000000015 */
[----:B------:R0:W2:Y:S04]  /*12c30*/  @!P0 LDG.E.U16 R21, [R4.64] ;  /* 0x0000000604158981 */ /* 0x0000a8000c1e1500 */
[----:B0-----:R-:W0:Y:S02]  /*12c40*/  S2R R5, SR_TID.X ;  /* 0x0000000000057919 */ /* 0x001e240000002100 */
[----:B0-----:R-:W-:-:S05]  /*12c50*/  LOP3.LUT R5, R5, 0x3f, RZ, 0xc0, !PT ;  /* 0x0000003f05057812 */ /* 0x001fca00078ec0ff */
[----:B------:R-:W-:-:S05]  /*12c60*/  IMAD.SHL.U32 R5, R5, 0x2, RZ ;  /* 0x0000000205057824 */ /* 0x000fca00078e00ff */
[----:B------:R-:W-:Y:S01]  /*12c70*/  LOP3.LUT R4, R5, 0x30, RZ, 0x3c, !PT ;  /* 0x0000003005047812 */ /* 0x000fe200078e3cff */
[----:B--2---:R0:W-:Y:S04]  /*12c80*/  STL [R1+0xc], R21 ;  /* 0x00000c1501007387 */ /* 0x0041e80000100800 */
[----:B0-----:R-:W2:Y:S04]  /*12c90*/  LDL.LU R21, [R1+0xc60] ;  /* 0x000c600001157983 */ /* 0x001ea80000300800 */
[----:B------:R-:W2:Y:S04]  /*12ca0*/  LDL R5, [R1+0x3a8] ;  /* 0x0003a80001057983 */ /* 0x000ea80000100800 */
[----:B----4-:R2:W-:Y:S02]  /*12cb0*/  STS.U16 [R4+0x3d80], R3 ;  /* 0x003d800304007388 */ /* 0x0105e40000000400 */
[----:B--2---:R-:W-:-:S02]  /*12cc0*/  IADD3 R4, P1, R5, R2, RZ ;  /* 0x0000000205047210 */ /* 0x004fc40007f3e0ff */
[----:B------:R-:W2:Y:S01]  /*12cd0*/  LDL R5, [R1+0x29c] ;  /* 0x00029c0001057983 */ /* 0x000ea20000100800 */
[----:B------:R-:W-:Y:S02]  /*12ce0*/  PRMT R14, RZ, 0x7610, R14 ;  /* 0x00007610ff0e7816 */ /* 0x000fe4000000000e */
[----:B--2---:R-:W-:-:S05]  /*12cf0*/  IMAD.X R5, R5, 0x1, R0, P1 ;  /* 0x0000000105057824 */ /* 0x004fca00008e0600 */
[----:B------:R-:W2:Y:S04]  /*12d00*/  @!P0 LDG.E.U16 R14, [R4.64] ;  /* 0x00000006040e8981 */ /* 0x000ea8000c1e1500 */
[----:B------:R-:W0:Y:S04]  /*12d10*/  S2R R12, SR_TID.X ;  /* 0x00000000000c7919 */ /* 0x000e280000002100 */
[----:B--2---:R1:W-:Y:S04]  /*12d20*/  STL [R1+0x8], R14 ;  /* 0x0000080e01007387 */ /* 0x0043e80000100800 */
[----:B------:R-:W2:Y:S01]  /*12d30*/  LDL R5, [R1+0x4ec] ;  /* 0x0004ec0001057983 */ /* 0x000ea20000100800 */
[----:B0-----:R-:W-:-:S05]  /*12d40*/  LOP3.LUT R12, R12, 0x3f, RZ, 0xc0, !PT ;  /* 0x0000003f0c0c7812 */ /* 0x001fca00078ec0ff */
[----:B------:R-:W-:-:S05]  /*12d50*/  IMAD.SHL.U32 R12, R12, 0x2, RZ ;  /* 0x000000020c0c7824 */ /* 0x000fca00078e00ff */
[----:B------:R-:W-:Y:S01]  /*12d60*/  LOP3.LUT R4, R12, 0x40, RZ, 0x3c, !PT ;  /* 0x000000400c047812 */ /* 0x000fe200078e3cff */
[----:B-1----:R-:W0:Y:S04]  /*12d70*/  S2R R14, SR_TID.X ;  /* 0x00000000000e7919 */ /* 0x002e280000002100 */
[----:B------:R2:W-:Y:S04]  /*12d80*/  STS.U16 [R4+0x200], R18 ;  /* 0x0002001204007388 */ /* 0x0005e80000000400 */
[----:B------:R-:W4:Y:S01]  /*12d90*/  LDL R12, [R1+0x27c] ;  /* 0x00027c00010c7983 */ /* 0x000f220000100800 */
[----:B--2---:R-:W-:-:S03]  /*12da0*/  IADD3 R4, P1, R5, R2, RZ ;  /* 0x0000000205047210 */ /* 0x004fc60007f3e0ff */
[----:B------:R-:W2:Y:S01]  /*12db0*/  LDL R5, [R1+0x394] ;  /* 0x0003940001057983 */ /* 0x000ea20000100800 */
[----:B------:R-:W-:Y:S02]  /*12dc0*/  PRMT R18, RZ, 0x7610, R18 ;  /* 0x00007610ff127816 */ /* 0x000fe40000000012 */
[----:B0-----:R-:W-:Y:S01]  /*12dd0*/  LOP3.LUT R14, R14, 0x3f, RZ, 0xc0, !PT ;  /* 0x0000003f0e0e7812 */ /* 0x001fe200078ec0ff */
[----:B--2---:R-:W-:-:S05]  /*12de0*/  IMAD.X R5, R5, 0x1, R0, P1 ;  /* 0x0000000105057824 */ /* 0x004fca00008e0600 */
[----:B------:R0:W2:Y:S01]  /*12df0*/  @!P0 LDG.E.U16 R18, [R4.64] ;  /* 0x0000000604128981 */ /* 0x0000a2000c1e1500 */
[----:B------:R-:W-:-:S05]  /*12e00*/  IMAD.SHL.U32 R14, R14, 0x2, RZ ;  /* 0x000000020e0e7824 */ /* 0x000fca00078e00ff */
[----:B0-----:R-:W-:-:S05]  /*12e10*/  LOP3.LUT R5, R14, 0x40, RZ, 0x3c, !PT ;  /* 0x000000400e057812 */ /* 0x001fca00078e3cff */
[----:B------:R0:W-:Y:S04]  /*12e20*/  STS.U16 [R5+0x600], R19 ;  /* 0x0006001305007388 */ /* 0x0001e80000000400 */
[----:B--2---:R1:W-:Y:S04]  /*12e30*/  STL [R1+0xc30], R18 ;  /* 0x000c301201007387 */ /* 0x0043e80000100800 */
[----:B0-----:R-:W2:Y:S01]  /*12e40*/  LDL R5, [R1+0x4d8] ;  /* 0x0004d80001057983 */ /* 0x001ea20000100800 */
[----:B---3--:R-:W-:Y:S02]  /*12e50*/  IADD3 R4, P1, R15, R2, RZ ;  /* 0x000000020f047210 */ /* 0x008fe40007f3e0ff */
[----:B------:R-:W-:Y:S01]  /*12e60*/  PRMT R11, RZ, 0x7610, R11 ;  /* 0x00007610ff0b7816 */ /* 0x000fe2000000000b */
[----:B------:R-:W3:Y:S04]  /*12e70*/  LDL R15, [R1+0x354] ;  /* 0x00035400010f7983 */ /* 0x000ee80000100800 */
[----:B-1----:R-:W3:Y:S04]  /*12e80*/  LDL R18, [R1+0x4ac] ;  /* 0x0004ac0001127983 */ /* 0x002ee80000100800 */
[----:B------:R-:W0:Y:S01]  /*12e90*/  S2R R14, SR_TID.X ;  /* 0x00000000000e7919 */ /* 0x000e220000002100 */
[----:B--2---:R-:W-:-:S05]  /*12ea0*/  IMAD.X R5, R5, 0x1, R0, P1 ;  /* 0x0000000105057824 */ /* 0x004fca00008e0600 */
[----:B------:R1:W2:Y:S04]  /*12eb0*/  @!P0 LDG.E.U16 R11, [R4.64] ;  /* 0x00000006040b8981 */ /* 0x0002a8000c1e1500 */
[----:B-1----:R-:W2:Y:S01]  /*12ec0*/  LDL R5, [R1+0x368] ;  /* 0x0003680001057983 */ /* 0x002ea20000100800 */
[----:B0-----:R-:W-:-:S05]  /*12ed0*/  LOP3.LUT R14, R14, 0x3f, RZ, 0xc0, !PT ;  /* 0x0000003f0e0e7812 */ /* 0x001fca00078ec0ff */
[----:B------:R-:W-:-:S05]  /*12ee0*/  IMAD.SHL.U32 R14, R14, 0x2, RZ ;  /* 0x000000020e0e7824 */ /* 0x000fca00078e00ff */
[----:B------:R-:W-:-:S05]  /*12ef0*/  LOP3.LUT R4, R14, 0x40, RZ, 0x3c, !PT ;  /* 0x000000400e047812 */ /* 0x000fca00078e3cff */
[----:B------:R2:W-:Y:S01]  /*12f00*/  STS.U16 [R4+0xa00], R17 ;  /* 0x000a001104007388 */ /* 0x0005e20000000400 */
[----:B------:R-:W-:Y:S02]  /*12f10*/  PRMT R10, RZ, 0x7610, R10 ;  /* 0x00007610ff0a7816 */ /* 0x000fe4000000000a */
[----:B------:R-:W-:Y:S02]  /*12f20*/  PRMT R9, RZ, 0x7610, R9 ;  /* 0x00007610ff097816 */ /* 0x000fe40000000009 */
[----:B--2---:R-:W-:-:S05]  /*12f30*/  IADD3 R4, P1, R5, R2, RZ ;  /* 0x0000000205047210 */ /* 0x004fca0007f3e0ff */
[----:B----4-:R-:W-:-:S05]  /*12f40*/  IMAD.X R5, R12, 0x1, R0, P1 ;  /* 0x000000010c057824 */ /* 0x010fca00008e0600 */
[----:B------:R3:W2:Y:S02]  /*12f50*/  @!P0 LDG.E.U16 R10, [R4.64] ;  /* 0x00000006040a8981 */ /* 0x0006a4000c1e1500 */
[----:B---3--:R-:W-:-:S05]  /*12f60*/  IADD3 R4, P1, R18, R2, RZ ;  /* 0x0000000212047210 */ /* 0x008fca0007f3e0ff */
[----:B------:R-:W-:-:S05]  /*12f70*/  IMAD.X R5, R15, 0x1, R0, P1 ;  /* 0x000000010f057824 */ /* 0x000fca00008e0600 */
[----:B------:R-:W3:Y:S04]  /*12f80*/  @!P0 LDG.E.U16 R9, [R4.64] ;  /* 0x0000000604098981 */ /* 0x000ee8000c1e1500 */
[----:B------:R-:W0:Y:S04]  /*12f90*/  S2R R14, SR_TID.X ;  /* 0x00000000000e7919 */ /* 0x000e280000002100 */
[----:B------:R0:W-:Y:S04]  /*12fa0*/  STL [R1+0xc34], R11 ;  /* 0x000c340b01007387 */ /* 0x0001e80000100800 */
[----:B------:R-:W4:Y:S01]  /*12fb0*/  LDL R12, [R1+0x498] ;  /* 0x00049800010c7983 */ /* 0x000f220000100800 */
[----:B0-----:R-:W-:-:S03]  /*12fc0*/  LOP3.LUT R11, R14, 0x3f, RZ, 0xc0, !PT ;  /* 0x0000003f0e0b7812 */ /* 0x001fc600078ec0ff */
[----:B------:R-:W4:Y:S02]  /*12fd0*/  LDL R14, [R1+0x5b8] ;  /* 0x0005b800010e7983 */ /* 0x000f240000100800 */
[----:B------:R-:W-:Y:S02]  /*12fe0*/  IMAD.SHL.U32 R11, R11, 0x2, RZ ;  /* 0x000000020b0b7824 */ /* 0x000fe400078e00ff */
[----:B--2---:R0:W-:Y:S04]  /*12ff0*/  STL [R1+0xc38], R10 ;  /* 0x000c380a01007387 */ /* 0x0041e80000100800 */
[----:B------:R-:W2:Y:S04]  /*13000*/  LDL R18, [R1+0x25c] ;  /* 0x00025c0001127983 */ /* 0x000ea80000100800 */
[----:B------:R-:W2:Y:S01]  /*13010*/  LDL R15, [R1+0x46c] ;  /* 0x00046c00010f7983 */ /* 0x000ea20000100800 */
[----:B0-----:R-:W-:-:S03]  /*13020*/  LOP3.LUT R10, R11, 0x40, RZ, 0x3c, !PT ;  /* 0x000000400b0a7812 */ /* 0x001fc600078e3cff */
[----:B------:R-:W2:Y:S04]  /*13030*/  LDL R11, [R1+0x314] ;  /* 0x00031400010b7983 */ /* 0x000ea80000100800 */
[----:B---3--:R0:W-:Y:S04]  /*13040*/  STL [R1+0xc3c], R9 ;  /* 0x000c3c0901007387 */ /* 0x0081e80000100800 */
[----:B0-----:R-:W3:Y:S01]  /*13050*/  LDL R9, [R1+0x328] ;  /* 0x0003280001097983 */ /* 0x001ee20000100800 */
[----:B------:R-:W-:Y:S02]  /*13060*/  PRMT R8, RZ, 0x7610, R8 ;  /* 0x00007610ff087816 */ /* 0x000fe40000000008 */
[----:B------:R-:W-:-:S02]  /*13070*/  PRMT R7, RZ, 0x7610, R7 ;  /* 0x00007610ff077816 */ /* 0x000fc40000000007 */
[-C--:B----4-:R-:W-:Y:S02]  /*13080*/  IADD3 R4, P1, R14, R2.reuse, RZ ;  /* 0x000000020e047210 */ /* 0x090fe40007f3e0ff */
[----:B------:R-:W4:Y:S03]  /*13090*/  LDL R14, [R1+0x458] ;  /* 0x00045800010e7983 */ /* 0x000f260000100800 */
[----:B------:R-:W-:Y:S02]  /*130a0*/  IMAD.X R5, R12, 0x1, R0, P1 ;  /* 0x000000010c057824 */ /* 0x000fe400008e0600 */
[----:B------:R-:W4:Y:S04]  /*130b0*/  LDL R12, [R1+0x598] ;  /* 0x00059800010c7983 */ /* 0x000f280000100800 */
[----:B------:R3:W4:Y:S02]  /*130c0*/  @!P0 LDG.E.U16 R8, [R4.64] ;  /* 0x0000000604088981 */ /* 0x000724000c1e1500 */
[----:B---3--:R-:W-:-:S05]  /*130d0*/  IADD3 R4, P1, R9, R2, RZ ;  /* 0x0000000209047210 */ /* 0x008fca0007f3e0ff */
[----:B--2---:R-:W-:-:S05]  /*130e0*/  IMAD.X R5, R18, 0x1, R0, P1 ;  /* 0x0000000112057824 */ /* 0x004fca00008e0600 */
[----:B------:R0:W2:Y:S01]  /*130f0*/  @!P0 LDG.E.U16 R7, [R4.64] ;  /* 0x0000000604078981 */ /* 0x0000a2000c1e1500 */
[----:B------:R-:W-:Y:S02]  /*13100*/  PRMT R6, RZ, 0x7610, R6 ;  /* 0x00007610ff067816 */ /* 0x000fe40000000006 */
[----:B0-----:R-:W-:-:S05]  /*13110*/  IADD3 R4, P1, R15, R2, RZ ;  /* 0x000000020f047210 */ /* 0x001fca0007f3e0ff */
[----:B------:R-:W-:-:S05]  /*13120*/  IMAD.X R5, R11, 0x1, R0, P1 ;  /* 0x000000010b057824 */ /* 0x000fca00008e0600 */
[----:B------:R0:W3:Y:S04]  /*13130*/  @!P0 LDG.E.U16 R6, [R4.64] ;  /* 0x0000000604068981 */ /* 0x0000e8000c1e1500 */
[----:B----4-:R-:W-:Y:S04]  /*13140*/  STL [R1+0xc40], R8 ;  /* 0x000c400801007387 */ /* 0x010fe80000100800 */
[----:B------:R-:W4:Y:S01]  /*13150*/  LDL R9, [R1+0x2e8] ;  /* 0x0002e80001097983 */ /* 0x000f220000100800 */
[----:B------:R-:W-:Y:S02]  /*13160*/  IADD3 R12, P1, R12, R2, RZ ;  /* 0x000000020c0c7210 */ /* 0x000fe40007f3e0ff */
[----:B0-----:R-:W-:Y:S01]  /*13170*/  PRMT R5, RZ, 0x7610, R5 ;  /* 0x00007610ff057816 */ /* 0x001fe20000000005 */
[----:B------:R-:W-:Y:S04]  /*13180*/  STS.U16 [R10+0xe00], R16 ;  /* 0x000e00100a007388 */ /* 0x000fe80000000400 */
[----:B------:R0:W-:Y:S02]  /*13190*/  STS.U16 [R10+0x1200], R13 ;  /* 0x0012000d0a007388 */ /* 0x0001e40000000400 */
[----:B0-----:R-:W-:-:S05]  /*131a0*/  IMAD.X R13, R14, 0x1, R0, P1 ;  /* 0x000000010e0d7824 */ /* 0x001fca00008e0600 */
[----:B------:R4:W4:Y:S04]  /*131b0*/  @!P0 LDG.E.U16 R5, [R12.64] ;  /* 0x000000060c058981 */ /* 0x000928000c1e1500 */
[----:B--2---:R0:W-:Y:S04]  /*131c0*/  STL [R1+0xc44], R7 ;  /* 0x000c440701007387 */ /* 0x0041e80000100800 */
[----:B------:R-:W2:Y:S01]  /*131d0*/  LDL R11, [R1+0x23c] ;  /* 0x00023c00010b7983 */ /* 0x000ea20000100800 */
[----:B------:R-:W-:-:S03]  /*131e0*/  PRMT R4, RZ, 0x7610, R4 ;  /* 0x00007610ff047816 */ /* 0x000fc60000000004 */
[----:B---3--:R1:W-:Y:S04]  /*131f0*/  STL [R1+0xc48], R6 ;  /* 0x000c480601007387 */ /* 0x0083e80000100800 */
[----:B------:R-:W3:Y:S01]  /*13200*/  LDL R8, [R1+0x584] ;  /* 0x0005840001087983 */ /* 0x000ee20000100800 */
[----:B----4-:R-:W-:-:S03]  /*13210*/  IADD3 R12, P1, R9, R2, RZ ;  /* 0x00000002090c7210 */ /* 0x010fc60007f3e0ff */
[----:B0-----:R-:W4:Y:S04]  /*13220*/  LDL R7, [R1+0x2d8] ;  /* 0x0002d80001077983 */ /* 0x001f280000100800 */
[----:B------:R-:W4:Y:S04]  /*13230*/  LDL.LU R14, [R1+0x2c] ;  /* 0x00002c00010e7983 */ /* 0x000f280000300800 */
[----:B------:R0:W-:Y:S04]  /*13240*/  STL [R1+0xc4c], R5 ;  /* 0x000c4c0501007387 */ /* 0x0001e80000100800 */
[----:B-1----:R-:W4:Y:S04]  /*13250*/  LDL R6, [R1+0x410] ;  /* 0x0004100001067983 */ /* 0x002f280000100800 */
[----:B0-----:R-:W4:Y:S04]  /*13260*/  LDL R5, [R1+0x2d0] ;  /* 0x0002d00001057983 */ /* 0x001f280000100800 */
[----:B------:R-:W4:Y:S04]  /*13270*/  LDL.LU R9, [R1+0x30] ;  /* 0x0000300001097983 */ /* 0x000f280000300800 */
[----:B------:R-:W4:Y:S01]  /*13280*/  LDL.LU R15, [R1+0x38] ;  /* 0x00003800010f7983 */ /* 0x000f220000300800 */
[----:B--2---:R-:W-:-:S05]  /*13290*/  IMAD.X R13, R11, 0x1, R0, P1 ;  /* 0x000000010b0d7824 */ /* 0x004fca00008e0600 */
[----:B------:R3:W2:Y:S02]  /*132a0*/  @!P0 LDG.E.U16 R4, [R12.64] ;  /* 0x000000060c048981 */ /* 0x0006a4000c1e1500 */
[----:B---3--:R-:W-:-:S05]  /*132b0*/  IADD3 R12, P1, R8, R2, RZ ;  /* 0x00000002080c7210 */ /* 0x008fca0007f3e0ff */
[----:B----4-:R-:W-:Y:S01]  /*132c0*/  IMAD.X R13, R7, 0x1, R0, P1 ;  /* 0x00000001070d7824 */ /* 0x010fe200008e0600 */
[----:B------:R-:W-:-:S06]  /*132d0*/  PRMT R3, RZ, 0x7610, R3 ;  /* 0x00007610ff037816 */ /* 0x000fcc0000000003 */
[----:B------:R0:W3:Y:S01]  /*132e0*/  @!P0 LDG.E.U16 R3, [R12.64] ;  /* 0x000000060c038981 */ /* 0x0000e2000c1e1500 */
[----:B------:R-:W-:Y:S02]  /*132f0*/  PRMT R21, RZ, 0x7610, R21 ;  /* 0x00007610ff157816 */ /* 0x000fe40000000015 */
[----:B0-----:R-:W-:-:S05]  /*13300*/  IADD3 R12, P1, R6, R2, RZ ;  /* 0x00000002060c7210 */ /* 0x001fca0007f3e0ff */
[----:B------:R-:W-:-:S05]  /*13310*/  IMAD.X R13, R5, 0x1, R0, P1 ;  /* 0x00000001050d7824 */ /* 0x000fca00008e0600 */
[----:B------:R-:W4:Y:S04]  /*13320*/  @!P0 LDG.E.U16 R21, [R12.64] ;  /* 0x000000060c158981 */ /* 0x000f28000c1e1500 */
[----:B--2---:R0:W-:Y:S04]  /*13330*/  STL [R1+0xc50], R4 ;  /* 0x000c500401007387 */ /* 0x0041e80000100800 */
[----:B------:R-:W2:Y:S04]  /*13340*/  LDL R7, [R1+0x554] ;  /* 0x0005540001077983 */ /* 0x000ea80000100800 */
[----:B0-----:R-:W2:Y:S01]  /*13350*/  LDL R4, [R1+0x3fc] ;  /* 0x0003fc0001047983 */ /* 0x001ea20000100800 */
[----:B------:R-:W-:-:S03]  /*13360*/  PRMT R20, RZ, 0x7610, R20 ;  /* 0x00007610ff147816 */ /* 0x000fc60000000014 */
[----:B------:R-:W2:Y:S04]  /*13370*/  LDL.LU R18, [R1+0x3c] ;  /* 0x00003c0001127983 */ /* 0x000ea80000300800 */
[----:B---3--:R0:W-:Y:S04]  /*13380*/  STL [R1+0xc54], R3 ;  /* 0x000c540301007387 */ /* 0x0081e80000100800 */
[----:B------:R-:W3:Y:S04]  /*13390*/  LDL R8, [R1+0x60c] ;  /* 0x00060c0001087983 */ /* 0x000ee80000100800 */
[----:B------:R-:W3:Y:S04]  /*133a0*/  LDL R6, [R1+0x540] ;  /* 0x0005400001067983 */ /* 0x000ee80000100800 */
[----:B------:R-:W3:Y:S04]  /*133b0*/  LDL R5, [R1+0x3d0] ;  /* 0x0003d00001057983 */ /* 0x000ee80000100800 */
[----:B------:R-:W3:Y:S04]  /*133c0*/  LDL.LU R11, [R1+0x44] ;  /* 0x00004400010b7983 */ /* 0x000ee80000300800 */
[----:B----4-:R-:W-:Y:S04]  /*133d0*/  STL [R1+0xc58], R21 ;  /* 0x000c581501007387 */ /* 0x010fe80000100800 */
[----:B0-----:R-:W4:Y:S01]  /*133e0*/  LDL R3, [R1+0x2b0] ;  /* 0x0002b00001037983 */ /* 0x001f220000100800 */
[----:B--2---:R-:W-:-:S05]  /*133f0*/  IADD3 R12, P1, R7, R2, RZ ;  /* 0x00000002070c7210 */ /* 0x004fca0007f3e0ff */
[----:B------:R-:W-:-:S05]  /*13400*/  IMAD.X R13, R4, 0x1, R0, P1 ;  /* 0x00000001040d7824 */ /* 0x000fca00008e0600 */
[----:B------:R3:W2:Y:S04]  /*13410*/  @!P0 LDG.E.U16 R20, [R12.64] ;  /* 0x000000060c148981 */ /* 0x0006a8000c1e1500 */
[----:B------:R-:W-:Y:S04]  /*13420*/  STS.U16 [R10+0x1600], R22 ;  /* 0x001600160a007388 */ /* 0x000fe80000000400 */
[----:B------:R-:W-:Y:S04]  /*13430*/  STS.U16 [R10+0x1a00], R23 ;  /* 0x001a00170a007388 */ /* 0x000fe80000000400 */
[----:B------:R-:W-:Y:S04]  /*13440*/  STS.U16 [R10+0x1e00], R24 ;  /* 0x001e00180a007388 */ /* 0x000fe80000000400 */
[----:B------:R-:W-:Y:S04]  /*13450*/  STS.U16 [R10+0x2200], R26 ;  /* 0x0022001a0a007388 */ /* 0x000fe80000000400 */
[----:B------:R-:W-:Y:S04]  /*13460*/  STS.U16 [R10+0x2600], R27 ;  /* 0x0026001b0a007388 */ /* 0x000fe80000000400 */
[----:B------:R-:W-:Y:S04]  /*13470*/  STS.U16 [R10+0x2a00], R29 ;  /* 0x002a001d0a007388 */ /* 0x000fe80000000400 */
[----:B------:R0:W-:Y:S04]  /*13480*/  STS.U16 [R10+0x2e00], R14 ;  /* 0x002e000e0a007388 */ /* 0x0001e80000000400 */
[----:B0-----:R-:W2:Y:S01]  /*13490*/  LDL.LU R14, [R1+0x60] ;  /* 0x00006000010e7983 */ /* 0x001ea20000300800 */
[----:B---3--:R-:W-:-:S02]  /*134a0*/  IADD3 R12, P1, R8, R2, RZ ;  /* 0x00000002080c7210 */ /* 0x008fc40007f3e0ff */
[----:B------:R-:W-:-:S03]  /*134b0*/  PRMT R28, RZ, 0x7610, R28 ;  /* 0x00007610ff1c7816 */ /* 0x000fc6000000001c */
[----:B------:R-:W-:Y:S01]  /*134c0*/  IMAD.X R13, R6, 0x1, R0, P1 ;  /* 0x00000001060d7824 */ /* 0x000fe200008e0600 */
[----:B------:R-:W-:Y:S04]  /*134d0*/  STS.U16 [R10+0x3200], R9 ;  /* 0x003200090a007388 */ /* 0x000fe80000000400 */
[----:B------:R0:W3:Y:S04]  /*134e0*/  @!P0 LDG.E.U16 R28, [R12.64] ;  /* 0x000000060c1c8981 */ /* 0x0000e8000c1e1500 */
[----:B------:R1:W-:Y:S01]  /*134f0*/  STS.U16 [R10+0x3600], R15 ;  /* 0x0036000f0a007388 */ /* 0x0003e20000000400 */
[----:B0-----:R-:W-:-:S05]  /*13500*/  IADD3 R12, P1, R5, R2, RZ ;  /* 0x00000002050c7210 */ /* 0x001fca0007f3e0ff */
[----:B----4-:R-:W-:Y:S01]  /*13510*/  IMAD.X R13, R3, 0x1, R0, P1 ;  /* 0x00000001030d7824 */ /* 0x010fe200008e0600 */
[----:B--2---:R-:W-:Y:S04]  /*13520*/  STL [R1+0xc5c], R20 ;  /* 0x000c5c1401007387 */ /* 0x004fe80000100800 */
[----:B------:R-:W2:Y:S04]  /*13530*/  LDL R7, [R1+0x514] ;  /* 0x0005140001077983 */ /* 0x000ea80000100800 */
[----:B------:R-:W4:Y:S04]  /*13540*/  LDL R4, [R1+0x3bc] ;  /* 0x0003bc0001047983 */ /* 0x000f280000100800 */
[----:B------:R-:W3:Y:S04]  /*13550*/  LDL R6, [R1+0x5ec] ;  /* 0x0005ec0001067983 */ /* 0x000ee80000100800 */
[----:B-1----:R-:W3:Y:S04]  /*13560*/  LDL.LU R15, [R1+0x5c] ;  /* 0x00005c00010f7983 */ /* 0x002ee80000300800 */
[----:B------:R-:W3:Y:S01]  /*13570*/  LDL R3, [R1+0x500] ;  /* 0x0005000001037983 */ /* 0x000ee20000100800 */
[----:B------:R-:W-:-:S03]  /*13580*/  PRMT R26, RZ, 0x7610, R26 ;  /* 0x00007610ff1a7816 */ /* 0x000fc6000000001a */
[----:B------:R-:W3:Y:S04]  /*13590*/  LDL.LU R5, [R1+0x58] ;  /* 0x0000580001057983 */ /* 0x000ee80000300800 */
[----:B------:R2:W3:Y:S04]  /*135a0*/  @!P0 LDG.E.U16 R26, [R12.64] ;  /* 0x000000060c1a8981 */ /* 0x0004e8000c1e1500 */
[----:B------:R-:W3:Y:S01]  /*135b0*/  LDL R9, [R1+0x390] ;  /* 0x0003900001097983 */ /* 0x000ee20000100800 */
[----:B------:R-:W-:-:S03]  /*135c0*/  PRMT R24, RZ, 0x7610, R24 ;  /* 0x00007610ff187816 */ /* 0x000fc60000000018 */
[----:B------:R-:W-:Y:S04]  /*135d0*/  STS.U16 [R10+0x3a00], R18 ;  /* 0x003a00120a007388 */ /* 0x000fe80000000400 */
[----:B------:R0:W-:Y:S01]  /*135e0*/  STS.U16 [R10+0x3e00], R11 ;  /* 0x003e000b0a007388 */ /* 0x0001e20000000400 */
[----:B--2---:R-:W-:-:S05]  /*135f0*/  IADD3 R12, P1, R7, R2, RZ ;  /* 0x00000002070c7210 */ /* 0x004fca0007f3e0ff */
[----:B----4-:R-:W-:Y:S02]  /*13600*/  IMAD.X R13, R4, 0x1, R0, P1 ;  /* 0x00000001040d7824 */ /* 0x010fe400008e0600 */
[----:B------:R-:W2:Y:S04]  /*13610*/  LDL R4, [R1+0x290] ;  /* 0x0002900001047983 */ /* 0x000ea80000100800 */
[----:B------:R-:W4:Y:S04]  /*13620*/  LDL.LU R21, [R1+0x54] ;  /* 0x0000540001157983 */ /* 0x000f280000300800 */
[----:B------:R-:W4:Y:S04]  /*13630*/  LDL R8, [R1+0x4d4] ;  /* 0x0004d40001087983 */ /* 0x000f280000100800 */
[----:B------:R-:W4:Y:S04]  /*13640*/  LDL R7, [R1+0x37c] ;  /* 0x00037c0001077983 */ /* 0x000f280000100800 */
[----:B------:R3:W4:Y:S04]  /*13650*/  @!P0 LDG.E.U16 R24, [R12.64] ;  /* 0x000000060c188981 */ /* 0x000728000c1e1500 */
[----:B0-----:R-:W4:Y:S04]  /*13660*/  LDL.LU R10, [R1+0x50] ;  /* 0x00005000010a7983 */ /* 0x001f280000300800 */
[----:B------:R-:W4:Y:S01]  /*13670*/  LDL.LU R11, [R1+0x4c] ;  /* 0x00004c00010b7983 */ /* 0x000f220000300800 */
[----:B---3--:R-:W-:-:S05]  /*13680*/  IADD3 R12, P1, R6, R2, RZ ;  /* 0x00000002060c7210 */ /* 0x008fca0007f3e0ff */
[----:B------:R-:W-:Y:S02]  /*13690*/  IMAD.X R13, R3, 0x1, R0, P1 ;  /* 0x00000001030d7824 */ /* 0x000fe400008e0600 */
[----:B------:R-:W3:Y:S04]  /*136a0*/  LDL R3, [R1+0x5cc] ;  /* 0x0005cc0001037983 */ /* 0x000ee80000100800 */
[----:B------:R-:W0:Y:S01]  /*136b0*/  S2R R18, SR_TID.X ;  /* 0x0000000000127919 */ /* 0x000e220000002100 */
[----:B------:R-:W-:-:S06]  /*136c0*/  PRMT R22, RZ, 0x7610, R22 ;  /* 0x00007610ff167816 */ /* 0x000fcc0000000016 */
[----:B------:R1:W3:Y:S01]  /*136d0*/  @!P0 LDG.E.U16 R22, [R12.64] ;  /* 0x000000060c168981 */ /* 0x0002e2000c1e1500 */
[----:B0-----:R-:W-:-:S05]  /*136e0*/  LOP3.LUT R18, R18, 0x3f, RZ, 0xc0, !PT ;  /* 0x0000003f12127812 */ /* 0x001fca00078ec0ff */
[----:B------:R-:W-:-:S05]  /*136f0*/  IMAD.SHL.U32 R18, R18, 0x2, RZ ;  /* 0x0000000212127824 */ /* 0x000fca00078e00ff */
[----:B------:R-:W-:Y:S02]  /*13700*/  LOP3.LUT R6, R18, 0x50, RZ, 0x3c, !PT ;  /* 0x0000005012067812 */ /* 0x000fe400078e3cff */
[----:B------:R-:W3:Y:S04]  /*13710*/  LDL.LU R18, [R1+0x70] ;  /* 0x0000700001127983 */ /* 0x000ee80000300800 */
[----:B------:R-:W3:Y:S01]  /*13720*/  LDL R20, [R1+0x4c0] ;  /* 0x0004c00001147983 */ /* 0x000ee20000100800 */
[----:B-1----:R-:W-:-:S03]  /*13730*/  IADD3 R12, P1, R9, R2, RZ ;  /* 0x00000002090c7210 */ /* 0x002fc60007f3e0ff */
[----:B------:R-:W3:Y:S01]  /*13740*/  LDL R9, [R1+0x350] ;  /* 0x0003500001097983 */ /* 0x000ee20000100800 */
[----:B------:R-:W-:-:S03]  /*13750*/  PRMT R16, RZ, 0x7610, R16 ;  /* 0x00007610ff107816 */ /* 0x000fc60000000010 */
[----:B------:R-:W-:Y:S04]  /*13760*/  STS.U16 [R6+0x280], R14 ;  /* 0x0002800e06007388 */ /* 0x000fe80000000400 */
[----:B------:R-:W-:Y:S04]  /*13770*/  STS.U16 [R6+0x680], R15 ;  /* 0x0006800f06007388 */ /* 0x000fe80000000400 */
[----:B------:R0:W-:Y:S04]  /*13780*/  STS.U16 [R6+0xa80], R5 ;  /* 0x000a800506007388 */ /* 0x0001e80000000400 */
[----:B0-----:R-:W3:Y:S01]  /*13790*/  LDL R5, [R1+0x5ac] ;  /* 0x0005ac0001057983 */ /* 0x001ee20000100800 */
[----:B--2---:R-:W-:-:S03]  /*137a0*/  IMAD.X R13, R4, 0x1, R0, P1 ;  /* 0x00000001040d7824 */ /* 0x004fc600008e0600 */
[----:B------:R-:W2:Y:S04]  /*137b0*/  LDL R4, [R1+0x270] ;  /* 0x0002700001047983 */ /* 0x000ea80000100800 */
[----:B------:R0:W2:Y:S01]  /*137c0*/  @!P0 LDG.E.U16 R16, [R12.64] ;  /* 0x000000060c108981 */ /* 0x0000a2000c1e1500 */
[----:B----4-:R-:W-:-:S03]  /*137d0*/  IADD3 R14, P1, R8, R2, RZ ;  /* 0x00000002080e7210 */ /* 0x010fc60007f3e0ff */
[----:B------:R-:W4:Y:S02]  /*137e0*/  LDL R8, [R1+0x494] ;  /* 0x0004940001087983 */ /* 0x000f240000100800 */
[----:B------:R-:W-:Y:S02]  /*137f0*/  IMAD.X R15, R7, 0x1, R0, P1 ;  /* 0x00000001070f7824 */ /* 0x000fe400008e0600 */
[----:B------:R-:W4:Y:S01]  /*13800*/  LDL R7, [R1+0x33c] ;  /* 0x00033c0001077983 */ /* 0x000f220000100800 */
[----:B0-----:R-:W-:-:S06]  /*13810*/  PRMT R12, RZ, 0x7610, R12 ;  /* 0x00007610ff0c7816 */ /* 0x001fcc000000000c */
[----:B------:R3:W4:Y:S02]  /*13820*/  @!P0 LDG.E.U16 R12, [R14.64] ;  /* 0x000000060e0c8981 */ /* 0x000724000c1e1500 */
[----:B---3--:R-:W-:Y:S02]  /*13830*/  IADD3 R14, P1, R3, R2, RZ ;  /* 0x00000002030e7210 */ /* 0x008fe40007f3e0ff */
[----:B------:R-:W3:Y:S01]  /*13840*/  LDL R3, [R1+0x480] ;  /* 0x0004800001037983 */ /* 0x000ee20000100800 */
[----:B------:R-:W-:Y:S02]  /*13850*/  PRMT R13, RZ, 0x7610, R13 ;  /* 0x00007610ff0d7816 */ /* 0x000fe4000000000d */
[----:B------:R-:W-:Y:S02]  /*13860*/  PRMT R17, RZ, 0x7610, R17 ;  /* 0x00007610ff117816 */ /* 0x000fe40000000011 */
[----:B------:R-:W-:Y:S02]  /*13870*/  PRMT R19, RZ, 0x7610, R19 ;  /* 0x00007610ff137816 */ /* 0x000fe40000000013 */
[----:B------:R-:W-:Y:S01]  /*13880*/  PRMT R23, RZ, 0x7610, R23 ;  /* 0x00007610ff177816 */ /* 0x000fe20000000017 */
[----:B------:R-:W-:-:S05]  /*13890*/  IMAD.X R15, R20, 0x1, R0, P1 ;  /* 0x00000001140f7824 */ /* 0x000fca00008e0600 */
[----:B------:R0:W3:Y:S02]  /*138a0*/  @!P0 LDG.E.U16 R13, [R14.64] ;  /* 0x000000060e0d8981 */ /* 0x0000e4000c1e1500 */
[-C--:B0-----:R-:W-:Y:S02]  /*138b0*/  IADD3 R14, P1, R9, R2.reuse, RZ ;  /* 0x00000002090e7210 */ /* 0x081fe40007f3e0ff */
[----:B------:R0:W-:Y:S03]  /*138c0*/  STS.U16 [R6+0xe80], R21 ;  /* 0x000e801506007388 */ /* 0x0001e60000000400 */
[----:B--2---:R-:W-:Y:S02]  /*138d0*/  IMAD.X R15, R4, 0x1, R0, P1 ;  /* 0x00000001040f7824 */ /* 0x004fe400008e0600 */
[----:B------:R-:W2:Y:S04]  /*138e0*/  LDL R4, [R1+0x310] ;  /* 0x0003100001047983 */ /* 0x000ea80000100800 */
[----:B------:R4:W2:Y:S04]  /*138f0*/  @!P0 LDG.E.U16 R17, [R14.64] ;  /* 0x000000060e118981 */ /* 0x0008a8000c1e1500 */
[----:B------:R-:W2:Y:S04]  /*13900*/  LDL.LU R20, [R1+0x64] ;  /* 0x0000640001147983 */ /* 0x000ea80000300800 */
[----:B0-----:R-:W2:Y:S01]  /*13910*/  LDL.LU R21, [R1+0x48] ;  /* 0x0000480001157983 */ /* 0x001ea20000300800 */
[----:B----4-:R-:W-:-:S05]  /*13920*/  IADD3 R14, P1, R8, R2, RZ ;  /* 0x00000002080e7210 */ /* 0x010fca0007f3e0ff */
[----:B------:R-:W-:-:S05]  /*13930*/  IMAD.X R15, R7, 0x1, R0, P1 ;  /* 0x00000001070f7824 */ /* 0x000fca00008e0600 */
[----:B------:R0:W4:Y:S02]  /*13940*/  @!P0 LDG.E.U16 R19, [R14.64] ;  /* 0x000000060e138981 */ /* 0x000124000c1e1500 */
[----:B0-----:R-:W-:-:S05]  /*13950*/  IADD3 R14, P1, R5, R2, RZ ;  /* 0x00000002050e7210 */ /* 0x001fca0007f3e0ff */
[----:B---3--:R-:W-:Y:S02]  /*13960*/  IMAD.X R15, R3, 0x1, R0, P1 ;  /* 0x00000001030f7824 */ /* 0x008fe400008e0600 */
[----:B------:R-:W3:Y:S04]  /*13970*/  LDL.LU R3, [R1+0x40] ;  /* 0x0000400001037983 */ /* 0x000ee80000300800 */
[----:B------:R0:W3:Y:S04]  /*13980*/  @!P0 LDG.E.U16 R23, [R14.64] ;  /* 0x000000060e178981 */ /* 0x0000e8000c1e1500 */
[----:B0-----:R-:W3:Y:S01]  /*13990*/  LDL R15, [R1+0x250] ;  /* 0x00025000010f7983 */ /* 0x001ee20000100800 */
[----:B------:R-:W-:-:S03]  /*139a0*/  PRMT R25, RZ, 0x7610, R25 ;  /* 0x00007610ff197816 */ /* 0x000fc60000000019 */
[----:B------:R0:W-:Y:S04]  /*139b0*/  STS.U16 [R6+0x1280], R10 ;  /* 0x0012800a06007388 */ /* 0x0001e80000000400 */
[----:B------:R1:W-:Y:S04]  /*139c0*/  STS.U16 [R6+0x1680], R11 ;  /* 0x0016800b06007388 */ /* 0x0003e80000000400 */
[----:B------:R0:W-:Y:S01]  /*139d0*/  STS.U16 [R6+0x1a80], R18 ;  /* 0x001a801206007388 */ /* 0x0001e20000000400 */
[----:B--2---:R-:W-:-:S03]  /*139e0*/  IADD3 R14, P1, R4, R2, RZ ;  /* 0x00000002040e7210 */ /* 0x004fc60007f3e0ff */
[----:B------:R-:W2:Y:S04]  /*139f0*/  LDL.LU R4, [R1+0x28] ;  /* 0x0000280001047983 */ /* 0x000ea80000300800 */
[----:B------:R-:W2:Y:S04]  /*13a00*/  LDL.LU R5, [R1+0x24] ;  /* 0x0000240001057983 */ /* 0x000ea80000300800 */
[----:B------:R-:W2:Y:S04]  /*13a10*/  LDL.LU R7, [R1+0x20] ;  /* 0x0000200001077983 */ /* 0x000ea80000300800 */
[----:B------:R-:W2:Y:S04]  /*13a20*/  LDL.LU R8, [R1+0x1c] ;  /* 0x00001c0001087983 */ /* 0x000ea80000300800 */
[----:B------:R-:W2:Y:S04]  /*13a30*/  LDL.LU R9, [R1+0x18] ;  /* 0x0000180001097983 */ /* 0x000ea80000300800 */
[----:B0-----:R-:W2:Y:S04]  /*13a40*/  LDL.LU R10, [R1+0x14] ;  /* 0x00001400010a7983 */ /* 0x001ea80000300800 */
[----:B-1----:R-:W2:Y:S04]  /*13a50*/  LDL.LU R11, [R1+0x10] ;  /* 0x00001000010b7983 */ /* 0x002ea80000300800 */
[----:B------:R-:W2:Y:S01]  /*13a60*/  LDL.LU R18, [R1+0xc] ;  /* 0x00000c0001127983 */ /* 0x000ea20000300800 */
[----:B---3--:R-:W-:-:S05]  /*13a70*/  IMAD.X R15, R15, 0x1, R0, P1 ;  /* 0x000000010f0f7824 */ /* 0x008fca00008e0600 */
[----:B------:R0:W3:Y:S04]  /*13a80*/  @!P0 LDG.E.U16 R25, [R14.64] ;  /* 0x000000060e198981 */ /* 0x0000e8000c1e1500 */
[----:B0-----:R-:W2:Y:S04]  /*13a90*/  LDL.LU R14, [R1+0x6c] ;  /* 0x00006c00010e7983 */ /* 0x001ea80000300800 */
[----:B------:R-:W3:Y:S04]  /*13aa0*/  LDL R15, [R1+0x454] ;  /* 0x00045400010f7983 */ /* 0x000ee80000100800 */
[----:B--2---:R3:W-:Y:S02]  /*13ab0*/  STS.U16 [R6+0x1e80], R14 ;  /* 0x001e800e06007388 */ /* 0x0047e40000000400 */
[----:B---3--:R-:W-:-:S02]  /*13ac0*/  IADD3 R14, P1, R15, R2, RZ ;  /* 0x000000020f0e7210 */ /* 0x008fc40007f3e0ff */
        /* <DEDUP_REMOVED lines=8> */
[----:B------:R-:W2:Y:S04]  /*13b50*/  LDL R15, [R1+0x440] ;  /* 0x00044000010f7983 */ /* 0x000ea80000100800 */
[----:B------:R0:W-:Y:S04]  /*13b60*/  STL [R1+0x7b8], R2 ;  /* 0x0007b80201007387 */ /* 0x0001e80000100800 */
[----:B0-----:R-:W3:Y:S04]  /*13b70*/  LDL.LU R2, [R1+0x74] ;  /* 0x0000740001027983 */ /* 0x001ee80000300800 */
[----:B------:R0:W-:Y:S01]  /*13b80*/  STL [R1+0x7bc], R0 ;  /* 0x0007bc0001007387 */ /* 0x0001e20000100800 */
[----:B------:R-:W-:Y:S01]  /*13b90*/  PRMT R29, RZ, 0x7610, R29 ;  /* 0x00007610ff1d7816 */ /* 0x000fe2000000001d */
[----:B--2---:R-:W-:-:S02]  /*13ba0*/  IMAD.X R15, R15, 0x1, R0, P1 ;  /* 0x000000010f0f7824 */ /* 0x004fc400008e0600 */
[----:B0-----:R-:W2:Y:S04]  /*13bb0*/  LDL.LU R0, [R1+0x34] ;  /* 0x0000340001007983 */ /* 0x001ea80000300800 */
[----:B------:R0:W3:Y:S04]  /*13bc0*/  @!P0 LDG.E.U16 R29, [R14.64] ;  /* 0x000000060e1d8981 */ /* 0x0000e8000c1e1500 */
[----:B0-----:R-:W0:Y:S04]  /*13bd0*/  S2R R15, SR_TID.X ;  /* 0x00000000000f7919 */ /* 0x001e280000002100 */
[----:B------:R1:W-:Y:S04]  /*13be0*/  STS.U16 [R6+0x2680], R20 ;  /* 0x0026801406007388 */ /* 0x0003e80000000400 */
[----:B------:R0:W-:Y:S04]  /*13bf0*/  STS.U16 [R6+0x2a80], R21 ;  /* 0x002a801506007388 */ /* 0x0001e80000000400 */
[----:B------:R-:W3:Y:S04]  /*13c00*/  LDL.LU R14, [R1+0x8] ;  /* 0x00000800010e7983 */ /* 0x000ee80000300800 */
[----:B------:R4:W-:Y:S04]  /*13c10*/  STS.U16 [R6+0x2e80], R3 ;  /* 0x002e800306007388 */ /* 0x0009e80000000400 */
[----:B-1----:R-:W3:Y:S01]  /*13c20*/  LDL.LU R20, [R1+0xc5c] ;  /* 0x000c5c0001147983 */ /* 0x002ee20000300800 */
[----:B0-----:R-:W-:-:S03]  /*13c30*/  LOP3.LUT R15, R15, 0x3f, RZ, 0xc0, !PT ;  /* 0x0000003f0f0f7812 */ /* 0x001fc600078ec0ff */
[----:B------:R-:W3:Y:S02]  /*13c40*/  LDL.LU R21, [R1+0xc58] ;  /* 0x000c580001157983 */ /* 0x000ee40000300800 */
[----:B------:R-:W-:Y:S02]  /*13c50*/  IMAD.SHL.U32 R15, R15, 0x2, RZ ;  /* 0x000000020f0f7824 */ /* 0x000fe400078e00ff */
[----:B----4-:R-:W4:Y:S04]  /*13c60*/  LDL.LU R3, [R1+0xc54] ;  /* 0x000c540001037983 */ /* 0x010f280000300800 */
[----:B--2---:R0:W-:Y:S04]  /*13c70*/  STS.U16 [R6+0x3280], R0 ;  /* 0x0032800006007388 */ /* 0x0041e80000000400 */
[----:B------:R1:W-:Y:S04]  /*13c80*/  STS.U16 [R6+0x3680], R4 ;  /* 0x0036800406007388 */ /* 0x0003e80000000400 */
[----:B------:R2:W-:Y:S01]  /*13c90*/  STS.U16 [R6+0x3a80], R5 ;  /* 0x003a800506007388 */ /* 0x0005e20000000400 */
[----:B0-----:R-:W-:-:S03]  /*13ca0*/  LOP3.LUT R0, R15, 0x60, RZ, 0x3c, !PT ;  /* 0x000000600f007812 */ /* 0x001fc600078e3cff */
[----:B------:R0:W-:Y:S04]  /*13cb0*/  STS.U16 [R6+0x3e80], R7 ;  /* 0x003e800706007388 */ /* 0x0001e80000000400 */
[----:B-1----:R-:W4:Y:S04]  /*13cc0*/  LDL.LU R4, [R1+0xc50] ;  /* 0x000c500001047983 */ /* 0x002f280000300800 */
[----:B--2---:R-:W2:Y:S04]  /*13cd0*/  LDL.LU R5, [R1+0xc4c] ;  /* 0x000c4c0001057983 */ /* 0x004ea80000300800 */
[----:B0-----:R-:W2:Y:S04]  /*13ce0*/  LDL.LU R6, [R1+0xc48] ;  /* 0x000c480001067983 */ /* 0x001ea80000300800 */
[----:B------:R-:W2:Y:S04]  /*13cf0*/  LDL.LU R7, [R1+0xc44] ;  /* 0x000c440001077983 */ /* 0x000ea80000300800 */
[----:B------:R0:W-:Y:S04]  /*13d00*/  STS.U16 [R0+0x300], R8 ;  /* 0x0003000800007388 */ /* 0x0001e80000000400 */
[----:B------:R1:W-:Y:S04]  /*13d10*/  STS.U16 [R0+0x700], R9 ;  /* 0x0007000900007388 */ /* 0x0003e80000000400 */
[----:B------:R3:W-:Y:S04]  /*13d20*/  STS.U16 [R0+0xb00], R10 ;  /* 0x000b000a00007388 */ /* 0x0007e80000000400 */
[----:B0-----:R-:W2:Y:S04]  /*13d30*/  LDL.LU R8, [R1+0xc40] ;  /* 0x000c400001087983 */ /* 0x001ea80000300800 */
[----:B-1----:R-:W2:Y:S04]  /*13d40*/  LDL.LU R9, [R1+0xc3c] ;  /* 0x000c3c0001097983 */ /* 0x002ea80000300800 */
[----:B---3--:R-:W3:Y:S04]  /*13d50*/  LDL.LU R10, [R1+0xc38] ;  /* 0x000c3800010a7983 */ /* 0x008ee80000300800 */
[----:B------:R0:W-:Y:S04]  /*13d60*/  STS.U16 [R0+0xf00], R11 ;  /* 0x000f000b00007388 */ /* 0x0001e80000000400 */
[----:B------:R1:W-:Y:S04]  /*13d70*/  STS.U16 [R0+0x1300], R18 ;  /* 0x0013001200007388 */ /* 0x0003e80000000400 */
[----:B0-----:R-:W2:Y:S04]  /*13d80*/  LDL.LU R11, [R1+0xc34] ;  /* 0x000c3400010b7983 */ /* 0x001ea80000300800 */
[----:B-1----:R-:W2:Y:S04]  /*13d90*/  LDL.LU R18, [R1+0xc30] ;  /* 0x000c300001127983 */ /* 0x002ea80000300800 */
[----:B------:R0:W-:Y:S02]  /*13da0*/  STS.U16 [R0+0x1700], R14 ;  /* 0x0017000e00007388 */ /* 0x0001e40000000400 */
[----:B0-----:R-:W-:-:S02]  /*13db0*/  LOP3.LUT R14, R15, 0x70, RZ, 0x3c, !PT ;  /* 0x000000700f0e7812 */ /* 0x001fc400078e3cff */
[----:B--2---:R-:W-:Y:S04]  /*13dc0*/  STS.U16 [R0+0x1b00], R18 ;  /* 0x001b001200007388 */ /* 0x004fe80000000400 */
[----:B------:R-:W-:Y:S04]  /*13dd0*/  STS.U16 [R0+0x1f00], R11 ;  /* 0x001f000b00007388 */ /* 0x000fe80000000400 */
[----:B---3--:R-:W-:Y:S04]  /*13de0*/  STS.U16 [R0+0x2300], R10 ;  /* 0x0023000a00007388 */ /* 0x008fe80000000400 */
[----:B------:R-:W-:Y:S04]  /*13df0*/  STS.U16 [R0+0x2700], R9 ;  /* 0x0027000900007388 */ /* 0x000fe80000000400 */
[----:B------:R-:W-:Y:S04]  /*13e00*/  STS.U16 [R0+0x2b00], R8 ;  /* 0x002b000800007388 */ /* 0x000fe80000000400 */
[----:B------:R-:W-:Y:S04]  /*13e10*/  STS.U16 [R0+0x2f00], R7 ;  /* 0x002f000700007388 */ /* 0x000fe80000000400 */
[----:B------:R-:W-:Y:S04]  /*13e20*/  STS.U16 [R0+0x3300], R6 ;  /* 0x0033000600007388 */ /* 0x000fe80000000400 */
[----:B------:R-:W-:Y:S04]  /*13e30*/  STS.U16 [R0+0x3700], R5 ;  /* 0x0037000500007388 */ /* 0x000fe80000000400 */
[----:B----4-:R-:W-:Y:S04]  /*13e40*/  STS.U16 [R0+0x3b00], R4 ;  /* 0x003b000400007388 */ /* 0x010fe80000000400 */
[----:B------:R0:W-:Y:S04]  /*13e50*/  STS.U16 [R0+0x3f00], R3 ;  /* 0x003f000300007388 */ /* 0x0001e80000000400 */
[----:B------:R-:W-:Y:S04]  /*13e60*/  STS.U16 [R14+0x3f80], R2 ;  /* 0x003f80020e007388 */ /* 0x000fe80000000400 */
[----:B------:R-:W-:Y:S04]  /*13e70*/  STS.U16 [R14+0x380], R21 ;  /* 0x000380150e007388 */ /* 0x000fe80000000400 */
[----:B------:R-:W-:Y:S04]  /*13e80*/  STS.U16 [R14+0x780], R20 ;  /* 0x000780140e007388 */ /* 0x000fe80000000400 */
[----:B------:R-:W-:Y:S04]  /*13e90*/  STS.U16 [R14+0xb80], R28 ;  /* 0x000b801c0e007388 */ /* 0x000fe80000000400 */
[----:B------:R-:W-:Y:S04]  /*13ea0*/  STS.U16 [R14+0xf80], R26 ;  /* 0x000f801a0e007388 */ /* 0x000fe80000000400 */
[----:B------:R-:W-:Y:S04]  /*13eb0*/  STS.U16 [R14+0x1380], R24 ;  /* 0x001380180e007388 */ /* 0x000fe80000000400 */
[----:B------:R-:W-:Y:S04]  /*13ec0*/  STS.U16 [R14+0x1780], R22 ;  /* 0x001780160e007388 */ /* 0x000fe80000000400 */
[----:B------:R-:W-:Y:S04]  /*13ed0*/  STS.U16 [R14+0x1b80], R16 ;  /* 0x001b80100e007388 */ /* 0x000fe80000000400 */
[----:B------:R1:W-:Y:S04]  /*13ee0*/  STS.U16 [R14+0x1f80], R12 ;  /* 0x001f800c0e007388 */ /* 0x0003e80000000400 */
[----:B0-----:R-:W2:Y:S04]  /*13ef0*/  LDL R0, [R1+0x224] ;  /* 0x0002240001007983 */ /* 0x001ea80000100800 */
[----:B-1----:R-:W2:Y:S04]  /*13f00*/  LDL R12, [R1+0x228] ;  /* 0x00022800010c7983 */ /* 0x002ea80000100800 */
[----:B------:R-:W0:Y:S04]  /*13f10*/  S2R R2, SR_TID.X ;  /* 0x0000000000027919 */ /* 0x000e280000002100 */
[----:B------:R-:W-:Y:S04]  /*13f20*/  STS.U16 [R14+0x2380], R13 ;  /* 0x0023800d0e007388 */ /* 0x000fe80000000400 */
[----:B------:R-:W-:Y:S04]  /*13f30*/  STS.U16 [R14+0x2780], R17 ;  /* 0x002780110e007388 */ /* 0x000fe80000000400 */
[----:B------:R-:W-:Y:S04]  /*13f40*/  STS.U16 [R14+0x2b80], R19 ;  /* 0x002b80130e007388 */ /* 0x000fe80000000400 */
[----:B------:R-:W-:Y:S04]  /*13f50*/  STS.U16 [R14+0x2f80], R23 ;  /* 0x002f80170e007388 */ /* 0x000fe80000000400 */
[----:B------:R-:W-:Y:S04]  /*13f60*/  STS.U16 [R14+0x3380], R25 ;  /* 0x003380190e007388 */ /* 0x000fe80000000400 */
[----:B------:R-:W-:Y:S04]  /*13f70*/  STS.U16 [R14+0x3780], R27 ;  /* 0x0037801b0e007388 */ /* 0x000fe80000000400 */
[----:B------:R-:W-:Y:S04]  /*13f80*/  STS.U16 [R14+0x3b80], R29 ;  /* 0x003b801d0e007388 */ /* 0x000fe80000000400 */
[----:B------:R-:W-:Y:S01]  /*13f90*/  BAR.SYNC.DEFER_BLOCKING 0x0 ;  /* 0x0000000000007b1d */ /* 0x000fe20000010000 */
[----:B0-----:R-:W-:-:S02]  /*13fa0*/  LOP3.LUT R20, R2, 0x7, RZ, 0xc0, !PT ;  /* 0x0000000702147812 */ /* 0x001fc400078ec0ff */
[C---:B------:R-:W-:Y:S01]  /*13fb0*/  LOP3.LUT R21, R2.reuse, 0x20, RZ, 0xc0, !PT ;  /* 0x0000002002157812 */ /* 0x040fe200078ec0ff */
[----:B------:R-:W-:Y:S02]  /*13fc0*/  IMAD.SHL.U32 R2, R2, 0x2, RZ ;  /* 0x0000000202027824 */ /* 0x000fe400078e00ff */
[----:B------:R-:W-:Y:S02]  /*13fd0*/  IMAD R20, R20, 0x90, RZ ;  /* 0x0000009014147824 */ /* 0x000fe400078e02ff */
[----:B------:R-:W-:-:S03]  /*13fe0*/  IMAD.SHL.U32 R21, R21, 0x20, RZ ;  /* 0x0000002015157824 */ /* 0x000fc600078e00ff */
[----:B------:R-:W-:-:S04]  /*13ff0*/  LOP3.LUT R4, R20, 0x30, R2, 0x78, !PT ;  /* 0x0000003014047812 */ /* 0x000fc800078e7802 */
[----:B------:R-:W-:-:S05]  /*14000*/  LOP3.LUT R4, R4, R21, RZ, 0xfc, !PT ;  /* 0x0000001504047212 */ /* 0x000fca00078efcff */
[----:B------:R-:W0:Y:S04]  /*14010*/  LDSM.16.M88.4 R24, [R4] ;  /* 0x000000000418783b */ /* 0x000e280000000200 */
[----:B------:R-:W1:Y:S04]  /*14020*/  LDSM.16.M88.4 R20, [R4+0x800] ;  /* 0x000800000414783b */ /* 0x000e680000000200 */
[----:B------:R-:W4:Y:S04]  /*14030*/  LDSM.16.M88.4 R16, [R4+0x1000] ;  /* 0x001000000410783b */ /* 0x000f280000000200 */
[----:B0-----:R-:W-:Y:S04]  /*14040*/  STL.64 [R1+0x50], R24 ;  /* 0x0000501801007387 */ /* 0x001fe80000100a00 */
[----:B------:R-:W-:Y:S04]  /*14050*/  STL.64 [R1+0x58], R26 ;  /* 0x0000581a01007387 */ /* 0x000fe80000100a00 */
[----:B-1----:R-:W-:Y:S01]  /*14060*/  STL.64 [R1+0x40], R20 ;  /* 0x0000401401007387 */ /* 0x002fe20000100a00 */
[----:B----4-:R-:W-:-:S02]  /*14070*/  IMAD.MOV.U32 R3, RZ, RZ, R16 ;  /* 0x000000ffff037224 */ /* 0x010fc400078e0010 */
[----:B------:R-:W-:Y:S01]  /*14080*/  IMAD.MOV.U32 R2, RZ, RZ, R17 ;  /* 0x000000ffff027224 */ /* 0x000fe200078e0011 */
[----:B------:R-:W-:Y:S04]  /*14090*/  STL.64 [R1+0x48], R22 ;  /* 0x0000481601007387 */ /* 0x000fe80000100a00 */
[----:B------:R-:W-:Y:S04]  /*140a0*/  STL.64 [R1+0x38], R18 ;  /* 0x0000381201007387 */ /* 0x000fe80000100a00 */
[----:B------:R-:W0:Y:S04]  /*140b0*/  LDSM.16.M88.4 R20, [R4+0x2000] ;  /* 0x002000000414783b */ /* 0x000e280000000200 */
[----:B------:R-:W1:Y:S04]  /*140c0*/  LDSM.16.M88.4 R16, [R4+0x1800] ;  /* 0x001800000410783b */ /* 0x000e680000000200 */
[----:B------:R-:W4:Y:S04]  /*140d0*/  LDSM.16.M88.4 R24, [R4+0x3000] ;  /* 0x003000000418783b */ /* 0x000f280000000200 */
[----:B0-----:R-:W-:Y:S04]  /*140e0*/  STL [R1+0xb5c], R22 ;  /* 0x000b5c1601007387 */ /* 0x001fe80000100800 */
[----:B-1----:R-:W-:Y:S04]  /*140f0*/  STL.64 [R1+0x20], R16 ;  /* 0x0000201001007387 */ /* 0x002fe80000100a00 */
[----:B------:R-:W-:Y:S04]  /*14100*/  STL.64 [R1+0x28], R18 ;  /* 0x0000281201007387 */ /* 0x000fe80000100a00 */
[----:B------:R-:W0:Y:S04]  /*14110*/  LDSM.16.M88.4 R16, [R4+0x2800] ;  /* 0x002800000410783b */ /* 0x000e280000000200 */
[----:B------:R-:W-:Y:S04]  /*14120*/  STL [R1+0xb58], R23 ;  /* 0x000b581701007387 */ /* 0x000fe80000100800 */
[----:B------:R1:W-:Y:S04]  /*14130*/  STL.64 [R1+0xc28], R20 ;  /* 0x000c281401007387 */ /* 0x0003e80000100a00 */
[----:B-1----:R-:W3:Y:S04]  /*14140*/  LDL.LU.64 R20, [R1+0x50] ;  /* 0x0000500001147983 */ /* 0x002ee80000300a00 */
[----:B----4-:R-:W-:Y:S04]  /*14150*/  STL [R1+0xab4], R26 ;  /* 0x000ab41a01007387 */ /* 0x010fe80000100800 */
[----:B0-----:R-:W-:Y:S04]  /*14160*/  STL.64 [R1], R16 ;  /* 0x0000001001007387 */ /* 0x001fe80000100a00 */
[----:B------:R-:W-:Y:S04]  /*14170*/  STL.64 [R1+0x8], R18 ;  /* 0x0000081201007387 */ /* 0x000fe80000100a00 */
[----:B------:R-:W0:Y:S04]  /*14180*/  LDSM.16.M88.4 R16, [R4+0x3800] ;  /* 0x003800000410783b */ /* 0x000e280000000200 */
[----:B------:R-:W-:Y:S04]  /*14190*/  STL [R1+0xab0], R27 ;  /* 0x000ab01b01007387 */ /* 0x000fe80000100800 */
[----:B------:R1:W-:Y:S04]  /*141a0*/  STL.64 [R1+0xbf0], R24 ;  /* 0x000bf01801007387 */ /* 0x0003e80000100a00 */
[----:B-1----:R-:W4:Y:S04]  /*141b0*/  LDL.LU.64 R24, [R1+0x40] ;  /* 0x0000400001187983 */ /* 0x002f280000300a00 */
[----:B0-----:R-:W-:Y:S04]  /*141c0*/  STL [R1+0xb18], R19 ;  /* 0x000b181301007387 */ /* 0x001fe80000100800 */
[----:B--2---:R-:W-:Y:S04]  /*141d0*/  LDSM.16.MT88.4 R8, [R0+0x4000] ;  /* 0x004000000008783b */ /* 0x004fe80000004200 */
[----:B------:R-:W0:Y:S04]  /*141e0*/  LDSM.16.MT88.4 R4, [R12+0x4000] ;  /* 0x004000000c04783b */ /* 0x000e280000004200 */
[----:B------:R-:W-:Y:S04]  /*141f0*/  STL [R1+0xc00], R18 ;  /* 0x000c001201007387 */ /* 0x000fe80000100800 */
[----:B------:R1:W-:Y:S04]  /*14200*/  STL.64 [R1+0xbf8], R16 ;  /* 0x000bf81001007387 */ /* 0x0003e80000100a00 */
[----:B-1----:R-:W2:Y:S04]  /*14210*/  LDL.LU.64 R16, [R1+0x20] ;  /* 0x0000200001107983 */ /* 0x002ea80000300a00 */
[----:B0-----:R-:W-:Y:S04]  /*14220*/  STL.64 [R1+0xbd8], R6 ;  /* 0x000bd80601007387 */ /* 0x001fe80000100a00 */
[----:B------:R0:W-:Y:S04]  /*14230*/  STL.64 [R1+0xbd0], R4 ;  /* 0x000bd00401007387 */ /* 0x0001e80000100a00 */
[----:B0-----:R-:W2:Y:S04]  /*14240*/  LDL.LU.64 R4, [R1+0x190] ;  /* 0x0001900001047983 */ /* 0x001ea80000300a00 */
[----:B------:R-:W2:Y:S04]  /*14250*/  LDL.LU.64 R6, [R1+0x198] ;  /* 0x0001980001067983 */ /* 0x000ea80000300a00 */
[----:B------:R-:W-:Y:S01]  /*14260*/  STL [R1+0xb88], R12 ;  /* 0x000b880c01007387 */ /* 0x000fe20000100800 */
[----:B---3--:R-:W-:-:S02]  /*14270*/  IMAD.MOV.U32 R15, RZ, RZ, R20 ;  /* 0x000000ffff0f7224 */ /* 0x008fc400078e0014 */
[----:B------:R-:W-:Y:S01]  /*14280*/  IMAD.MOV.U32 R14, RZ, RZ, R21 ;  /* 0x000000ffff0e7224 */ /* 0x000fe200078e0015 */
[----:B--2---:R-:W-:Y:S01]  /*14290*/  HMMA.16816.F32 R4, R8, R20, R4 ;  /* 0x000000140804723c */ /* 0x004fe20000001804 */
[----:B------:R-:W2:Y:S01]  /*142a0*/  LDL.LU.64 R20, [R1+0xc28] ;  /* 0x000c280001147983 */ /* 0x000ea20000300a00 */
[----:B------:R-:W-:Y:S11]  /*142b0*/  IMAD.MOV.U32 R13, RZ, RZ, R2 ;  /* 0x000000ffff0d7224 */ /* 0x000ff600078e0002 */
[----:B------:R-:W-:Y:S11]  /*142c0*/  @!UPT UIADD3 URZ, URZ, URZ, URZ ;  /* 0x0000003f3f3ff290 */ /* 0x000ff6000fffe03f */
[----:B------:R-:W-:Y:S02]  /*142d0*/  IMAD.MOV.U32 R23, RZ, RZ, R5 ;  /* 0x000000ffff177224 */ /* 0x000fe400078e0005 */
[----:B------:R-:W-:Y:S02]  /*142e0*/  IMAD.MOV.U32 R22, RZ, RZ, R4 ;  /* 0x000000ffff167224 */ /* 0x000fe400078e0004 */
[----:B------:R-:W-:Y:S01]  /*142f0*/  IMAD.MOV.U32 R29, RZ, RZ, R6 ;  /* 0x000000ffff1d7224 */ /* 0x000fe200078e0006 */
[----:B------:R-:W4:Y:S01]  /*14300*/  LDL.LU.64 R4, [R1+0x180] ;  /* 0x0001800001047983 */ /* 0x000f220000300a00 */
[----:B------:R-:W-:-:S03]  /*14310*/  IMAD.MOV.U32 R2, RZ, RZ, R7 ;  /* 0x000000ffff027224 */ /* 0x000fc600078e0007 */
[----:B------:R-:W4:Y:S04]  /*14320*/  LDL.LU.64 R6, [R1+0x188] ;  /* 0x0001880001067983 */ /* 0x000f280000300a00 */
[----:B------:R-:W-:Y:S04]  /*14330*/  STL [R1+0xb74], R23 ;  /* 0x000b741701007387 */ /* 0x000fe80000100800 */
[----:B------:R-:W-:Y:S04]  /*14340*/  STL [R1+0xc10], R22 ;  /* 0x000c101601007387 */ /* 0x000fe80000100800 */
[----:B--2---:R0:W-:Y:S04]  /*14350*/  STL.64 [R1+0xc08], R20 ;  /* 0x000c081401007387 */ /* 0x0041e80000100a00 */
[----:B0-----:R-:W2:Y:S04]  /*14360*/  LDL.LU.64 R20, [R1+0x110] ;  /* 0x0001100001147983 */ /* 0x001ea80000300a00 */
[----:B------:R-:W3:Y:S01]  /*14370*/  LDL.LU.64 R22, [R1+0x118] ;  /* 0x0001180001167983 */ /* 0x000ee20000300a00 */
[----:B------:R-:W-:-:S03]  /*14380*/  IMAD.MOV.U32 R12, RZ, RZ, R3 ;  /* 0x000000ffff0c7224 */ /* 0x000fc600078e0003 */
[----:B---3--:R-:W-:Y:S04]  /*14390*/  STL.64 [R1+0xc20], R22 ;  /* 0x000c201601007387 */ /* 0x008fe80000100a00 */
[----:B--2---:R0:W-:Y:S04]  /*143a0*/  STL.64 [R1+0xc18], R20 ;  /* 0x000c181401007387 */ /* 0x0041e80000100a00 */
[----:B0-----:R-:W2:Y:S04]  /*143b0*/  LDL.LU.64 R20, [R1+0x120] ;  /* 0x0001200001147983 */ /* 0x001ea80000300a00 */
[----:B------:R-:W2:Y:S01]  /*143c0*/  LDL.LU.64 R22, [R1+0x128] ;  /* 0x0001280001167983 */ /* 0x000ea20000300a00 */
[----:B----4-:R-:W-:Y:S01]  /*143d0*/  HMMA.16816.F32 R4, R8, R24, R4 ;  /* 0x000000180804723c */ /* 0x010fe20000001804 */
[----:B------:R-:W-:-:S02]  /*143e0*/  IMAD.MOV.U32 R19, RZ, RZ, R24 ;  /* 0x000000ffff137224 */ /* 0x000fc400078e0018 */
[----:B------:R-:W-:Y:S01]  /*143f0*/  STL [R1+0xb70], R29 ;  /* 0x000b701d01007387 */ /* 0x000fe20000100800 */
[----:B------:R-:W-:Y:S11]  /*14400*/  IMAD.MOV.U32 R18, RZ, RZ, R25 ;  /* 0x000000ffff127224 */ /* 0x000ff600078e0019 */
[----:B------:R-:W-:Y:S08]  /*14410*/  @!UPT UIADD3 URZ, URZ, URZ, URZ ;  /* 0x0000003f3f3ff290 */ /* 0x000ff0000fffe03f */
[----:B------:R0:W-:Y:S04]  /*14420*/  STL.64 [R1+0x130], R4 ;  /* 0x0001300401007387 */ /* 0x0001e80000100a00 */
[----:B------:R1:W-:Y:S04]  /*14430*/  STL.64 [R1+0x138], R6 ;  /* 0x0001380601007387 */ /* 0x0003e80000100a00 */
[----:B------:R-:W3:Y:S04]  /*14440*/  LDL.LU.64 R24, [R1+0x100] ;  /* 0x0001000001187983 */ /* 0x000ee80000300a00 */
[----:B------:R-:W3:Y:S04]  /*14450*/  LDL.LU.64 R26, [R1+0x108] ;  /* 0x00010800011a7983 */ /* 0x000ee80000300a00 */
[----:B0-----:R-:W4:Y:S04]  /*14460*/  LDL.LU.64 R4, [R1+0xf0] ;  /* 0x0000f00001047983 */ /* 0x001f280000300a00 */
[----:B-1----:R-:W4:Y:S01]  /*14470*/  LDL.LU.64 R6, [R1+0xf8] ;  /* 0x0000f80001067983 */ /* 0x002f220000300a00 */
[----:B--2---:R-:W-:Y:S11]  /*14480*/  HMMA.16816.F32 R20, R8, R12, R20 ;  /* 0x0000000c0814723c */ /* 0x004ff60000001814 */
[----:B------:R-:W-:Y:S11]  /*14490*/  @!UPT UIADD3 URZ, URZ, URZ, URZ ;  /* 0x0000003f3f3ff290 */ /* 0x000ff6000fffe03f */
[----:B------:R-:W-:Y:S01]  /*144a0*/  @!UPT UIADD3 URZ, URZ, URZ, URZ ;  /* 0x0000003f3f3ff290 */ /* 0x000fe2000fffe03f */
[----:B------:R-:W-:Y:S01]  /*144b0*/  STL.64 [R1+0x120], R20 ;  /* 0x0001201401007387 */ /* 0x000fe20000100a00 */
[----:B------:R-:W-:-:S03]  /*144c0*/  IMAD.MOV.U32 R3, RZ, RZ, R23 ;  /* 0x000000ffff037224 */ /* 0x000fc600078e0017 */
[----:B------:R0:W-:Y:S04]  /*144d0*/  STL [R1+0x128], R22 ;  /* 0x0001281601007387 */ /* 0x0001e80000100800 */
[----:B0-----:R-:W2:Y:S04]  /*144e0*/  LDL.LU.64 R22, [R1+0xc20] ;  /* 0x000c200001167983 */ /* 0x001ea80000300a00 */
[----:B------:R-:W2:Y:S04]  /*144f0*/  LDL.LU.64 R20, [R1+0xc18] ;  /* 0x000c180001147983 */ /* 0x000ea80000300a00 */
[----:B------:R0:W-:Y:S02]  /*14500*/  STL.64 [R1+0xba0], R12 ;  /* 0x000ba00c01007387 */ /* 0x0001e40000100a00 */
[----:B0-----:R-:W-:-:S02]  /*14510*/  IMAD.MOV.U32 R12, RZ, RZ, R19 ;  /* 0x000000ffff0c7224 */ /* 0x001fc400078e0013 */
[----:B------:R-:W-:-:S05]  /*14520*/  IMAD.MOV.U32 R13, RZ, RZ, R18 ;  /* 0x000000ffff0d7224 */ /* 0x000fca00078e0012 */
[----:B------:R0:W-:Y:S02]  /*14530*/  STL.64 [R1+0xbb8], R12 ;  /* 0x000bb80c01007387 */ /* 0x0001e40000100a00 */
[----:B0-----:R-:W-:Y:S02]  /*14540*/  IMAD.MOV.U32 R12, RZ, RZ, R15 ;  /* 0x000000ffff0c7224 */ /* 0x001fe400078e000f */
[----:B------:R-:W-:Y:S02]  /*14550*/  IMAD.MOV.U32 R13, RZ, RZ, R14 ;  /* 0x000000ffff0d7224 */ /* 0x000fe400078e000e */
[----:B------:R-:W-:Y:S02]  /*14560*/  IMAD.MOV.U32 R15, RZ, RZ, R16 ;  /* 0x000000ffff0f7224 */ /* 0x000fe400078e0010 */
[----:B------:R-:W-:Y:S01]  /*14570*/  IMAD.MOV.U32 R14, RZ, RZ, R17 ;  /* 0x000000ffff0e7224 */ /* 0x000fe200078e0011 */
[C---:B--2---:R-:W-:Y:S11]  /*14580*/  HMMA.16816.F32 R20, R8.reuse, R16, R20 ;  /* 0x000000100814723c */ /* 0x044ff60000001814 */
[----:B------:R-:W-:Y:S11]  /*14590*/  @!UPT UIADD3 URZ, URZ, URZ, URZ ;  /* 0x0000003f3f3ff290 */ /* 0x000ff6000fffe03f */
[----:B------:R-:W-:Y:S01]  /*145a0*/  @!UPT UIADD3 URZ, URZ, URZ, URZ ;  /* 0x0000003f3f3ff290 */ /* 0x000fe2000fffe03f */
[----:B------:R-:W-:Y:S04]  /*145b0*/  STL.64 [R1+0x110], R20 ;  /* 0x0001101401007387 */ /* 0x000fe80000100a00 */
[----:B------:R0:W-:Y:S04]  /*145c0*/  STL.64 [R1+0x118], R22 ;  /* 0x0001181601007387 */ /* 0x0001e80000100a00 */
[----:B0-----:R-:W2:Y:S04]  /*145d0*/  LDL.LU R22, [R1+0xc10] ;  /* 0x000c100001167983 */ /* 0x001ea80000300800 */
[----:B------:R-:W3:Y:S04]  /*145e0*/  LDL.LU.64 R20, [R1+0xc08] ;  /* 0x000c080001147983 */ /* 0x000ee80000300a00 */
[----:B------:R-:W2:Y:S04]  /*145f0*/  LDL.LU R18, [R1+0xc00] ;  /* 0x000c000001127983 */ /* 0x000ea80000300800 */
[----:B------:R-:W2:Y:S04]  /*14600*/  LDL.LU.64 R16, [R1+0xbf8] ;  /* 0x000bf80001107983 */ /* 0x000ea80000300a00 */
[----:B------:R-:W-:Y:S04]  /*14610*/  STL.64 [R1+0xbe8], R14 ;  /* 0x000be80e01007387 */ /* 0x000fe80000100a00 */
[----:B------:R0:W-:Y:S04]  /*14620*/  STL.64 [R1+0xbe0], R12 ;  /* 0x000be00c01007387 */ /* 0x0001e80000100a00 */
[----:B0-----:R-:W4:Y:S01]  /*14630*/  LDL.LU.64 R12, [R1] ;  /* 0x00000000010c7983 */ /* 0x001f220000300a00 */
[C---:B---3--:R-:W-:Y:S08]  /*14640*/  HMMA.16816.F32 R24, R8.reuse, R20, R24 ;  /* 0x000000140818723c */ /* 0x048ff00000001818 */
[----:B----4-:R-:W-:Y:S11]  /*14650*/  HMMA.16816.F32 R4, R8, R12, R4 ;  /* 0x0000000c0804723c */ /* 0x010ff60000001804 */
[----:B------:R-:W-:Y:S04]  /*14660*/  @!UPT UIADD3 URZ, URZ, URZ, URZ ;  /* 0x0000003f3f3ff290 */ /* 0x000fe8000fffe03f */
[----:B------:R0:W-:Y:S01]  /*14670*/  STL [R1+0x104], R25 ;  /* 0x0001041901007387 */ /* 0x0001e20000100800 */
[----:B------:R-:W-:-:S03]  /*14680*/  IMAD.MOV.U32 R19, RZ, RZ, R24 ;  /* 0x000000ffff137224 */ /* 0x000fc600078e0018 */
[----:B------:R-:W-:Y:S01]  /*14690*/  STL.64 [R1+0x108], R26 ;  /* 0x0001081a01007387 */ /* 0x000fe20000100a00 */
[----:B------:R-:W-:Y:S02]  /*146a0*/  IMAD.MOV.U32 R23, RZ, RZ, R12 ;  /* 0x000000ffff177224 */ /* 0x000fe400078e000c */
[----:B------:R-:W-:Y:S01]  /*146b0*/  IMAD.MOV.U32 R29, RZ, RZ, R13 ;  /* 0x000000ffff1d7224 */ /* 0x000fe200078e000d */
[----:B0-----:R-:W3:Y:S04]  /*146c0*/  LDL.LU.64 R24, [R1+0xbf0] ;  /* 0x000bf00001187983 */ /* 0x001ee80000300a00 */
[----:B------:R0:W-:Y:S01]  /*146d0*/  STL.64 [R1+0xf0], R4 ;  /* 0x0000f00401007387 */ /* 0x0001e20000100a00 */
[----:B------:R-:W-:-:S03]  /*146e0*/  IMAD.MOV.U32 R28, RZ, RZ, R7 ;  /* 0x000000ffff1c7224 */ /* 0x000fc600078e0007 */
[----:B------:R1:W-:Y:S04]  /*146f0*/  STL [R1+0xf8], R6 ;  /* 0x0000f80601007387 */ /* 0x0003e80000100800 */
[----:B------:R-:W3:Y:S04]  /*14700*/  LDL.LU.64 R12, [R1+0xe0] ;  /* 0x0000e000010c7983 */ /* 0x000ee80000300a00 */
[----:B------:R-:W3:Y:S04]  /*14710*/  LDL.LU.64 R14, [R1+0xe8] ;  /* 0x0000e800010e7983 */ /* 0x000ee80000300a00 */
[----:B0-----:R-:W4:Y:S04]  /*14720*/  LDL.LU.64 R4, [R1+0xd0] ;  /* 0x0000d00001047983 */ /* 0x001f280000300a00 */
[----:B-1----:R-:W4:Y:S04]  /*14730*/  LDL.LU.64 R6, [R1+0xd8] ;  /* 0x0000d80001067983 */ /* 0x002f280000300a00 */
[----:B--2---:R-:W-:Y:S04]  /*14740*/  STL.64 [R1+0xb98], R22 ;  /* 0x000b981601007387 */ /* 0x004fe80000100a00 */
[----:B------:R0:W-:Y:S04]  /*14750*/  STL.64 [R1+0xb90], R20 ;  /* 0x000b901401007387 */ /* 0x0001e80000100a00 */
[----:B0-----:R-:W2:Y:S04]  /*14760*/  LDL.LU.64 R20, [R1+0xa0] ;  /* 0x0000a00001147983 */ /* 0x001ea80000300a00 */
[----:B------:R-:W2:Y:S04]  /*14770*/  LDL.LU.64 R22, [R1+0xa8] ;  /* 0x0000a80001167983 */ /* 0x000ea80000300a00 */
[----:B--2---:R-:W-:Y:S04]  /*14780*/  STL.64 [R1+0xbb0], R22 ;  /* 0x000bb01601007387 */ /* 0x004fe80000100a00 */
[----:B------:R0:W-:Y:S04]  /*14790*/  STL.64 [R1+0xba8], R20 ;  /* 0x000ba81401007387 */ /* 0x0001e80000100a00 */
[----:B0-----:R-:W2:Y:S04]  /*147a0*/  LDL.LU.64 R20, [R1+0xb0] ;  /* 0x0000b00001147983 */ /* 0x001ea80000300a00 */
[----:B------:R-:W2:Y:S01]  /*147b0*/  LDL.LU.64 R22, [R1+0xb8] ;  /* 0x0000b80001167983 */ /* 0x000ea20000300a00 */
[C---:B---3--:R-:W-:Y:S08]  /*147c0*/  HMMA.16816.F32 R12, R8.reuse, R24, R12 ;  /* 0x00000018080c723c */ /* 0x048ff0000000180c */
[----:B----4-:R-:W-:Y:S01]  /*147d0*/  HMMA.16816.F32 R8, R8, R16, R4 ;  /* 0x000000100808723c */ /* 0x010fe20000001804 */
[----:B--2---:R-:W-:Y:S04]  /*147e0*/  STL.64 [R1+0xbc8], R22 ;  /* 0x000bc81601007387 */ /* 0x004fe80000100a00 */
[----:B------:R0:W-:Y:S04]  /*147f0*/  STL.64 [R1+0xbc0], R20 ;  /* 0x000bc01401007387 */ /* 0x0001e80000100a00 */
[----:B0-----:R-:W2:Y:S04]  /*14800*/  LDL.LU.64 R20, [R1+0xc0] ;  /* 0x0000c00001147983 */ /* 0x001ea80000300a00 */
[----:B------:R-:W2:Y:S04]  /*14810*/  LDL.LU.64 R22, [R1+0xc8] ;  /* 0x0000c80001167983 */ /* 0x000ea80000300a00 */
[----:B------:R-:W-:Y:S04]  /*14820*/  STL.64 [R1+0xe0], R12 ;  /* 0x0000e00c01007387 */ /* 0x000fe80000100a00 */
[----:B------:R0:W-:Y:S04]  /*14830*/  STL.64 [R1+0xe8], R14 ;  /* 0x0000e80e01007387 */ /* 0x0001e80000100a00 */
[----:B0-----:R-:W3:Y:S04]  /*14840*/  LDL.LU.64 R14, [R1+0xbe8] ;  /* 0x000be800010e7983 */ /* 0x001ee80000300a00 */
[----:B------:R-:W2:Y:S04]  /*14850*/  LDL.LU.64 R12, [R1+0xbe0] ;  /* 0x000be000010c7983 */ /* 0x000ea80000300a00 */
[----:B------:R-:W2:Y:S04]  /*14860*/  LDL.LU.64 R6, [R1+0xbd8] ;  /* 0x000bd80001067983 */ /* 0x000ea80000300a00 */
[----:B------:R-:W2:Y:S04]  /*14870*/  LDL.LU.64 R4, [R1+0xbd0] ;  /* 0x000bd00001047983 */ /* 0x000ea80000300a00 */
[----:B------:R-:W-:Y:S04]  /*14880*/  STL.64 [R1+0xd0], R8 ;  /* 0x0000d00801007387 */ /* 0x000fe80000100a00 */
[----:B------:R-:W-:Y:S04]  /*14890*/  STL.64 [R1+0xd8], R10 ;  /* 0x0000d80a01007387 */ /* 0x000fe80000100a00 */
[----:B------:R-:W-:Y:S04]  /*148a0*/  STL.64 [R1+0xb50], R18 ;  /* 0x000b501201007387 */ /* 0x000fe80000100a00 */
[----:B------:R0:W-:Y:S04]  /*148b0*/  STL.64 [R1+0xb48], R16 ;  /* 0x000b481001007387 */ /* 0x0001e80000100a00 */
[----:B0-----:R-:W4:Y:S04]  /*148c0*/  LDL.LU.64 R16, [R1+0x90] ;  /* 0x0000900001107983 */ /* 0x001f280000300a00 */
[----:B------:R-:W4:Y:S01]  /*148d0*/  LDL.LU.64 R18, [R1+0x98] ;  /* 0x0000980001127983 */ /* 0x000f220000300a00 */
[----:B---3--:R-:W-:-:S02]  /*148e0*/  IMAD.MOV.U32 R8, RZ, RZ, R15 ;  /* 0x000000ffff087224 */ /* 0x008fc400078e000f */
[----:B------:R-:W-:Y:S02]  /*148f0*/  IMAD.MOV.U32 R9, RZ, RZ, R14 ;  /* 0x000000ffff097224 */ /* 0x000fe400078e000e */
[C---:B--2---:R-:W-:Y:S01]  /*14900*/  HMMA.16816.F32 R12, R4.reuse, R12, R20 ;  /* 0x0000000c040c723c */ /* 0x044fe20000001814 */
[----:B------:R-:W2:Y:S04]  /*14910*/  LDL.LU.64 R22, [R1+0xbc8] ;  /* 0x000bc80001167983 */ /* 0x000ea80000300a00 */
[----:B------:R-:W2:Y:S11]  /*14920*/  LDL.LU.64 R20, [R1+0xbc0] ;  /* 0x000bc00001147983 */ /* 0x000eb60000300a00 */
[----:B------:R-:W-:Y:S07]  /*14930*/  @!UPT UIADD3 URZ, URZ, URZ, URZ ;  /* 0x0000003f3f3ff290 */ /* 0x000fee000fffe03f */
[----:B------:R0:W-:Y:S04]  /*14940*/  STL.64 [R1+0xc0], R12 ;  /* 0x0000c00c01007387 */ /* 0x0001e80000100a00 */
[----:B------:R2:W-:Y:S04]  /*14950*/  STL.64 [R1+0xc8], R14 ;  /* 0x0000c80e01007387 */ /* 0x0005e80000100a00 */
[----:B0-----:R-:W2:Y:S02]  /*14960*/  LDL.LU.64 R12, [R1+0xbb8] ;  /* 0x000bb800010c7983 */ /* 0x001ea40000300a00 */
[C---:B--2---:R-:W-:Y:S02]  /*14970*/  HMMA.16816.F32 R12, R4.reuse, R12, R20 ;  /* 0x0000000c040c723c */ /* 0x044fe40000001814 */
[----:B------:R-:W2:Y:S04]  /*14980*/  LDL.LU.64 R22, [R1+0xbb0] ;  /* 0x000bb00001167983 */ /* 0x000ea80000300a00 */
[----:B------:R-:W2:Y:S11]  /*14990*/  LDL.LU.64 R20, [R1+0xba8] ;  /* 0x000ba80001147983 */ /* 0x000eb60000300a00 */
[----:B------:R-:W-:Y:S06]  /*149a0*/  @!UPT UIADD3 URZ, URZ, URZ, URZ ;  /* 0x0000003f3f3ff290 */ /* 0x000fec000fffe03f */
[----:B------:R0:W-:Y:S04]  /*149b0*/  STL.64 [R1+0xb0], R12 ;  /* 0x0000b00c01007387 */ /* 0x0001e80000100a00 */
[----:B0-----:R-:W2:Y:S01]  /*149c0*/  LDL.LU.64 R12, [R1+0xba0] ;  /* 0x000ba000010c7983 */ /* 0x001ea20000300a00 */
[----:B------:R-:W-:Y:S02]  /*149d0*/  IMAD.MOV.U32 R26, RZ, RZ, R14 ;  /* 0x000000ffff1a7224 */ /* 0x000fe400078e000e */
[----:B------:R-:W-:Y:S01]  /*149e0*/  IMAD.MOV.U32 R27, RZ, RZ, R15 ;  /* 0x000000ffff1b7224 */ /* 0x000fe200078e000f */
[C---:B----4-:R-:W-:Y:S04]  /*149f0*/  HMMA.16816.F32 R8, R4.reuse, R8, R16 ;  /* 0x000000080408723c */ /* 0x050fe80000001810 */
[----:B------:R-:W-:Y:S04]  /*14a00*/  STL [R1+0xabc], R27 ;  /* 0x000abc1b01007387 */ /* 0x000fe80000100800 */
[----:B------:R-:W-:Y:S01]  /*14a10*/  STL [R1+0xab8], R26 ;  /* 0x000ab81a01007387 */ /* 0x000fe20000100800 */
[----:B--2---:R-:W-:Y:S03]  /*14a20*/  HMMA.16816.F32 R12, R4, R12, R20 ;  /* 0x0000000c040c723c */ /* 0x004fe60000001814 */
[----:B------:R-:W2:Y:S04]  /*14a30*/  LDL.LU.64 R22, [R1+0xb98] ;  /* 0x000b980001167983 */ /* 0x000ea80000300a00 */
[----:B------:R-:W3:Y:S11]  /*14a40*/  LDL.LU.64 R20, [R1+0xb90] ;  /* 0x000b900001147983 */ /* 0x000ef60000300a00 */
[----:B------:R-:W-:Y:S05]  /*14a50*/  @!UPT UIADD3 URZ, URZ, URZ, URZ ;  /* 0x0000003f3f3ff290 */ /* 0x000fea000fffe03f */
[----:B------:R0:W-:Y:S04]  /*14a60*/  STL.64 [R1+0xa0], R12 ;  /* 0x0000a00c01007387 */ /* 0x0001e80000100a00 */
[----:B------:R-:W-:Y:S04]  /*14a70*/  STL.64 [R1+0xa8], R14 ;  /* 0x0000a80e01007387 */ /* 0x000fe80000100a00 */
[----:B0-----:R-:W4:Y:S04]  /*14a80*/  LDL.LU R12, [R1+0xb88] ;  /* 0x000b8800010c7983 */ /* 0x001f280000300800 */
[----:B------:R-:W-:Y:S04]  /*14a90*/  STL.64 [R1+0x90], R8 ;  /* 0x0000900801007387 */ /* 0x000fe80000100a00 */
[----:B------:R-:W2:Y:S04]  /*14aa0*/  LDL.LU.64 R16, [R1+0x160] ;  /* 0x0001600001107983 */ /* 0x000ea80000300a00 */
[----:B------:R-:W2:Y:S01]  /*14ab0*/  LDL.LU.64 R18, [R1+0x168] ;  /* 0x0001680001127983 */ /* 0x000ea20000300a00 */
[----:B------:R-:W-:-:S02]  /*14ac0*/  IMAD.MOV.U32 R26, RZ, RZ, R11 ;  /* 0x000000ffff1a7224 */ /* 0x000fc400078e000b */
[----:B------:R-:W-:Y:S02]  /*14ad0*/  IMAD.MOV.U32 R27, RZ, RZ, R10 ;  /* 0x000000ffff1b7224 */ /* 0x000fe400078e000a */
[----:B------:R-:W-:Y:S04]  /*14ae0*/  LDSM.16.MT88.4 R8, [R0+0x4400] ;  /* 0x004400000008783b */ /* 0x000fe80000004200 */
[----:B----4-:R-:W0:Y:S04]  /*14af0*/  LDSM.16.MT88.4 R12, [R12+0x4400] ;  /* 0x004400000c0c783b */ /* 0x010e280000004200 */
[----:B--2---:R-:W-:Y:S04]  /*14b00*/  STL.64 [R1+0xb68], R18 ;  /* 0x000b681201007387 */ /* 0x004fe80000100a00 */
[----:B------:R1:W-:Y:S04]  /*14b10*/  STL.64 [R1+0xb60], R16 ;  /* 0x000b601001007387 */ /* 0x0003e80000100a00 */
[----:B-1----:R-:W2:Y:S04]  /*14b20*/  LDL.LU.64 R16, [R1+0x170] ;  /* 0x0001700001107983 */ /* 0x002ea80000300a00 */
[----:B------:R-:W4:Y:S04]  /*14b30*/  LDL.LU.64 R18, [R1+0x178] ;  /* 0x0001780001127983 */ /* 0x000f280000300a00 */
[----:B----4-:R-:W-:Y:S04]  /*14b40*/  STL.64 [R1+0xb80], R18 ;  /* 0x000b801201007387 */ /* 0x010fe80000100a00 */
[----:B--2---:R1:W-:Y:S04]  /*14b50*/  STL.64 [R1+0xb78], R16 ;  /* 0x000b781001007387 */ /* 0x0043e80000100a00 */
[----:B-1----:R-:W3:Y:S04]  /*14b60*/  LDL.LU.64 R16, [R1+0x80] ;  /* 0x0000800001107983 */ /* 0x002ee80000300a00 */
[----:B------:R-:W3:Y:S04]  /*14b70*/  LDL.LU.64 R18, [R1+0x88] ;  /* 0x0000880001127983 */ /* 0x000ee80000300a00 */
[----:B------:R-:W-:Y:S04]  /*14b80*/  STL [R1+0xac4], R26 ;  /* 0x000ac41a01007387 */ /* 0x000fe80000100800 */
[----:B------:R-:W-:Y:S04]  /*14b90*/  STL [R1+0xac0], R27 ;  /* 0x000ac01b01007387 */ /* 0x000fe80000100800 */
[----:B------:R-:W-:Y:S04]  /*14ba0*/  STL [R1+0xaa0], R0 ;  /* 0x000aa00001007387 */ /* 0x000fe80000100800 */
[----:B0-----:R-:W-:Y:S04]  /*14bb0*/  STL.64 [R1+0xa98], R14 ;  /* 0x000a980e01007387 */ /* 0x001fe80000100a00 */
[----:B------:R0:W-:Y:S02]  /*14bc0*/  STL.64 [R1+0xa90], R12 ;  /* 0x000a900c01007387 */ /* 0x0001e40000100a00 */
[----:B0-----:R-:W-:Y:S01]  /*14bd0*/  IMAD.MOV.U32 R12, RZ, RZ, R23 ;  /* 0x000000ffff0c7224 */ /* 0x001fe200078e0017 */
[----:B---3--:R-:W-:Y:S11]  /*14be0*/  HMMA.16816.F32 R16, R4, R20, R16 ;  /* 0x000000140410723c */ /* 0x008ff60000001810 */
[----:B------:R-:W-:Y:S11]  /*14bf0*/  @!UPT UIADD3 URZ, URZ, URZ, URZ ;  /* 0x0000003f3f3ff290 */ /* 0x000ff6000fffe03f */
[----:B------:R-:W-:Y:S01]  /*14c00*/  @!UPT UIADD3 URZ, URZ, URZ, URZ ;  /* 0x0000003f3f3ff290 */ /* 0x000fe2000fffe03f */
[----:B------:R0:W-:Y:S01]  /*14c10*/  STL.64 [R1+0x80], R16 ;  /* 0x0000801001007387 */ /* 0x0001e20000100a00 */
[----:B------:R-:W-:Y:S02]  /*14c20*/  IMAD.MOV.U32 R15, RZ, RZ, R18 ;  /* 0x000000ffff0f7224 */ /* 0x000fe400078e0012 */
[----:B------:R-:W-:Y:S02]  /*14c30*/  IMAD.MOV.U32 R14, RZ, RZ, R19 ;  /* 0x000000ffff0e7224 */ /* 0x000fe400078e0013 */
[----:B------:R-:W2:Y:S04]  /*14c40*/  LDL.LU.64 R18, [R1+0xb80] ;  /* 0x000b800001127983 */ /* 0x000ea80000300a00 */
[----:B0-----:R-:W2:Y:S04]  /*14c50*/  LDL.LU.64 R16, [R1+0xb78] ;  /* 0x000b780001107983 */ /* 0x001ea80000300a00 */
[----:B------:R-:W-:Y:S04]  /*14c60*/  STL [R1+0xacc], R14 ;  /* 0x000acc0e01007387 */ /* 0x000fe80000100800 */
[----:B------:R2:W-:Y:S04]  /*14c70*/  STL [R1+0xac8], R15 ;  /* 0x000ac80f01007387 */ /* 0x0005e80000100800 */
[----:B------:R-:W3:Y:S01]  /*14c80*/  LDL.LU R23, [R1+0xb74] ;  /* 0x000b740001177983 */ /* 0x000ee20000300800 */
[----:B------:R-:W-:-:S03]  /*14c90*/  IMAD.MOV.U32 R13, RZ, RZ, R29 ;  /* 0x000000ffff0d7224 */ /* 0x000fc600078e001d */
[----:B------:R-:W4:Y:S04]  /*14ca0*/  LDL.LU R29, [R1+0xb70] ;  /* 0x000b7000011d7983 */ /* 0x000f280000300800 */
[----:B--2---:R-:W-:Y:S01]  /*14cb0*/  HMMA.16816.F32 R12, R4, R12, R16 ;  /* 0x0000000c040c723c */ /* 0x004fe20000001810 */
[----:B------:R-:W2:Y:S04]  /*14cc0*/  LDL.LU.64 R18, [R1+0xb68] ;  /* 0x000b680001127983 */ /* 0x000ea80000300a00 */
[----:B------:R-:W2:Y:S11]  /*14cd0*/  LDL.LU.64 R16, [R1+0xb60] ;  /* 0x000b600001107983 */ /* 0x000eb60000300a00 */
[----:B------:R-:W-:Y:S07]  /*14ce0*/  @!UPT UIADD3 URZ, URZ, URZ, URZ ;  /* 0x0000003f3f3ff290 */ /* 0x000fee000fffe03f */
[----:B------:R0:W-:Y:S04]  /*14cf0*/  STL.64 [R1+0x70], R12 ;  /* 0x0000700c01007387 */ /* 0x0001e80000100a00 */
[----:B------:R-:W-:Y:S01]  /*14d00*/  STL [R1+0x78], R14 ;  /* 0x0000780e01007387 */ /* 0x000fe20000100800 */
[----:B0-----:R-:W-:-:S03]  /*14d10*/  IMAD.MOV.U32 R12, RZ, RZ, R22 ;  /* 0x000000ffff0c7224 */ /* 0x001fc600078e0016 */
[----:B------:R-:W4:Y:S01]  /*14d20*/  LDL.LU R22, [R1+0xb5c] ;  /* 0x000b5c0001167983 */ /* 0x000f220000300800 */
[----:B---3--:R-:W-:-:S03]  /*14d30*/  IMAD.MOV.U32 R13, RZ, RZ, R23 ;  /* 0x000000ffff0d7224 */ /* 0x008fc600078e0017 */
[----:B------:R-:W4:Y:S01]  /*14d40*/  LDL.LU R23, [R1+0xb58] ;  /* 0x000b580001177983 */ /* 0x000f220000300800 */
[----:B------:R-:W-:Y:S02]  /*14d50*/  IMAD.MOV.U32 R0, RZ, RZ, R15 ;  /* 0x000000ffff007224 */ /* 0x000fe400078e000f */
[----:B------:R-:W-:Y:S01]  /*14d60*/  IMAD.MOV.U32 R15, RZ, RZ, R2 ;  /* 0x000000ffff0f7224 */ /* 0x000fe200078e0002 */
[C---:B--2---:R-:W-:Y:S01]  /*14d70*/  HMMA.16816.F32 R24, R4.reuse, R24, R16 ;  /* 0x000000180418723c */ /* 0x044fe20000001810 */
[----:B------:R-:W2:Y:S04]  /*14d80*/  LDL.LU.64 R18, [R1+0xb50] ;  /* 0x000b500001127983 */ /* 0x000ea80000300a00 */
[----:B------:R-:W3:Y:S11]  /*14d90*/  LDL.LU.64 R16, [R1+0xb48] ;  /* 0x000b480001107983 */ /* 0x000ef60000300a00 */
[----:B------:R-:W-:Y:S08]  /*14da0*/  @!UPT UIADD3 URZ, URZ, URZ, URZ ;  /* 0x0000003f3f3ff290 */ /* 0x000ff0000fffe03f */
[----:B------:R-:W-:Y:S02]  /*14db0*/  IMAD.MOV.U32 R21, RZ, RZ, R25 ;  /* 0x000000ffff157224 */ /* 0x000fe400078e0019 */
[----:B------:R-:W-:Y:S02]  /*14dc0*/  IMAD.MOV.U32 R20, RZ, RZ, R26 ;  /* 0x000000ffff147224 */ /* 0x000fe400078e001a */
[----:B------:R-:W-:Y:S02]  /*14dd0*/  IMAD.MOV.U32 R2, RZ, RZ, R27 ;  /* 0x000000ffff027224 */ /* 0x000fe400078e001b */
[----:B------:R-:W3:Y:S04]  /*14de0*/  LDL.LU.64 R26, [R1+0x58] ;  /* 0x00005800011a7983 */ /* 0x000ee80000300a00 */
[----:B----4-:R-:W-:Y:S04]  /*14df0*/  STL.64 [R1+0xae8], R22 ;  /* 0x000ae81601007387 */ /* 0x010fe80000100a00 */
[----:B------:R0:W-:Y:S04]  /*14e00*/  STL.64 [R1+0xae0], R20 ;  /* 0x000ae01401007387 */ /* 0x0001e80000100a00 */
[----:B0-----:R-:W3:Y:S04]  /*14e10*/  LDL.LU.64 R20, [R1+0x150] ;  /* 0x0001500001147983 */ /* 0x001ee80000300a00 */
[----:B------:R-:W3:Y:S04]  /*14e20*/  LDL.LU.64 R22, [R1+0x158] ;  /* 0x0001580001167983 */ /* 0x000ee80000300a00 */
[----:B--2---:R0:W-:Y:S01]  /*14e30*/  STL.64 [R1+0xb20], R18 ;  /* 0x000b201201007387 */ /* 0x0041e20000100a00 */
[----:B---3--:R-:W-:Y:S03]  /*14e40*/  HMMA.16816.F32 R4, R4, R16, R20 ;  /* 0x000000100404723c */ /* 0x008fe60000001814 */
[----:B------:R-:W2:Y:S04]  /*14e50*/  LDL.LU R16, [R1+0x130] ;  /* 0x0001300001107983 */ /* 0x000ea80000300800 */
[----:B------:R-:W2:Y:S04]  /*14e60*/  LDL.LU R17, [R1+0x134] ;  /* 0x0001340001117983 */ /* 0x000ea80000300800 */
[----:B0-----:R-:W3:Y:S04]  /*14e70*/  LDL.LU R18, [R1+0x138] ;  /* 0x0001380001127983 */ /* 0x001ee80000300800 */
[----:B------:R-:W3:Y:S04]  /*14e80*/  LDL.LU R19, [R1+0x13c] ;  /* 0x00013c0001137983 */ /* 0x000ee80000300800 */
[----:B---3--:R-:W-:Y:S04]  /*14e90*/  STL.64 [R1+0xb40], R18 ;  /* 0x000b401201007387 */ /* 0x008fe80000100a00 */
[----:B--2---:R-:W-:Y:S04]  /*14ea0*/  STL.64 [R1+0xb38], R16 ;  /* 0x000b381001007387 */ /* 0x004fe80000100a00 */
[----:B------:R0:W-:Y:S04]  /*14eb0*/  STL.64 [R1+0xa10], R6 ;  /* 0x000a100601007387 */ /* 0x0001e80000100a00 */
[----:B------:R-:W-:Y:S04]  /*14ec0*/  STL.64 [R1+0xa08], R4 ;  /* 0x000a080401007387 */ /* 0x000fe80000100a00 */
[----:B0-----:R-:W2:Y:S04]  /*14ed0*/  LDL.LU R6, [R1+0x8] ;  /* 0x0000080001067983 */ /* 0x001ea80000300800 */
[----:B------:R-:W2:Y:S04]  /*14ee0*/  LDL.LU R7, [R1+0xc] ;  /* 0x00000c0001077983 */ /* 0x000ea80000300800 */
[----:B------:R-:W3:Y:S04]  /*14ef0*/  LDL.LU R20, [R1+0x110] ;  /* 0x0001100001147983 */ /* 0x000ee80000300800 */
[----:B------:R-:W3:Y:S04]  /*14f00*/  LDL.LU R21, [R1+0x114] ;  /* 0x0001140001157983 */ /* 0x000ee80000300800 */
[----:B------:R-:W4:Y:S04]  /*14f10*/  LDL.LU R22, [R1+0x118] ;  /* 0x0001180001167983 */ /* 0x000f280000300800 */
[----:B------:R-:W4:Y:S01]  /*14f20*/  LDL.LU R23, [R1+0x11c] ;  /* 0x00011c0001177983 */ /* 0x000f220000300800 */
[----:B------:R-:W-:-:S07]  /*14f30*/  IMAD.MOV.U32 R14, RZ, RZ, R29 ;  /* 0x000000ffff0e7224 */ /* 0x000fce00078e001d */
[----:B------:R-:W-:Y:S01]  /*14f40*/  HMMA.16816.F32 R16, R8, R26, R12 ;  /* 0x0000001a0810723c */ /* 0x000fe2000000180c */
[----:B----4-:R-:W-:Y:S04]  /*14f50*/  STL.64 [R1+0xb08], R22 ;  /* 0x000b081601007387 */ /* 0x010fe80000100a00 */
[----:B---3--:R0:W-:Y:S04]  /*14f60*/  STL.64 [R1+0xb00], R20 ;  /* 0x000b001401007387 */ /* 0x0081e80000100a00 */
[----:B0-----:R-:W3:Y:S04]  /*14f70*/  LDL.LU R20, [R1+0x120] ;  /* 0x0001200001147983 */ /* 0x001ee80000300800 */
[----:B------:R-:W3:Y:S04]  /*14f80*/  LDL.LU R21, [R1+0x124] ;  /* 0x0001240001157983 */ /* 0x000ee80000300800 */
[----:B------:R-:W4:Y:S01]  /*14f90*/  LDL.LU R22, [R1+0x128] ;  /* 0x0001280001167983 */ /* 0x000f220000300800 */
[----:B------:R-:W-:-:S02]  /*14fa0*/  IMAD.MOV.U32 R23, RZ, RZ, R3 ;  /* 0x000000ffff177224 */ /* 0x000fc400078e0003 */
[----:B------:R-:W-:-:S04]  /*14fb0*/  IMAD.MOV.U32 R29, RZ, RZ, R24 ;  /* 0x000000ffff1d7224 */ /* 0x000fc800078e0018 */
[----:B------:R-:W-:Y:S02]  /*14fc0*/  IMAD.MOV.U32 R25, RZ, RZ, R18 ;  /* 0x000000ffff197224 */ /* 0x000fe400078e0012 */
[----:B------:R-:W-:Y:S01]  /*14fd0*/  IMAD.MOV.U32 R24, RZ, RZ, R19 ;  /* 0x000000ffff187224 */ /* 0x000fe200078e0013 */
[----:B----4-:R0:W-:Y:S04]  /*14fe0*/  STL.64 [R1+0xb30], R22 ;  /* 0x000b301601007387 */ /* 0x0101e80000100a00 */
[----:B---3--:R-:W-:Y:S04]  /*14ff0*/  STL.64 [R1+0xb28], R20 ;  /* 0x000b281401007387 */ /* 0x008fe80000100a00 */
[----:B0-----:R-:W3:Y:S04]  /*15000*/  LDL.LU.64 R22, [R1+0x48] ;  /* 0x0000480001167983 */ /* 0x001ee80000300a00 */
[----:B------:R0:W-:Y:S04]  /*15010*/  STL.64 [R1+0x210], R16 ;  /* 0x0002101001007387 */ /* 0x0001e80000100a00 */
[----:B------:R-:W3:Y:S04]  /*15020*/  LDL.LU.64 R18, [R1+0xb40] ;  /* 0x000b400001127983 */ /* 0x000ee80000300a00 */
[----:B0-----:R-:W3:Y:S01]  /*15030*/  LDL.LU.64 R16, [R1+0xb38] ;  /* 0x000b380001107983 */ /* 0x001ee20000300a00 */
[----:B------:R-:W-:-:S02]  /*15040*/  IMAD.MOV.U32 R13, RZ, RZ, R26 ;  /* 0x000000ffff0d7224 */ /* 0x000fc400078e001a */
[----:B------:R-:W-:-:S05]  /*15050*/  IMAD.MOV.U32 R12, RZ, RZ, R27 ;  /* 0x000000ffff0c7224 */ /* 0x000fca00078e001b */
[----:B------:R-:W-:Y:S04]  /*15060*/  STL.64 [R1+0xb10], R12 ;  /* 0x000b100c01007387 */ /* 0x000fe80000100a00 */
[----:B------:R-:W4:Y:S01]  /*15070*/  LDL.LU.64 R14, [R1+0x38] ;  /* 0x00003800010e7983 */ /* 0x000f220000300a00 */
[----:B---3--:R-:W-:Y:S01]  /*15080*/  HMMA.16816.F32 R16, R8, R22, R16 ;  /* 0x000000160810723c */ /* 0x008fe20000001810 */
[----:B------:R-:W-:Y:S02]  /*15090*/  IMAD.MOV.U32 R5, RZ, RZ, R22 ;  /* 0x000000ffff057224 */ /* 0x000fe400078e0016 */
[----:B------:R-:W-:Y:S02]  /*150a0*/  IMAD.MOV.U32 R4, RZ, RZ, R23 ;  /* 0x000000ffff047224 */ /* 0x000fe400078e0017 */
[----:B------:R-:W4:Y:S04]  /*150b0*/  LDL.LU.64 R22, [R1+0xb30] ;  /* 0x000b300001167983 */ /* 0x000f280000300a00 */
[----:B------:R-:W4:Y:S11]  /*150c0*/  LDL.LU.64 R20, [R1+0xb28] ;  /* 0x000b280001147983 */ /* 0x000f360000300a00 */
[----:B------:R-:W-:Y:S03]  /*150d0*/  @!UPT UIADD3 URZ, URZ, URZ, URZ ;  /* 0x0000003f3f3ff290 */ /* 0x000fe6000fffe03f */
[----:B------:R-:W-:Y:S01]  /*150e0*/  STL.64 [R1+0x200], R16 ;  /* 0x0002001001007387 */ /* 0x000fe20000100a00 */
[----:B------:R-:W-:-:S03]  /*150f0*/  IMAD.MOV.U32 R3, RZ, RZ, R19 ;  /* 0x000000ffff037224 */ /* 0x000fc600078e0013 */
[----:B------:R0:W-:Y:S04]  /*15100*/  STL [R1+0x208], R18 ;  /* 0x0002081201007387 */ /* 0x0001e80000100800 */
[----:B0-----:R-:W3:Y:S04]  /*15110*/  LDL.LU.64 R18, [R1+0xb20] ;  /* 0x000b200001127983 */ /* 0x001ee80000300a00 */
[----:B--2---:R-:W-:Y:S04]  /*15120*/  STL.64 [R1+0xad8], R6 ;  /* 0x000ad80601007387 */ /* 0x004fe80000100a00 */
[----:B------:R3:W-:Y:S02]  /*15130*/  STL.64 [R1+0xad0], R4 ;  /* 0x000ad00401007387 */ /* 0x0007e40000100a00 */
[----:B---3--:R-:W-:-:S02]  /*15140*/  IMAD.MOV.U32 R4, RZ, RZ, R19 ;  /* 0x000000ffff047224 */ /* 0x008fc400078e0013 */
[----:B------:R-:W2:Y:S04]  /*15150*/  LDL.LU R19, [R1+0xb18] ;  /* 0x000b180001137983 */ /* 0x000ea80000300800 */
[----:B------:R-:W3:Y:S04]  /*15160*/  LDL.LU R5, [R1+0x104] ;  /* 0x0001040001057983 */ /* 0x000ee80000300800 */
[----:B------:R-:W2:Y:S04]  /*15170*/  LDL.LU R6, [R1+0x108] ;  /* 0x0001080001067983 */ /* 0x000ea80000300800 */
[----:B------:R-:W2:Y:S01]  /*15180*/  LDL.LU R7, [R1+0x10c] ;  /* 0x00010c0001077983 */ /* 0x000ea20000300800 */
[----:B----4-:R-:W-:Y:S03]  /*15190*/  HMMA.16816.F32 R20, R8, R14, R20 ;  /* 0x0000000e0814723c */ /* 0x010fe60000001814 */
[----:B--2---:R0:W-:Y:S04]  /*151a0*/  STL.64 [R1+0xaf8], R6 ;  /* 0x000af80601007387 */ /* 0x0041e80000100a00 */
[----:B---3--:R-:W-:Y:S04]  /*151b0*/  STL.64 [R1+0xaf0], R4 ;  /* 0x000af00401007387 */ /* 0x008fe80000100a00 */
[----:B0-----:R-:W2:Y:S04]  /*151c0*/  LDL.LU.64 R6, [R1+0x28] ;  /* 0x0000280001067983 */ /* 0x001ea80000300a00 */
[----:B------:R-:W-:Y:S04]  /*151d0*/  STL [R1+0xa00], R3 ;  /* 0x000a000301007387 */ /* 0x000fe80000100800 */
[----:B------:R-:W3:Y:S04]  /*151e0*/  LDL R17, [R1+0x228] ;  /* 0x0002280001117983 */ /* 0x000ee80000100800 */
[----:B------:R0:W-:Y:S02]  /*151f0*/  STL.64 [R1+0xaa8], R18 ;  /* 0x000aa81201007387 */ /* 0x0001e40000100a00 */
[----:B0-----:R-:W-:-:S02]  /*15200*/  IMAD.MOV.U32 R19, RZ, RZ, R28 ;  /* 0x000000ffff137224 */ /* 0x001fc400078e001c */
[----:B------:R-:W-:Y:S01]  /*15210*/  IMAD.MOV.U32 R28, RZ, RZ, R23 ;  /* 0x000000ffff1c7224 */ /* 0x000fe200078e0017 */
[----:B---3--:R0:W-:Y:S04]  /*15220*/  STL [R1+0xaa4], R17 ;  /* 0x000aa41101007387 */ /* 0x0081e80000100800 */
[----:B------:R-:W3:Y:S04]  /*15230*/  LDL.LU R16, [R1+0xf0] ;  /* 0x0000f00001107983 */ /* 0x000ee80000300800 */
[----:B0-----:R-:W3:Y:S04]  /*15240*/  LDL.LU R17, [R1+0xf4] ;  /* 0x0000f40001117983 */ /* 0x001ee80000300800 */
[----:B------:R-:W3:Y:S04]  /*15250*/  LDL.LU R18, [R1+0xf8] ;  /* 0x0000f80001127983 */ /* 0x000ee80000300800 */
[----:B------:R-:W4:Y:S04]  /*15260*/  LDL.LU.64 R12, [R1+0xb10] ;  /* 0x000b1000010c7983 */ /* 0x000f280000300a00 */
[----:B------:R-:W-:Y:S04]  /*15270*/  STL.64 [R1+0x1f0], R20 ;  /* 0x0001f01401007387 */ /* 0x000fe80000100a00 */
[----:B------:R0:W-:Y:S04]  /*15280*/  STL [R1+0x1f8], R22 ;  /* 0x0001f81601007387 */ /* 0x0001e80000100800 */
[----:B0-----:R-:W3:Y:S04]  /*15290*/  LDL.LU.64 R22, [R1+0xb08] ;  /* 0x000b080001167983 */ /* 0x001ee80000300a00 */
[----:B------:R-:W3:Y:S01]  /*152a0*/  LDL.LU.64 R20, [R1+0xb00] ;  /* 0x000b000001147983 */ /* 0x000ee20000300a00 */
[----:B------:R-:W-:-:S02]  /*152b0*/  IMAD.MOV.U32 R26, RZ, RZ, R14 ;  /* 0x000000ffff1a7224 */ /* 0x000fc400078e000e */
[----:B------:R-:W-:Y:S02]  /*152c0*/  IMAD.MOV.U32 R27, RZ, RZ, R15 ;  /* 0x000000ffff1b7224 */ /* 0x000fe400078e000f */
[----:B--2---:R-:W-:Y:S02]  /*152d0*/  IMAD.MOV.U32 R14, RZ, RZ, R6 ;  /* 0x000000ffff0e7224 */ /* 0x004fe400078e0006 */
[----:B------:R-:W-:Y:S01]  /*152e0*/  IMAD.MOV.U32 R15, RZ, RZ, R7 ;  /* 0x000000ffff0f7224 */ /* 0x000fe200078e0007 */
[----:B---3--:R-:W-:Y:S01]  /*152f0*/  HMMA.16816.F32 R20, R8, R6, R20 ;  /* 0x000000060814723c */ /* 0x008fe20000001814 */
[----:B------:R-:W2:Y:S04]  /*15300*/  LDL.LU.64 R6, [R1+0xaf8] ;  /* 0x000af80001067983 */ /* 0x000ea80000300a00 */
[----:B------:R-:W2:Y:S11]  /*15310*/  LDL.LU.64 R4, [R1+0xaf0] ;  /* 0x000af00001047983 */ /* 0x000eb60000300a00 */
[----:B------:R-:W-:Y:S07]  /*15320*/  @!UPT UIADD3 URZ, URZ, URZ, URZ ;  /* 0x0000003f3f3ff290 */ /* 0x000fee000fffe03f */
[----:B------:R-:W-:Y:S01]  /*15330*/  STL.64 [R1+0x1e0], R20 ;  /* 0x0001e01401007387 */ /* 0x000fe20000100a00 */
[----:B------:R-:W-:-:S03]  /*15340*/  IMAD.MOV.U32 R3, RZ, RZ, R23 ;  /* 0x000000ffff037224 */ /* 0x000fc600078e0017 */
[----:B------:R0:W-:Y:S04]  /*15350*/  STL [R1+0x1e8], R22 ;  /* 0x0001e81601007387 */ /* 0x0001e80000100800 */
[----:B0-----:R-:W2:Y:S04]  /*15360*/  LDL.LU.64 R22, [R1+0xae8] ;  /* 0x000ae80001167983 */ /* 0x001ea80000300a00 */
[----:B------:R-:W3:Y:S01]  /*15370*/  LDL.LU.64 R20, [R1+0xae0] ;  /* 0x000ae00001147983 */ /* 0x000ee20000300a00 */
[----:B--2---:R-:W-:Y:S11]  /*15380*/  HMMA.16816.F32 R4, R8, R22, R4 ;  /* 0x000000160804723c */ /* 0x004ff60000001804 */
[----:B------:R-:W-:Y:S11]  /*15390*/  @!UPT UIADD3 URZ, URZ, URZ, URZ ;  /* 0x0000003f3f3ff290 */ /* 0x000ff6000fffe03f */
[----:B------:R-:W-:Y:S01]  /*153a0*/  @!UPT UIADD3 URZ, URZ, URZ, URZ ;  /* 0x0000003f3f3ff290 */ /* 0x000fe2000fffe03f */
[----:B------:R-:W-:Y:S04]  /*153b0*/  STL.64 [R1+0x1d0], R4 ;  /* 0x0001d00401007387 */ /* 0x000fe80000100a00 */
[----:B------:R0:W-:Y:S04]  /*153c0*/  STL.64 [R1+0x1d8], R6 ;  /* 0x0001d80601007387 */ /* 0x0001e80000100a00 */
[----:B0-----:R-:W2:Y:S04]  /*153d0*/  LDL.LU.64 R6, [R1+0xad8] ;  /* 0x000ad80001067983 */ /* 0x001ea80000300a00 */
[----:B------:R-:W3:Y:S04]  /*153e0*/  LDL.LU.64 R4, [R1+0xad0] ;  /* 0x000ad00001047983 */ /* 0x000ee80000300a00 */
[----:B------:R0:W-:Y:S02]  /*153f0*/  STL.64 [R1+0xa30], R22 ;  /* 0x000a301601007387 */ /* 0x0001e40000100a00 */
[----:B0-----:R-:W-:-:S02]  /*15400*/  IMAD.MOV.U32 R22, RZ, RZ, R14 ;  /* 0x000000ffff167224 */ /* 0x001fc400078e000e */
[----:B------:R-:W-:Y:S01]  /*15410*/  IMAD.MOV.U32 R23, RZ, RZ, R15 ;  /* 0x000000ffff177224 */ /* 0x000fe200078e000f */
[----:B------:R-:W4:Y:S04]  /*15420*/  LDL.LU R14, [R1+0xacc] ;  /* 0x000acc00010e7983 */ /* 0x000f280000300800 */
[----:B------:R-:W4:Y:S04]  /*15430*/  LDL.LU R15, [R1+0xac8] ;  /* 0x000ac800010f7983 */ /* 0x000f280000300800 */
[----:B------:R0:W-:Y:S02]  /*15440*/  STL.64 [R1+0xa48], R22 ;  /* 0x000a481601007387 */ /* 0x0001e40000100a00 */
[----:B0-----:R-:W-:-:S02]  /*15450*/  IMAD.MOV.U32 R22, RZ, RZ, R26 ;  /* 0x000000ffff167224 */ /* 0x001fc400078e001a */
[----:B------:R-:W-:Y:S01]  /*15460*/  IMAD.MOV.U32 R23, RZ, RZ, R27 ;  /* 0x000000ffff177224 */ /* 0x000fe200078e001b */
[----:B------:R-:W4:Y:S04]  /*15470*/  LDL.LU R26, [R1+0xac4] ;  /* 0x000ac400011a7983 */ /* 0x000f280000300800 */
[----:B------:R-:W4:Y:S04]  /*15480*/  LDL.LU R27, [R1+0xac0] ;  /* 0x000ac000011b7983 */ /* 0x000f280000300800 */
[----:B------:R3:W-:Y:S01]  /*15490*/  STL.64 [R1+0xa60], R22 ;  /* 0x000a601601007387 */ /* 0x0007e20000100a00 */
[----:B--2---:R-:W-:Y:S01]  /*154a0*/  HMMA.16816.F32 R16, R8, R6, R16 ;  /* 0x000000060810723c */ /* 0x004fe20000001810 */
[----:B---3--:R-:W-:-:S02]  /*154b0*/  IMAD.MOV.U32 R22, RZ, RZ, R5 ;  /* 0x000000ffff167224 */ /* 0x008fc400078e0005 */
[----:B------:R-:W-:Y:S11]  /*154c0*/  IMAD.MOV.U32 R23, RZ, RZ, R4 ;  /* 0x000000ffff177224 */ /* 0x000ff600078e0004 */
[----:B------:R-:W-:Y:S09]  /*154d0*/  @!UPT UIADD3 URZ, URZ, URZ, URZ ;  /* 0x0000003f3f3ff290 */ /* 0x000ff2000fffe03f */
[----:B------:R-:W-:Y:S04]  /*154e0*/  STL.64 [R1+0x1c0], R16 ;  /* 0x0001c01001007387 */ /* 0x000fe80000100a00 */
[----:B------:R-:W-:Y:S04]  /*154f0*/  STL.64 [R1+0x1c8], R18 ;  /* 0x0001c81201007387 */ /* 0x000fe80000100a00 */
[----:B------:R4:W-:Y:S04]  /*15500*/  STL.64 [R1+0xa78], R22 ;  /* 0x000a781601007387 */ /* 0x0009e80000100a00 */
[----:B------:R0:W-:Y:S04]  /*15510*/  STL.64 [R1+0xa28], R6 ;  /* 0x000a280601007387 */ /* 0x0001e80000100a00 */
[----:B------:R-:W2:Y:S04]  /*15520*/  LDL.LU R4, [R1+0x80] ;  /* 0x0000800001047983 */ /* 0x000ea80000300800 */
[----:B------:R-:W2:Y:S01]  /*15530*/  LDL.LU R5, [R1+0x84] ;  /* 0x0000840001057983 */ /* 0x000ea20000300800 */
[----:B----4-:R-:W-:-:S03]  /*15540*/  IMAD.MOV.U32 R23, RZ, RZ, R12 ;  /* 0x000000ffff177224 */ /* 0x010fc600078e000c */
[----:B------:R-:W3:Y:S01]  /*15550*/  LDL.LU R16, [R1+0xe0] ;  /* 0x0000e00001107983 */ /* 0x000ee20000300800 */
[----:B0-----:R-:W-:-:S03]  /*15560*/  IMAD.MOV.U32 R6, RZ, RZ, R15 ;  /* 0x000000ffff067224 */ /* 0x001fc600078e000f */
[----:B------:R-:W3:Y:S01]  /*15570*/  LDL.LU R17, [R1+0xe4] ;  /* 0x0000e40001117983 */ /* 0x000ee20000300800 */
[----:B------:R-:W-:-:S03]  /*15580*/  IMAD.MOV.U32 R7, RZ, RZ, R14 ;  /* 0x000000ffff077224 */ /* 0x000fc600078e000e */
[----:B------:R-:W3:Y:S01]  /*15590*/  LDL.LU R18, [R1+0xe8] ;  /* 0x0000e80001127983 */ /* 0x000ee20000300800 */
[----:B------:R-:W-:-:S03]  /*155a0*/  IMAD.MOV.U32 R22, RZ, RZ, R13 ;  /* 0x000000ffff167224 */ /* 0x000fc600078e000d */
[----:B------:R-:W3:Y:S04]  /*155b0*/  LDL.LU R19, [R1+0xec] ;  /* 0x0000ec0001137983 */ /* 0x000ee80000300800 */
[----:B------:R-:W4:Y:S04]  /*155c0*/  LDL.LU R12, [R1+0xd0] ;  /* 0x0000d000010c7983 */ /* 0x000f280000300800 */
[----:B------:R-:W4:Y:S04]  /*155d0*/  LDL.LU R13, [R1+0xd4] ;  /* 0x0000d400010d7983 */ /* 0x000f280000300800 */
[----:B------:R-:W4:Y:S04]  /*155e0*/  LDL.LU R14, [R1+0xd8] ;  /* 0x0000d800010e7983 */ /* 0x000f280000300800 */
[----:B------:R-:W4:Y:S04]  /*155f0*/  LDL.LU R15, [R1+0xdc] ;  /* 0x0000dc00010f7983 */ /* 0x000f280000300800 */
[----:B------:R-:W-:Y:S04]  /*15600*/  STL.64 [R1+0xa40], R6 ;  /* 0x000a400601007387 */ /* 0x000fe80000100a00 */
[----:B--2---:R0:W-:Y:S04]  /*15610*/  STL.64 [R1+0xa38], R4 ;  /* 0x000a380401007387 */ /* 0x0041e80000100a00 */
[----:B0-----:R-:W2:Y:S04]  /*15620*/  LDL.LU R4, [R1+0x90] ;  /* 0x0000900001047983 */ /* 0x001ea80000300800 */
[----:B------:R-:W2:Y:S01]  /*15630*/  LDL.LU R5, [R1+0x94] ;  /* 0x0000940001057983 */ /* 0x000ea20000300800 */
[----:B------:R-:W-:-:S02]  /*15640*/  IMAD.MOV.U32 R6, RZ, RZ, R27 ;  /* 0x000000ffff067224 */ /* 0x000fc400078e001b */
[----:B------:R-:W-:Y:S01]  /*15650*/  IMAD.MOV.U32 R7, RZ, RZ, R26 ;  /* 0x000000ffff077224 */ /* 0x000fe200078e001a */
[----:B------:R-:W3:Y:S04]  /*15660*/  LDL.LU R27, [R1+0xabc] ;  /* 0x000abc00011b7983 */ /* 0x000ee80000300800 */
[----:B------:R-:W3:Y:S04]  /*15670*/  LDL.LU R26, [R1+0xab8] ;  /* 0x000ab800011a7983 */ /* 0x000ee80000300800 */
[----:B------:R-:W-:Y:S04]  /*15680*/  STL.64 [R1+0xa58], R6 ;  /* 0x000a580601007387 */ /* 0x000fe80000100a00 */
[----:B--2---:R0:W-:Y:S04]  /*15690*/  STL.64 [R1+0xa50], R4 ;  /* 0x000a500401007387 */ /* 0x0041e80000100a00 */
[----:B0-----:R-:W2:Y:S04]  /*156a0*/  LDL.LU R4, [R1+0xa0] ;  /* 0x0000a00001047983 */ /* 0x001ea80000300800 */
[----:B------:R-:W2:Y:S04]  /*156b0*/  LDL.LU R5, [R1+0xa4] ;  /* 0x0000a40001057983 */ /* 0x000ea80000300800 */
[----:B------:R-:W2:Y:S04]  /*156c0*/  LDL.LU R6, [R1+0xa8] ;  /* 0x0000a80001067983 */ /* 0x000ea80000300800 */
[----:B------:R-:W2:Y:S04]  /*156d0*/  LDL.LU R7, [R1+0xac] ;  /* 0x0000ac0001077983 */ /* 0x000ea80000300800 */
[----:B--2---:R3:W-:Y:S04]  /*156e0*/  STL.64 [R1+0xa70], R6 ;  /* 0x000a700601007387 */ /* 0x0047e80000100a00 */
[----:B------:R0:W-:Y:S01]  /*156f0*/  STL.64 [R1+0xa68], R4 ;  /* 0x000a680401007387 */ /* 0x0001e20000100a00 */
[----:B---3--:R-:W-:-:S02]  /*15700*/  IMAD.MOV.U32 R6, RZ, RZ, R26 ;  /* 0x000000ffff067224 */ /* 0x008fc400078e001a */
[----:B------:R-:W-:Y:S01]  /*15710*/  IMAD.MOV.U32 R7, RZ, RZ, R27 ;  /* 0x000000ffff077224 */ /* 0x000fe200078e001b */
[----:B0-----:R-:W2:Y:S04]  /*15720*/  LDL.LU R4, [R1+0xb0] ;  /* 0x0000b00001047983 */ /* 0x001ea80000300800 */
[----:B------:R-:W2:Y:S04]  /*15730*/  LDL.LU R5, [R1+0xb4] ;  /* 0x0000b40001057983 */ /* 0x000ea80000300800 */
[----:B------:R-:W3:Y:S04]  /*15740*/  LDL.LU R26, [R1+0xab4] ;  /* 0x000ab400011a7983 */ /* 0x000ee80000300800 */
[----:B------:R-:W3:Y:S04]  /*15750*/  LDL.LU R27, [R1+0xab0] ;  /* 0x000ab000011b7983 */ /* 0x000ee80000300800 */
[----:B------:R-:W-:Y:S01]  /*15760*/  STL.64 [R1+0xa88], R6 ;  /* 0x000a880601007387 */ /* 0x000fe20000100a00 */
[----:B---3--:R-:W-:Y:S03]  /*15770*/  HMMA.16816.F32 R16, R8, R26, R16 ;  /* 0x0000001a0810723c */ /* 0x008fe60000001810 */
[----:B--2---:R0:W-:Y:S04]  /*15780*/  STL.64 [R1+0xa80], R4 ;  /* 0x000a800401007387 */ /* 0x0041e80000100a00 */
[----:B0-----:R-:W2:Y:S04]  /*15790*/  LDL.LU R4, [R1+0xc0] ;  /* 0x0000c00001047983 */ /* 0x001ea80000300800 */
[----:B------:R-:W2:Y:S04]  /*157a0*/  LDL.LU R5, [R1+0xc4] ;  /* 0x0000c40001057983 */ /* 0x000ea80000300800 */
[----:B------:R-:W2:Y:S04]  /*157b0*/  LDL.LU R6, [R1+0xc8] ;  /* 0x0000c80001067983 */ /* 0x000ea80000300800 */
[----:B------:R-:W2:Y:S04]  /*157c0*/  LDL.LU R7, [R1+0xcc] ;  /* 0x0000cc0001077983 */ /* 0x000ea80000300800 */
[----:B------:R-:W-:Y:S04]  /*157d0*/  STL.64 [R1+0x1b0], R16 ;  /* 0x0001b01001007387 */ /* 0x000fe80000100a00 */
[----:B------:R0:W-:Y:S04]  /*157e0*/  STL.64 [R1+0x1b8], R18 ;  /* 0x0001b81201007387 */ /* 0x0001e80000100a00 */
[----:B0-----:R-:W4:Y:S04]  /*157f0*/  LDL.LU.64 R18, [R1+0xaa8] ;  /* 0x000aa80001127983 */ /* 0x001f280000300a00 */
[----:B------:R-:W3:Y:S04]  /*15800*/  LDL.LU R17, [R1+0xaa4] ;  /* 0x000aa40001117983 */ /* 0x000ee80000300800 */
[----:B------:R0:W-:Y:S04]  /*15810*/  STL.64 [R1+0xa20], R26 ;  /* 0x000a201a01007387 */ /* 0x0001e80000100a00 */
[----:B------:R1:W-:Y:S01]  /*15820*/  STL.64 [R1+0xa18], R24 ;  /* 0x000a181801007387 */ /* 0x0003e20000100a00 */
[----:B0-----:R-:W-:-:S03]  /*15830*/  IMAD.MOV.U32 R27, RZ, RZ, R0 ;  /* 0x000000ffff1b7224 */ /* 0x001fc600078e0000 */
[----:B-1----:R-:W2:Y:S04]  /*15840*/  LDL.LU R24, [R1+0x70] ;  /* 0x0000700001187983 */ /* 0x002ea80000300800 */
[----:B------:R-:W2:Y:S04]  /*15850*/  LDL.LU R25, [R1+0x74] ;  /* 0x0000740001197983 */ /* 0x000ea80000300800 */
[----:B------:R-:W2:Y:S04]  /*15860*/  LDL.LU R26, [R1+0x78] ;  /* 0x00007800011a7983 */ /* 0x000ea80000300800 */
[----:B------:R-:W2:Y:S01]  /*15870*/  LDL.LU R0, [R1+0xaa0] ;  /* 0x000aa00001007983 */ /* 0x000ea20000300800 */
[----:B----4-:R-:W-:Y:S03]  /*15880*/  HMMA.16816.F32 R8, R8, R18, R12 ;  /* 0x000000120808723c */ /* 0x010fe6000000180c */
[----:B------:R-:W2:Y:S04]  /*15890*/  LDL.LU.64 R14, [R1+0xa98] ;  /* 0x000a9800010e7983 */ /* 0x000ea80000300a00 */
[----:B------:R-:W2:Y:S11]  /*158a0*/  LDL.LU.64 R12, [R1+0xa90] ;  /* 0x000a9000010c7983 */ /* 0x000eb60000300a00 */
[----:B------:R-:W-:Y:S05]  /*158b0*/  @!UPT UIADD3 URZ, URZ, URZ, URZ ;  /* 0x0000003f3f3ff290 */ /* 0x000fea000fffe03f */
[----:B------:R0:W-:Y:S04]  /*158c0*/  STL.64 [R1+0x1a0], R8 ;  /* 0x0001a00801007387 */ /* 0x0001e80000100a00 */
[----:B------:R1:W-:Y:S01]  /*158d0*/  STL.64 [R1+0x1a8], R10 ;  /* 0x0001a80a01007387 */ /* 0x0003e20000100a00 */
[----:B0-----:R-:W-:Y:S02]  /*158e0*/  IMAD.MOV.U32 R9, RZ, RZ, R21 ;  /* 0x000000ffff097224 */ /* 0x001fe400078e0015 */
[----:B-1----:R-:W-:Y:S02]  /*158f0*/  IMAD.MOV.U32 R10, RZ, RZ, R20 ;  /* 0x000000ffff0a7224 */ /* 0x002fe400078e0014 */
[----:B------:R-:W-:Y:S01]  /*15900*/  IMAD.MOV.U32 R8, RZ, RZ, R29 ;  /* 0x000000ffff087224 */ /* 0x000fe200078e001d */
[----:B--2---:R-:W-:Y:S01]  /*15910*/  HMMA.16816.F32 R20, R12, R22, R4 ;  /* 0x000000160c14723c */ /* 0x004fe20000001804 */
[----:B------:R-:W2:Y:S04]  /*15920*/  LDL.LU.64 R6, [R1+0xa88] ;  /* 0x000a880001067983 */ /* 0x000ea80000300a00 */
[----:B------:R-:W2:Y:S11]  /*15930*/  LDL.LU.64 R4, [R1+0xa80] ;  /* 0x000a800001047983 */ /* 0x000eb60000300a00 */
[----:B------:R-:W-:Y:S07]  /*15940*/  @!UPT UIADD3 URZ, URZ, URZ, URZ ;  /* 0x0000003f3f3ff290 */ /* 0x000fee000fffe03f */
[----:B------:R-:W-:Y:S01]  /*15950*/  STL.64 [R1+0x190], R20 ;  /* 0x0001901401007387 */ /* 0x000fe20000100a00 */
[----:B------:R-:W-:-:S03]  /*15960*/  IMAD.MOV.U32 R29, RZ, RZ, R23 ;  /* 0x000000ffff1d7224 */ /* 0x000fc600078e0017 */
[----:B------:R0:W-:Y:S04]  /*15970*/  STL [R1+0x198], R22 ;  /* 0x0001981601007387 */ /* 0x0001e80000100800 */
[----:B0-----:R-:W2:Y:S04]  /*15980*/  LDL.LU.64 R22, [R1+0xa78] ;  /* 0x000a780001167983 */ /* 0x001ea80000300a00 */
[----:B------:R-:W-:Y:S01]  /*15990*/  STL [R1+0x9b8], R29 ;  /* 0x0009b81d01007387 */ /* 0x000fe20000100800 */
[C---:B--2---:R-:W-:Y:S03]  /*159a0*/  HMMA.16816.F32 R20, R12.reuse, R22, R4 ;  /* 0x000000160c14723c */ /* 0x044fe60000001804 */
[----:B------:R-:W2:Y:S04]  /*159b0*/  LDL.LU.64 R6, [R1+0xa70] ;  /* 0x000a700001067983 */ /* 0x000ea80000300a00 */
[----:B------:R-:W2:Y:S11]  /*159c0*/  LDL.LU.64 R4, [R1+0xa68] ;  /* 0x000a680001047983 */ /* 0x000eb60000300a00 */
[----:B------:R-:W-:Y:S05]  /*159d0*/  @!UPT UIADD3 URZ, URZ, URZ, URZ ;  /* 0x0000003f3f3ff290 */ /* 0x000fea000fffe03f */
[----:B------:R-:W-:Y:S04]  /*159e0*/  STL.64 [R1+0x180], R20 ;  /* 0x0001801401007387 */ /* 0x000fe80000100a00 */
[----:B------:R0:W-:Y:S04]  /*159f0*/  STL.64 [R1+0x188], R22 ;  /* 0x0001881601007387 */ /* 0x0001e80000100a00 */
[----:B0-----:R-:W2:Y:S02]  /*15a00*/  LDL.LU.64 R22, [R1+0xa60] ;  /* 0x000a600001167983 */ /* 0x001ea40000300a00 */
[C---:B--2---:R-:W-:Y:S02]  /*15a10*/  HMMA.16816.F32 R20, R12.reuse, R22, R4 ;  /* 0x000000160c14723c */ /* 0x044fe40000001804 */
[----:B------:R-:W2:Y:S04]  /*15a20*/  LDL.LU.64 R6, [R1+0xa58] ;  /* 0x000a580001067983 */ /* 0x000ea80000300a00 */
[----:B------:R-:W2:Y:S11]  /*15a30*/  LDL.LU.64 R4, [R1+0xa50] ;  /* 0x000a500001047983 */ /* 0x000eb60000300a00 */
[----:B------:R-:W-:Y:S06]  /*15a40*/  @!UPT UIADD3 URZ, URZ, URZ, URZ ;  /* 0x0000003f3f3ff290 */ /* 0x000fec000fffe03f */
[----:B------:R-:W-:Y:S04]  /*15a50*/  STL.64 [R1+0x170], R20 ;  /* 0x0001701401007387 */ /* 0x000fe80000100a00 */
[----:B------:R0:W-:Y:S04]  /*15a60*/  STL.64 [R1+0x178], R22 ;  /* 0x0001781601007387 */ /* 0x0001e80000100a00 */
[----:B0-----:R-:W2:Y:S02]  /*15a70*/  LDL.LU.64 R22, [R1+0xa48] ;  /* 0x000a480001167983 */ /* 0x001ea40000300a00 */
[----:B--2---:R-:W-:Y:S02]  /*15a80*/  HMMA.16816.F32 R20, R12, R22, R4 ;  /* 0x000000160c14723c */ /* 0x004fe40000001804 */
[----:B------:R-:W2:Y:S04]  /*15a90*/  LDL.LU.64 R6, [R1+0xa40] ;  /* 0x000a400001067983 */ /* 0x000ea80000300a00 */
[----:B------:R-:W2:Y:S11]  /*15aa0*/  LDL.LU.64 R4, [R1+0xa38] ;  /* 0x000a380001047983 */ /* 0x000eb60000300a00 */
[----:B------:R-:W-:Y:S06]  /*15ab0*/  @!UPT UIADD3 URZ, URZ, URZ, URZ ;  /* 0x0000003f3f3ff290 */ /* 0x000fec000fffe03f */
[----:B------:R-:W-:Y:S01]  /*15ac0*/  STL.64 [R1+0x150], R20 ;  /* 0x0001501401007387 */ /* 0x000fe20000100a00 */
[----:B------:R-:W-:-:S03]  /*15ad0*/  IMAD.MOV.U32 R29, RZ, RZ, R23 ;  /* 0x000000ffff1d7224 */ /* 0x000fc600078e0017 */
[----:B------:R0:W-:Y:S04]  /*15ae0*/  STL [R1+0x158], R22 ;  /* 0x0001581601007387 */ /* 0x0001e80000100800 */
[----:B0-----:R-:W2:Y:S04]  /*15af0*/  LDL.LU.64 R22, [R1+0xa30] ;  /* 0x000a300001167983 */ /* 0x001ea80000300a00 */
[----:B------:R-:W-:Y:S01]  /*15b00*/  STL [R1+0x9bc], R29 ;  /* 0x0009bc1d01007387 */ /* 0x000fe20000100800 */
[C---:B--2---:R-:W-:Y:S03]  /*15b10*/  HMMA.16816.F32 R20, R12.reuse, R22, R4 ;  /* 0x000000160c14723c */ /* 0x044fe60000001804 */
[----:B------:R-:W2:Y:S11]  /*15b20*/  LDL.LU.64 R6, [R1+0xa28] ;  /* 0x000a280001067983 */ /* 0x000eb60000300a00 */
[----:B------:R-:W-:Y:S09]  /*15b30*/  @!UPT UIADD3 URZ, URZ, URZ, URZ ;  /* 0x0000003f3f3ff290 */ /* 0x000ff2000fffe03f */
[----:B------:R-:W-:Y:S04]  /*15b40*/  STL.64 [R1+0x160], R20 ;  /* 0x0001601401007387 */ /* 0x000fe80000100a00 */
[----:B------:R-:W-:Y:S01]  /*15b50*/  STL.64 [R1+0x168], R22 ;  /* 0x0001681601007387 */ /* 0x000fe20000100a00 */
[----:B--2---:R-:W-:Y:S03]  /*15b60*/  HMMA.16816.F32 R4, R12, R6, R24 ;  /* 0x000000060c04723c */ /* 0x004fe60000001818 */
[----:B------:R-:W2:Y:S04]  /*15b70*/  LDL.LU.64 R26, [R1+0xa20] ;  /* 0x000a2000011a7983 */ /* 0x000ea80000300a00 */
[----:B------:R-:W4:Y:S11]  /*15b80*/  LDL.LU.64 R24, [R1+0xa18] ;  /* 0x000a180001187983 */ /* 0x000f360000300a00 */
[----:B------:R-:W-:Y:S05]  /*15b90*/  @!UPT UIADD3 URZ, URZ, URZ, URZ ;  /* 0x0000003f3f3ff290 */ /* 0x000fea000fffe03f */
[----:B------:R-:W-:Y:S04]  /*15ba0*/  STL.64 [R1+0x140], R4 ;  /* 0x0001400401007387 */ /* 0x000fe80000100a00 */
[----:B------:R0:W-:Y:S04]  /*15bb0*/  STL.64 [R1+0x148], R6 ;  /* 0x0001480601007387 */ /* 0x0001e80000100a00 */
[----:B0-----:R-:W3:Y:S04]  /*15bc0*/  LDL.LU.64 R6, [R1+0xa10] ;  /* 0x000a100001067983 */ /* 0x001ee80000300a00 */
[----:B------:R-:W3:Y:S01]  /*15bd0*/  LDL.LU.64 R4, [R1+0xa08] ;  /* 0x000a080001047983 */ /* 0x000ee20000300a00 */
[----:B------:R-:W-:-:S03]  /*15be0*/  IMAD.MOV.U32 R11, RZ, RZ, R2 ;  /* 0x000000ffff0b7224 */ /* 0x000fc600078e0002 */
[----:B------:R-:W0:Y:S02]  /*15bf0*/  S2R R2, SR_TID.X ;  /* 0x0000000000027919 */ /* 0x000e240000002100 */
[C---:B0-----:R-:W-:Y:S02]  /*15c00*/  LOP3.LUT R20, R2.reuse, 0x7, RZ, 0xc0, !PT ;  /* 0x0000000702147812 */ /* 0x041fe400078ec0ff */
[C---:B------:R-:W-:Y:S01]  /*15c10*/  LOP3.LUT R21, R2.reuse, 0x20, RZ, 0xc0, !PT ;  /* 0x0000002002157812 */ /* 0x040fe200078ec0ff */
[----:B------:R-:W-:Y:S02]  /*15c20*/  IMAD.SHL.U32 R2, R2, 0x2, RZ ;  /* 0x0000000202027824 */ /* 0x000fe400078e00ff */
[----:B------:R-:W-:Y:S02]  /*15c30*/  IMAD R20, R20, 0x90, RZ ;  /* 0x0000009014147824 */ /* 0x000fe400078e02ff */
[----:B------:R-:W-:Y:S01]  /*15c40*/  IMAD.SHL.U32 R21, R21, 0x20, RZ ;  /* 0x0000002015157824 */ /* 0x000fe200078e00ff */
[----:B--2---:R-:W-:Y:S11]  /*15c50*/  HMMA.16816.F32 R8, R12, R26, R8 ;  /* 0x0000001a0c08723c */ /* 0x004ff60000001808 */
[----:B------:R-:W-:Y:S11]  /*15c60*/  @!UPT UIADD3 URZ, URZ, URZ, URZ ;  /* 0x0000003f3f3ff290 */ /* 0x000ff6000fffe03f */
[----:B------:R-:W-:Y:S01]  /*15c70*/  @!UPT UIADD3 URZ, URZ, URZ, URZ ;  /* 0x0000003f3f3ff290 */ /* 0x000fe2000fffe03f */
[----:B------:R0:W-:Y:S02]  /*15c80*/  STL.64 [R1+0x130], R8 ;  /* 0x0001300801007387 */ /* 0x0001e40000100a00 */
[----:B0-----:R-:W-:-:S04]  /*15c90*/  LOP3.LUT R8, R20, 0x30, R2, 0x78, !PT ;  /* 0x0000003014087812 */ /* 0x001fc800078e7802 */
[----:B------:R-:W-:-:S04]  /*15ca0*/  LOP3.LUT R8, R8, R21, RZ, 0xfc, !PT ;  /* 0x0000001508087212 */ /* 0x000fc800078efcff */
[----:B------:R-:W-:-:S05]  /*15cb0*/  LOP3.LUT R8, R8, 0x40, RZ, 0x3c, !PT ;  /* 0x0000004008087812 */ /* 0x000fca00078e3cff */
[----:B------:R-:W0:Y:S01]  /*15cc0*/  LDSM.16.M88.4 R20, [R8] ;  /* 0x000000000814783b */ /* 0x000e220000000200 */
[----:B---3--:R-:W-:Y:S03]  /*15cd0*/  HMMA.16816.F32 R4, R12, R18, R4 ;  /* 0x000000120c04723c */ /* 0x008fe60000001804 */
[----:B------:R-:W-:Y:S04]  /*15ce0*/  STL.64 [R1+0x138], R10 ;  /* 0x0001380a01007387 */ /* 0x000fe80000100a00 */
[----:B------:R-:W-:Y:S11]  /*15cf0*/  LDSM.16.MT88.4 R12, [R0+0x4800] ;  /* 0x00480000000c783b */ /* 0x000ff60000004200 */
[----:B------:R-:W-:Y:S05]  /*15d00*/  @!UPT UIADD3 URZ, URZ, URZ, URZ ;  /* 0x0000003f3f3ff290 */ /* 0x000fea000fffe03f */
[----:B------:R-:W-:Y:S01]  /*15d10*/  STL [R1+0xb0], R4 ;  /* 0x0000b00401007387 */ /* 0x000fe20000100800 */
[----:B------:R-:W-:Y:S02]  /*15d20*/  IMAD.MOV.U32 R19, RZ, RZ, R5 ;  /* 0x000000ffff137224 */ /* 0x000fe400078e0005 */
[----:B------:R-:W-:Y:S02]  /*15d30*/  IMAD.MOV.U32 R18, RZ, RZ, R6 ;  /* 0x000000ffff127224 */ /* 0x000fe400078e0006 */
[----:B------:R-:W-:Y:S02]  /*15d40*/  IMAD.MOV.U32 R16, RZ, RZ, R7 ;  /* 0x000000ffff107224 */ /* 0x000fe400078e0007 */
[----:B------:R-:W1:Y:S04]  /*15d50*/  LDSM.16.M88.4 R4, [R8+0x800] ;  /* 0x000800000804783b */ /* 0x000e680000000200 */
[----:B0-----:R-:W-:Y:S04]  /*15d60*/  STL.64 [R1+0x50], R20 ;  /* 0x0000501401007387 */ /* 0x001fe80000100a00 */
[----:B------:R-:W-:Y:S04]  /*15d70*/  STL.64 [R1+0x58], R22 ;  /* 0x0000581601007387 */ /* 0x000fe80000100a00 */
[----:B------:R-:W0:Y:S01]  /*15d80*/  LDSM.16.M88.4 R20, [R8+0x1000] ;  /* 0x001000000814783b */ /* 0x000e220000000200 */
[----:B-1----:R-:W-:-:S02]  /*15d90*/  IMAD.MOV.U32 R0, RZ, RZ, R7 ;  /* 0x000000ffff007224 */ /* 0x002fc400078e0007 */
[----:B------:R-:W-:Y:S01]  /*15da0*/  IMAD.MOV.U32 R2, RZ, RZ, R6 ;  /* 0x000000ffff027224 */ /* 0x000fe200078e0006 */
[----:B------:R-:W-:Y:S04]  /*15db0*/  STL.64 [R1+0x40], R4 ;  /* 0x0000400401007387 */ /* 0x000fe80000100a00 */
[----:B------:R-:W-:Y:S04]  /*15dc0*/  STL.64 [R1+0x48], R6 ;  /* 0x0000480601007387 */ /* 0x000fe80000100a00 */
[----:B------:R-:W-:Y:S04]  /*15dd0*/  STL [R1+0x988], R0 ;  /* 0x0009880001007387 */ /* 0x000fe80000100800 */
[----:B------:R-:W-:Y:S04]  /*15de0*/  STL [R1+0x920], R2 ;  /* 0x0009200201007387 */ /* 0x000fe80000100800 */
[----:B0-----:R-:W-:Y:S04]  /*15df0*/  STL.64 [R1+0x30], R20 ;  /* 0x0000301401007387 */ /* 0x001fe80000100a00 */
[----:B------:R-:W0:Y:S04]  /*15e00*/  LDSM.16.M88.4 R4, [R8+0x1800] ;  /* 0x001800000804783b */ /* 0x000e280000000200 */
[----:B------:R-:W-:Y:S04]  /*15e10*/  STL.64 [R1+0x38], R22 ;  /* 0x0000381601007387 */ /* 0x000fe80000100a00 */
[----:B------:R-:W1:Y:S01]  /*15e20*/  LDSM.16.M88.4 R20, [R8+0x2000] ;  /* 0x002000000814783b */ /* 0x000e620000000200 */
[----:B0-----:R-:W-:-:S03]  /*15e30*/  IMAD.MOV.U32 R2, RZ, RZ, R4 ;  /* 0x000000ffff027224 */ /* 0x001fc600078e0004 */
[----:B------:R-:W-:Y:S01]  /*15e40*/  STL.64 [R1+0x28], R6 ;  /* 0x0000280601007387 */ /* 0x000fe20000100a00 */
[----:B------:R-:W-:-:S03]  /*15e50*/  IMAD.MOV.U32 R0, RZ, RZ, R5 ;  /* 0x000000ffff007224 */ /* 0x000fc600078e0005 */
[----:B------:R-:W0:Y:S04]  /*15e60*/  LDSM.16.M88.4 R4, [R8+0x2800] ;  /* 0x002800000804783b */ /* 0x000e280000000200 */
[----:B-1----:R4:W-:Y:S04]  /*15e70*/  STL [R1+0x9c0], R23 ;  /* 0x0009c01701007387 */ /* 0x0029e80000100800 */
[----:B------:R1:W-:Y:S01]  /*15e80*/  STL [R1+0x9f0], R22 ;  /* 0x0009f01601007387 */ /* 0x0003e20000100800 */
[----:B----4-:R-:W-:Y:S02]  /*15e90*/  IMAD.MOV.U32 R23, RZ, RZ, R24 ;  /* 0x000000ffff177224 */ /* 0x010fe400078e0018 */
[----:B-1----:R-:W-:-:S02]  /*15ea0*/  IMAD.MOV.U32 R22, RZ, RZ, R25 ;  /* 0x000000ffff167224 */ /* 0x002fc400078e0019 */
[----:B------:R-:W1:Y:S04]  /*15eb0*/  LDSM.16.M88.4 R24, [R8+0x3000] ;  /* 0x003000000818783b */ /* 0x000e680000000200 */
[----:B------:R2:W-:Y:S04]  /*15ec0*/  STL.64 [R1+0x9e8], R20 ;  /* 0x0009e81401007387 */ /* 0x0005e80000100a00 */
[----:B--2---:R-:W2:Y:S04]  /*15ed0*/  LDL.LU R20, [R1+0x210] ;  /* 0x0002100001147983 */ /* 0x004ea80000300800 */
[----:B0-----:R-:W-:Y:S04]  /*15ee0*/  STL.64 [R1], R4 ;  /* 0x0000000401007387 */ /* 0x001fe80000100a00 */
[----:B------:R-:W-:Y:S04]  /*15ef0*/  STL.64 [R1+0x8], R6 ;  /* 0x0000080601007387 */ /* 0x000fe80000100a00 */
[----:B------:R-:W2:Y:S04]  /*15f00*/  LDL.LU R21, [R1+0x214] ;  /* 0x0002140001157983 */ /* 0x000ea80000300800 */
[----:B------:R-:W0:Y:S04]  /*15f10*/  LDSM.16.M88.4 R4, [R8+0x3800] ;  /* 0x003800000804783b */ /* 0x000e280000000200 */
[----:B------:R-:W3:Y:S04]  /*15f20*/  LDSM.16.MT88.4 R8, [R17+0x4800] ;  /* 0x004800001108783b */ /* 0x000ee80000004200 */
[----:B-1----:R-:W-:Y:S04]  /*15f30*/  STL [R1+0x8d4], R26 ;  /* 0x0008d41a01007387 */ /* 0x002fe80000100800 */
[----:B------:R-:W-:Y:S04]  /*15f40*/  STL [R1+0x8d0], R27 ;  /* 0x0008d01b01007387 */ /* 0x000fe80000100800 */
[----:B------:R1:W-:Y:S04]  /*15f50*/  STL.64 [R1+0x9e0], R24 ;  /* 0x0009e01801007387 */ /* 0x0003e80000100a00 */
[----:B-1----:R-:W4:Y:S04]  /*15f60*/  LDL.LU.64 R24, [R1+0x40] ;  /* 0x0000400001187983 */ /* 0x002f280000300a00 */
[----:B----4-:R1:W-:Y:S04]  /*15f70*/  STL.64 [R1+0x9f8], R24 ;  /* 0x0009f81801007387 */ /* 0x0103e80000100a00 */
[----:B-1----:R-:W2:Y:S04]  /*15f80*/  LDL.LU.64 R24, [R1+0x50] ;  /* 0x0000500001187983 */ /* 0x002ea80000300a00 */
[----:B0-----:R-:W-:Y:S04]  /*15f90*/  STL [R1+0x8a8], R6 ;  /* 0x0008a80601007387 */ /* 0x001fe80000100800 */
[----:B------:R-:W-:Y:S04]  /*15fa0*/  STL [R1+0x850], R7 ;  /* 0x0008500701007387 */ /* 0x000fe80000100800 */
[----:B------:R-:W-:Y:S04]  /*15fb0*/  STL.64 [R1+0x9b0], R4 ;  /* 0x0009b00401007387 */ /* 0x000fe80000100a00 */
[----:B---3--:R-:W-:Y:S04]  /*15fc0*/  STL.64 [R1+0x998], R10 ;  /* 0x0009980a01007387 */ /* 0x008fe80000100a00 */
[----:B------:R0:W-:Y:S04]  /*15fd0*/  STL.64 [R1+0x990], R8 ;  /* 0x0009900801007387 */ /* 0x0001e80000100a00 */
[----:B0-----:R-:W3:Y:S04]  /*15fe0*/  LDL.LU R8, [R1+0x1e0] ;  /* 0x0001e00001087983 */ /* 0x001ee80000300800 */
[----:B------:R-:W3:Y:S04]  /*15ff0*/  LDL.LU R9, [R1+0x1e4] ;  /* 0x0001e40001097983 */ /* 0x000ee80000300800 */
[----:B------:R-:W4:Y:S01]  /*16000*/  LDL.LU R10, [R1+0x1e8] ;  /* 0x0001e800010a7983 */ /* 0x000f220000300800 */
[----:B------:R-:W-:-:S03]  /*16010*/  IMAD.MOV.U32 R11, RZ, RZ, R3 ;  /* 0x000000ffff0b7224 */ /* 0x000fc600078e0003 */
[----:B------:R-:W2:Y:S04]  /*16020*/  LDL.LU R3, [R1+0xa00] ;  /* 0x000a000001037983 */ /* 0x000ea80000300800 */
[----:B----4-:R-:W-:Y:S01]  /*16030*/  STL.64 [R1+0x9d0], R10 ;  /* 0x0009d00a01007387 */ /* 0x010fe20000100a00 */
[----:B---3--:R0:W-:Y:S03]  /*16040*/  STL.64 [R1+0x9c8], R8 ;  /* 0x0009c80801007387 */ /* 0x0081e60000100a00 */
[----:B0-----:R-:W3:Y:S01]  /*16050*/  LDL.LU.64 R8, [R1+0x30] ;  /* 0x0000300001087983 */ /* 0x001ee20000300a00 */
[----:B--2---:R-:W-:Y:S01]  /*16060*/  HMMA.16816.F32 R20, R12, R24, R20 ;  /* 0x000000180c14723c */ /* 0x004fe20000001814 */
[----:B------:R-:W-:-:S02]  /*16070*/  IMAD.MOV.U32 R7, RZ, RZ, R24 ;  /* 0x000000ffff077224 */ /* 0x000fc400078e0018 */
[----:B------:R-:W-:Y:S01]  /*16080*/  IMAD.MOV.U32 R6, RZ, RZ, R25 ;  /* 0x000000ffff067224 */ /* 0x000fe200078e0019 */
[----:B---3--:R0:W-:Y:S04]  /*16090*/  STL.64 [R1+0x9d8], R8 ;  /* 0x0009d80801007387 */ /* 0x0081e80000100a00 */
[----:B0-----:R-:W2:Y:S01]  /*160a0*/  LDL.LU R8, [R1+0x200] ;  /* 0x0002000001087983 */ /* 0x001ea20000300800 */
[----:B------:R-:W2:Y:S02]  /*160b0*/  LDL.LU R9, [R1+0x204] ;  /* 0x0002040001097983 */ /* 0x000ea40000300800 */
[----:B------:R-:W2:Y:S02]  /*160c0*/  LDL.LU R10, [R1+0x208] ;  /* 0x00020800010a7983 */ /* 0x000ea40000300800 */
[----:B------:R-:W-:Y:S01]  /*160d0*/  STL.64 [R1+0x930], R18 ;  /* 0x0009301201007387 */ /* 0x000fe20000100a00 */
[----:B------:R0:W-:Y:S01]  /*160e0*/  STL.64 [R1+0x928], R16 ;  /* 0x0009281001007387 */ /* 0x0001e20000100a00 */
[----:B------:R-:W2:Y:S02]  /*160f0*/  LDL.LU.64 R24, [R1+0x9f8] ;  /* 0x0009f80001187983 */ /* 0x000ea40000300a00 */
[----:B------:R-:W-:-:S06]  /*16100*/  IMAD.MOV.U32 R11, RZ, RZ, R3 ;  /* 0x000000ffff0b7224 */ /* 0x000fcc00078e0003 */
[----:B------:R-:W-:Y:S01]  /*16110*/  STL [R1+0x124], R21 ;  /* 0x0001241501007387 */ /* 0x000fe20000100800 */
[----:B------:R1:W-:Y:S01]  /*16120*/  STL [R1+0x128], R22 ;  /* 0x0001281601007387 */ /* 0x0003e20000100800 */
[----:B------:R-:W-:Y:S02]  /*16130*/  IMAD.MOV.U32 R3, RZ, RZ, R23 ;  /* 0x000000ffff037224 */ /* 0x000fe400078e0017 */
[----:B0-----:R-:W-:Y:S02]  /*16140*/  IMAD.MOV.U32 R16, RZ, RZ, R2 ;  /* 0x000000ffff107224 */ /* 0x001fe400078e0002 */
[----:B------:R-:W-:Y:S01]  /*16150*/  IMAD.MOV.U32 R2, RZ, RZ, R20 ;  /* 0x000000ffff027224 */ /* 0x000fe200078e0014 */
[----:B-1----:R-:W3:Y:S01]  /*16160*/  LDL.LU R22, [R1+0x9f0] ;  /* 0x0009f00001167983 */ /* 0x002ee20000300800 */
[----:B------:R-:W4:Y:S03]  /*16170*/  LDL.LU.64 R20, [R1+0x9e8] ;  /* 0x0009e80001147983 */ /* 0x000f260000300a00 */
[----:B------:R-:W-:Y:S01]  /*16180*/  STL [R1+0x98c], R2 ;  /* 0x00098c0201007387 */ /* 0x000fe20000100800 */
[----:B--2---:R-:W-:Y:S01]  /*16190*/  HMMA.16816.F32 R8, R12, R24, R8 ;  /* 0x000000180c08723c */ /* 0x004fe20000001808 */
[----:B------:R-:W-:-:S02]  /*161a0*/  IMAD.MOV.U32 R23, RZ, RZ, R24 ;  /* 0x000000ffff177224 */ /* 0x000fc400078e0018 */
[----:B------:R-:W-:Y:S02]  /*161b0*/  IMAD.MOV.U32 R29, RZ, RZ, R25 ;  /* 0x000000ffff1d7224 */ /* 0x000fe400078e0019 */
[----:B------:R-:W2:Y:S11]  /*161c0*/  LDL.LU.64 R24, [R1+0x9e0] ;  /* 0x0009e00001187983 */ /* 0x000eb60000300a00 */
[----:B------:R-:W-:Y:S08]  /*161d0*/  @!UPT UIADD3 URZ, URZ, URZ, URZ ;  /* 0x0000003f3f3ff290 */ /* 0x000ff0000fffe03f */
[----:B------:R-:W-:Y:S02]  /*161e0*/  IMAD.MOV.U32 R26, RZ, RZ, R10 ;  /* 0x000000ffff1a7224 */ /* 0x000fe400078e000a */
[----:B------:R-:W-:Y:S01]  /*161f0*/  IMAD.MOV.U32 R27, RZ, RZ, R11 ;  /* 0x000000ffff1b7224 */ /* 0x000fe200078e000b */
[----:B------:R0:W-:Y:S04]  /*16200*/  STL.64 [R1+0x110], R8 ;  /* 0x0001100801007387 */ /* 0x0001e80000100a00 */
[----:B0-----:R-:W3:Y:S01]  /*16210*/  LDL.LU.64 R8, [R1+0x9d8] ;  /* 0x0009d80001087983 */ /* 0x001ee20000300a00 */
[----:B------:R-:W-:Y:S03]  /*16220*/  STL.64 [R1+0x9a8], R26 ;  /* 0x0009a81a01007387 */ /* 0x000fe60000100a00 */
[----:B--2---:R0:W-:Y:S04]  /*16230*/  STL.64 [R1+0x9a0], R24 ;  /* 0x0009a01801007387 */ /* 0x0041e80000100a00 */
[----:B0-----:R-:W2:Y:S01]  /*16240*/  LDL.LU R24, [R1+0x1f0] ;  /* 0x0001f00001187983 */ /* 0x001ea20000300800 */
[----:B------:R-:W2:Y:S02]  /*16250*/  LDL.LU R25, [R1+0x1f4] ;  /* 0x0001f40001197983 */ /* 0x000ea40000300800 */
[----:B------:R-:W2:Y:S02]  /*16260*/  LDL.LU R26, [R1+0x1f8] ;  /* 0x0001f800011a7983 */ /* 0x000ea40000300800 */
[----:B------:R-:W-:-:S02]  /*16270*/  IMAD.MOV.U32 R27, RZ, RZ, R28 ;  /* 0x000000ffff1b7224 */ /* 0x000fc400078e001c */
[----:B------:R-:W-:Y:S01]  /*16280*/  IMAD.MOV.U32 R17, RZ, RZ, R0 ;  /* 0x000000ffff117224 */ /* 0x000fe200078e0000 */
[----:B------:R-:W4:Y:S01]  /*16290*/  LDL.LU.64 R10, [R1+0x9d0] ;  /* 0x0009d000010a7983 */ /* 0x000f220000300a00 */
[----:B---3--:R-:W-:Y:S02]  /*162a0*/  IMAD.MOV.U32 R2, RZ, RZ, R8 ;  /* 0x000000ffff027224 */ /* 0x008fe400078e0008 */
[----:B------:R-:W-:Y:S01]  /*162b0*/  IMAD.MOV.U32 R0, RZ, RZ, R9 ;  /* 0x000000ffff007224 */ /* 0x000fe200078e0009 */
[C---:B--2---:R-:W-:Y:S01]  /*162c0*/  HMMA.16816.F32 R24, R12.reuse, R8, R24 ;  /* 0x000000080c18723c */ /* 0x044fe20000001818 */
[----:B------:R-:W4:Y:S11]  /*162d0*/  LDL.LU.64 R8, [R1+0x9c8] ;  /* 0x0009c80001087983 */ /* 0x000f360000300a00 */
[----:B------:R-:W-:Y:S11]  /*162e0*/  @!UPT UIADD3 URZ, URZ, URZ, URZ ;  /* 0x0000003f3f3ff290 */ /* 0x000ff6000fffe03f */
[----:B------:R-:W-:Y:S01]  /*162f0*/  STL.64 [R1+0x100], R24 ;  /* 0x0001001801007387 */ /* 0x000fe20000100a00 */
[----:B------:R-:W-:Y:S02]  /*16300*/  STL [R1+0x108], R26 ;  /* 0x0001081a01007387 */ /* 0x000fe40000100800 */
[----:B------:R0:W-:Y:S01]  /*16310*/  STL.64 [R1+0x948], R16 ;  /* 0x0009481001007387 */ /* 0x0001e20000100a00 */
[----:B----4-:R-:W-:Y:S01]  /*16320*/  HMMA.16816.F32 R8, R12, R16, R8 ;  /* 0x000000100c08723c */ /* 0x010fe20000001808 */
[----:B0-----:R-:W2:Y:S11]  /*16330*/  LDL.LU R16, [R1+0x170] ;  /* 0x0001700001107983 */ /* 0x001eb60000300800 */
[----:B------:R-:W-:Y:S11]  /*16340*/  @!UPT UIADD3 URZ, URZ, URZ, URZ ;  /* 0x0000003f3f3ff290 */ /* 0x000ff6000fffe03f */
[----:B------:R0:W-:Y:S01]  /*16350*/  STL.64 [R1+0xf0], R8 ;  /* 0x0000f00801007387 */ /* 0x0001e20000100a00 */
[----:B------:R1:W-:Y:S02]  /*16360*/  STL.64 [R1+0xf8], R10 ;  /* 0x0000f80a01007387 */ /* 0x0003e40000100a00 */
[----:B------:R-:W2:Y:S02]  /*16370*/  LDL.LU R17, [R1+0x174] ;  /* 0x0001740001117983 */ /* 0x000ea40000300800 */
[----:B------:R-:W3:Y:S01]  /*16380*/  LDL.LU R18, [R1+0x178] ;  /* 0x0001780001127983 */ /* 0x000ee20000300800 */
[----:B------:R-:W3:Y:S01]  /*16390*/  LDL.LU R19, [R1+0x17c] ;  /* 0x00017c0001137983 */ /* 0x000ee20000300800 */
[----:B------:R-:W4:Y:S02]  /*163a0*/  LDL.LU R24, [R1+0x1c0] ;  /* 0x0001c00001187983 */ /* 0x000f240000300800 */
[----:B------:R-:W4:Y:S02]  /*163b0*/  LDL.LU R25, [R1+0x1c4] ;  /* 0x0001c40001197983 */ /* 0x000f240000300800 */
[----:B------:R-:W-:Y:S01]  /*163c0*/  IMAD.MOV.U32 R28, RZ, RZ, R27 ;  /* 0x000000ffff1c7224 */ /* 0x000fe200078e001b */
[----:B------:R-:W4:Y:S01]  /*163d0*/  LDL.LU R26, [R1+0x1c8] ;  /* 0x0001c800011a7983 */ /* 0x000f220000300800 */
[----:B------:R-:W4:Y:S02]  /*163e0*/  LDL.LU R27, [R1+0x1cc] ;  /* 0x0001cc00011b7983 */ /* 0x000f240000300800 */
[----:B------:R-:W4:Y:S01]  /*163f0*/  LDL.LU.64 R4, [R1] ;  /* 0x0000000001047983 */ /* 0x000f220000300a00 */
[----:B0-----:R-:W4:Y:S01]  /*16400*/  LDL.LU R8, [R1+0x1b0] ;  /* 0x0001b00001087983 */ /* 0x001f220000300800 */
[----:B------:R-:W4:Y:S02]  /*16410*/  LDL.LU R9, [R1+0x1b4] ;  /* 0x0001b40001097983 */ /* 0x000f240000300800 */
[----:B-1----:R-:W4:Y:S02]  /*16420*/  LDL.LU R10, [R1+0x1b8] ;  /* 0x0001b800010a7983 */ /* 0x002f240000300800 */
[----:B------:R-:W4:Y:S01]  /*16430*/  LDL.LU R11, [R1+0x1bc] ;  /* 0x0001bc00010b7983 */ /* 0x000f220000300800 */
[----:B---3--:R-:W-:Y:S01]  /*16440*/  STL.64 [R1+0x958], R18 ;  /* 0x0009581201007387 */ /* 0x008fe20000100a00 */
[----:B--2---:R0:W-:Y:S02]  /*16450*/  STL.64 [R1+0x950], R16 ;  /* 0x0009501001007387 */ /* 0x0041e40000100a00 */
[----:B0-----:R-:W-:-:S02]  /*16460*/  IMAD.MOV.U32 R16, RZ, RZ, R23 ;  /* 0x000000ffff107224 */ /* 0x001fc400078e0017 */
[----:B------:R-:W-:Y:S01]  /*16470*/  IMAD.MOV.U32 R17, RZ, RZ, R29 ;  /* 0x000000ffff117224 */ /* 0x000fe200078e001d */
[----:B------:R-:W2:Y:S01]  /*16480*/  LDL.LU R23, [R1+0x9c0] ;  /* 0x0009c00001177983 */ /* 0x000ea20000300800 */
[----:B------:R-:W3:Y:S03]  /*16490*/  LDL.LU R29, [R1+0x9bc] ;  /* 0x0009bc00011d7983 */ /* 0x000ee60000300800 */
[----:B------:R0:W-:Y:S04]  /*164a0*/  STL.64 [R1+0x970], R16 ;  /* 0x0009701001007387 */ /* 0x0001e80000100a00 */
[----:B0-----:R-:W2:Y:S01]  /*164b0*/  LDL.LU R16, [R1+0x1d0] ;  /* 0x0001d00001107983 */ /* 0x001ea20000300800 */
[----:B------:R-:W2:Y:S02]  /*164c0*/  LDL.LU R17, [R1+0x1d4] ;  /* 0x0001d40001117983 */ /* 0x000ea40000300800 */
[----:B------:R-:W2:Y:S02]  /*164d0*/  LDL.LU R18, [R1+0x1d8] ;  /* 0x0001d80001127983 */ /* 0x000ea40000300800 */
[----:B------:R-:W2:Y:S02]  /*164e0*/  LDL.LU R19, [R1+0x1dc] ;  /* 0x0001dc0001137983 */ /* 0x000ea40000300800 */
[----:B--2---:R-:W-:Y:S11]  /*164f0*/  HMMA.16816.F32 R16, R12, R20, R16 ;  /* 0x000000140c10723c */ /* 0x004ff60000001810 */
[----:B------:R-:W-:Y:S11]  /*16500*/  @!UPT UIADD3 URZ, URZ, URZ, URZ ;  /* 0x0000003f3f3ff290 */ /* 0x000ff6000fffe03f */
[----:B------:R-:W-:Y:S01]  /*16510*/  @!UPT UIADD3 URZ, URZ, URZ, URZ ;  /* 0x0000003f3f3ff290 */ /* 0x000fe2000fffe03f */
[----:B------:R-:W-:Y:S01]  /*16520*/  STL.64 [R1+0xe0], R16 ;  /* 0x0000e01001007387 */ /* 0x000fe20000100a00 */
[----:B------:R-:W-:Y:S02]  /*16530*/  STL.64 [R1+0xe8], R18 ;  /* 0x0000e81201007387 */ /* 0x000fe40000100a00 */
[----:B------:R-:W-:Y:S02]  /*16540*/  STL.64 [R1+0x940], R22 ;  /* 0x0009401601007387 */ /* 0x000fe40000100a00 */
[----:B------:R0:W-:Y:S02]  /*16550*/  STL.64 [R1+0x938], R20 ;  /* 0x0009381401007387 */ /* 0x0001e40000100a00 */
[----:B0-----:R-:W2:Y:S01]  /*16560*/  LDL.LU R20, [R1+0x150] ;  /* 0x0001500001147983 */ /* 0x001ea20000300800 */
[----:B------:R-:W2:Y:S02]  /*16570*/  LDL.LU R21, [R1+0x154] ;  /* 0x0001540001157983 */ /* 0x000ea40000300800 */
[----:B------:R-:W2:Y:S02]  /*16580*/  LDL.LU R22, [R1+0x158] ;  /* 0x0001580001167983 */ /* 0x000ea40000300800 */
[----:B---3--:R-:W-:-:S02]  /*16590*/  IMAD.MOV.U32 R23, RZ, RZ, R29 ;  /* 0x000000ffff177224 */ /* 0x008fc400078e001d */
[----:B------:R-:W3:Y:S01]  /*165a0*/  LDL.LU R29, [R1+0x9b8] ;  /* 0x0009b800011d7983 */ /* 0x000ee20000300800 */
[----:B----4-:R-:W-:Y:S03]  /*165b0*/  HMMA.16816.F32 R24, R12, R4, R24 ;  /* 0x000000040c18723c */ /* 0x010fe60000001818 */
[----:B--2---:R-:W-:Y:S01]  /*165c0*/  STL.64 [R1+0x968], R22 ;  /* 0x0009681601007387 */ /* 0x004fe20000100a00 */
[----:B------:R0:W-:Y:S03]  /*165d0*/  STL.64 [R1+0x960], R20 ;  /* 0x0009601401007387 */ /* 0x0001e60000100a00 */
[----:B0-----:R-:W2:Y:S01]  /*165e0*/  LDL.LU R20, [R1+0x180] ;  /* 0x0001800001147983 */ /* 0x001ea20000300800 */
[----:B------:R-:W2:Y:S02]  /*165f0*/  LDL.LU R21, [R1+0x184] ;  /* 0x0001840001157983 */ /* 0x000ea40000300800 */
[----:B------:R-:W4:Y:S02]  /*16600*/  LDL.LU R22, [R1+0x188] ;  /* 0x0001880001167983 */ /* 0x000f240000300800 */
[----:B------:R-:W4:Y:S02]  /*16610*/  LDL.LU R23, [R1+0x18c] ;  /* 0x00018c0001177983 */ /* 0x000f240000300800 */
[----:B------:R-:W-:-:S02]  /*16620*/  IMAD.MOV.U32 R19, RZ, RZ, R4 ;  /* 0x000000ffff137224 */ /* 0x000fc400078e0004 */
[----:B------:R-:W-:Y:S02]  /*16630*/  IMAD.MOV.U32 R18, RZ, RZ, R5 ;  /* 0x000000ffff127224 */ /* 0x000fe400078e0005 */
[----:B------:R-:W-:Y:S02]  /*16640*/  IMAD.MOV.U32 R16, RZ, RZ, R7 ;  /* 0x000000ffff107224 */ /* 0x000fe400078e0007 */
[----:B------:R-:W-:-:S04]  /*16650*/  IMAD.MOV.U32 R17, RZ, RZ, R6 ;  /* 0x000000ffff117224 */ /* 0x000fc800078e0006 */
[----:B------:R-:W-:Y:S02]  /*16660*/  IMAD.MOV.U32 R7, RZ, RZ, R27 ;  /* 0x000000ffff077224 */ /* 0x000fe400078e001b */
[----:B------:R-:W-:Y:S01]  /*16670*/  IMAD.MOV.U32 R6, RZ, RZ, R25 ;  /* 0x000000ffff067224 */ /* 0x000fe200078e0019 */
[----:B----4-:R-:W-:Y:S01]  /*16680*/  STL.64 [R1+0x980], R22 ;  /* 0x0009801601007387 */ /* 0x010fe20000100a00 */
[----:B--2---:R0:W-:Y:S03]  /*16690*/  STL.64 [R1+0x978], R20 ;  /* 0x0009781401007387 */ /* 0x0041e60000100a00 */
[----:B0-----:R-:W2:Y:S01]  /*166a0*/  LDL.LU R20, [R1+0x190] ;  /* 0x0001900001147983 */ /* 0x001ea20000300800 */
[----:B------:R-:W2:Y:S02]  /*166b0*/  LDL.LU R21, [R1+0x194] ;  /* 0x0001940001157983 */ /* 0x000ea40000300800 */
[----:B------:R-:W2:Y:S02]  /*166c0*/  LDL.LU R22, [R1+0x198] ;  /* 0x0001980001167983 */ /* 0x000ea40000300800 */
[----:B---3--:R-:W-:Y:S01]  /*166d0*/  IMAD.MOV.U32 R23, RZ, RZ, R29 ;  /* 0x000000ffff177224 */ /* 0x008fe200078e001d */
[----:B------:R-:W3:Y:S01]  /*166e0*/  LDL.LU.64 R4, [R1+0x9b0] ;  /* 0x0009b00001047983 */ /* 0x000ee20000300a00 */
[----:B------:R-:W-:-:S02]  /*166f0*/  IMAD.MOV.U32 R29, RZ, RZ, R26 ;  /* 0x000000ffff1d7224 */ /* 0x000fc400078e001a */
[----:B------:R0:W-:Y:S02]  /*16700*/  STL [R1+0xd0], R24 ;  /* 0x0000d01801007387 */ /* 0x0001e40000100800 */
[----:B------:R-:W4:Y:S01]  /*16710*/  LDL.LU.64 R26, [R1+0x9a8] ;  /* 0x0009a800011a7983 */ /* 0x000f220000300a00 */
[----:B0-----:R-:W2:Y:S02]  /*16720*/  LDL.LU.64 R24, [R1+0x9a0] ;  /* 0x0009a00001187983 */ /* 0x001ea40000300a00 */
[C---:B--2---:R-:W-:Y:S11]  /*16730*/  HMMA.16816.F32 R8, R12.reuse, R24, R8 ;  /* 0x000000180c08723c */ /* 0x044ff60000001808 */
[----:B------:R-:W-:Y:S11]  /*16740*/  @!UPT UIADD3 URZ, URZ, URZ, URZ ;  /* 0x0000003f3f3ff290 */ /* 0x000ff6000fffe03f */
[----:B------:R-:W-:Y:S01]  /*16750*/  @!UPT UIADD3 URZ, URZ, URZ, URZ ;  /* 0x0000003f3f3ff290 */ /* 0x000fe2000fffe03f */
[----:B------:R-:W-:Y:S01]  /*16760*/  STL.64 [R1+0xc0], R8 ;  /* 0x0000c00801007387 */ /* 0x000fe20000100a00 */
[----:B------:R0:W-:Y:S03]  /*16770*/  STL.64 [R1+0xc8], R10 ;  /* 0x0000c80a01007387 */ /* 0x0001e60000100a00 */
[----:B0-----:R-:W2:Y:S01]  /*16780*/  LDL.LU.64 R10, [R1+0x998] ;  /* 0x00099800010a7983 */ /* 0x001ea20000300a00 */
[----:B------:R-:W2:Y:S02]  /*16790*/  LDL.LU.64 R8, [R1+0x990] ;  /* 0x0009900001087983 */ /* 0x000ea40000300a00 */
[----:B----4-:R-:W-:Y:S02]  /*167a0*/  STL.64 [R1+0x900], R26 ;  /* 0x0009001a01007387 */ /* 0x010fe40000100a00 */
[----:B------:R0:W-:Y:S02]  /*167b0*/  STL.64 [R1+0x8f8], R24 ;  /* 0x0008f81801007387 */ /* 0x0001e40000100a00 */
[----:B0-----:R-:W3:Y:S01]  /*167c0*/  LDL.LU R24, [R1+0x1a0] ;  /* 0x0001a00001187983 */ /* 0x001ee20000300800 */
[----:B------:R-:W3:Y:S02]  /*167d0*/  LDL.LU R25, [R1+0x1a4] ;  /* 0x0001a40001197983 */ /* 0x000ee40000300800 */
[----:B------:R-:W3:Y:S02]  /*167e0*/  LDL.LU R26, [R1+0x1a8] ;  /* 0x0001a800011a7983 */ /* 0x000ee40000300800 */
[----:B------:R-:W3:Y:S02]  /*167f0*/  LDL.LU R27, [R1+0x1ac] ;  /* 0x0001ac00011b7983 */ /* 0x000ee40000300800 */
[----:B---3--:R-:W-:Y:S01]  /*16800*/  HMMA.16816.F32 R24, R12, R4, R24 ;  /* 0x000000040c18723c */ /* 0x008fe20000001818 */
[----:B------:R-:W3:Y:S11]  /*16810*/  LDL R15, [R1+0x224] ;  /* 0x00022400010f7983 */ /* 0x000ef60000100800 */
[----:B------:R-:W-:Y:S11]  /*16820*/  @!UPT UIADD3 URZ, URZ, URZ, URZ ;  /* 0x0000003f3f3ff290 */ /* 0x000ff6000fffe03f */
[----:B------:R0:W-:Y:S01]  /*16830*/  STL.64 [R1+0xa0], R24 ;  /* 0x0000a01801007387 */ /* 0x0001e20000100a00 */
[----:B------:R-:W-:Y:S02]  /*16840*/  STL.64 [R1+0xa8], R26 ;  /* 0x0000a81a01007387 */ /* 0x000fe40000100a00 */
[----:B0-----:R-:W-:Y:S02]  /*16850*/  IMAD.MOV.U32 R24, RZ, RZ, R19 ;  /* 0x000000ffff187224 */ /* 0x001fe400078e0013 */
[----:B------:R-:W-:Y:S02]  /*16860*/  IMAD.MOV.U32 R25, RZ, RZ, R18 ;  /* 0x000000ffff197224 */ /* 0x000fe400078e0012 */
[----:B--2---:R-:W-:Y:S03]  /*16870*/  HMMA.16816.F32 R16, R8, R16, R20 ;  /* 0x000000100810723c */ /* 0x004fe60000001814 */
[----:B------:R0:W-:Y:S04]  /*16880*/  STL.64 [R1+0x918], R24 ;  /* 0x0009181801007387 */ /* 0x0001e80000100a00 */
[----:B0-----:R-:W2:Y:S01]  /*16890*/  LDL.LU R24, [R1+0x160] ;  /* 0x0001600001187983 */ /* 0x001ea20000300800 */
[----:B------:R-:W2:Y:S02]  /*168a0*/  LDL.LU R25, [R1+0x164] ;  /* 0x0001640001197983 */ /* 0x000ea40000300800 */
[----:B------:R-:W2:Y:S02]  /*168b0*/  LDL.LU R26, [R1+0x168] ;  /* 0x00016800011a7983 */ /* 0x000ea40000300800 */
[----:B------:R-:W2:Y:S01]  /*168c0*/  LDL.LU R27, [R1+0x16c] ;  /* 0x00016c00011b7983 */ /* 0x000ea20000300800 */
[----:B------:R-:W-:Y:S01]  /*168d0*/  STL.64 [R1+0x8f0], R6 ;  /* 0x0008f00601007387 */ /* 0x000fe20000100a00 */
[----:B------:R0:W-:Y:S02]  /*168e0*/  STL.64 [R1+0x8e8], R4 ;  /* 0x0008e80401007387 */ /* 0x0001e40000100a00 */
[----:B0-----:R-:W-:-:S02]  /*168f0*/  IMAD.MOV.U32 R4, RZ, RZ, R2 ;  /* 0x000000ffff047224 */ /* 0x001fc400078e0002 */
[----:B------:R-:W-:Y:S01]  /*16900*/  IMAD.MOV.U32 R5, RZ, RZ, R0 ;  /* 0x000000ffff057224 */ /* 0x000fe200078e0000 */
[----:B------:R-:W4:Y:S01]  /*16910*/  LDL.LU R2, [R1+0x98c] ;  /* 0x00098c0001027983 */ /* 0x000f220000300800 */
[----:B------:R-:W2:Y:S02]  /*16920*/  LDL.LU R0, [R1+0x988] ;  /* 0x0009880001007983 */ /* 0x000ea40000300800 */
[----:B------:R-:W2:Y:S02]  /*16930*/  LDL.LU.64 R22, [R1+0x980] ;  /* 0x0009800001167983 */ /* 0x000ea40000300a00 */
[----:B------:R-:W2:Y:S01]  /*16940*/  LDL.LU.64 R20, [R1+0x978] ;  /* 0x0009780001147983 */ /* 0x000ea20000300a00 */
[----:B------:R0:W-:Y:S01]  /*16950*/  STL.64 [R1+0x90], R16 ;  /* 0x0000901001007387 */ /* 0x0001e20000100a00 */
[----:B------:R2:W-:Y:S03]  /*16960*/  STL.64 [R1+0x98], R18 ;  /* 0x0000981201007387 */ /* 0x0005e60000100a00 */
[----:B0-----:R-:W2:Y:S04]  /*16970*/  LDL.LU.64 R16, [R1+0x970] ;  /* 0x0009700001107983 */ /* 0x001ea80000300a00 */
[----:B---3--:R-:W0:Y:S01]  /*16980*/  LDSM.16.MT88.4 R12, [R15+0x4c00] ;  /* 0x004c00000f0c783b */ /* 0x008e220000004200 */
[C---:B--2---:R-:W-:Y:S03]  /*16990*/  HMMA.16816.F32 R16, R8.reuse, R16, R20 ;  /* 0x000000100810723c */ /* 0x044fe60000001814 */
[----:B------:R-:W2:Y:S01]  /*169a0*/  LDL.LU.64 R22, [R1+0x968] ;  /* 0x0009680001167983 */ /* 0x000ea20000300a00 */
[----:B------:R-:W2:Y:S11]  /*169b0*/  LDL.LU.64 R20, [R1+0x960] ;  /* 0x0009600001147983 */ /* 0x000eb60000300a00 */
[----:B------:R-:W-:Y:S08]  /*169c0*/  @!UPT UIADD3 URZ, URZ, URZ, URZ ;  /* 0x0000003f3f3ff290 */ /* 0x000ff0000fffe03f */
[----:B------:R-:W-:Y:S01]  /*169d0*/  STL.64 [R1+0x80], R16 ;  /* 0x0000801001007387 */ /* 0x000fe20000100a00 */
[----:B------:R1:W-:Y:S03]  /*169e0*/  STL.64 [R1+0x88], R18 ;  /* 0x0000881201007387 */ /* 0x0003e60000100a00 */
[----:B-1----:R-:W3:Y:S01]  /*169f0*/  LDL.LU.64 R18, [R1+0x958] ;  /* 0x0009580001127983 */ /* 0x002ee20000300a00 */
[----:B------:R-:W3:Y:S02]  /*16a00*/  LDL.LU.64 R16, [R1+0x950] ;  /* 0x0009500001107983 */ /* 0x000ee40000300a00 */
[C---:B---3--:R-:W-:Y:S01]  /*16a10*/  HMMA.16816.F32 R4, R8.reuse, R4, R16 ;  /* 0x000000040804723c */ /* 0x048fe20000001810 */
[----:B------:R-:W2:Y:S11]  /*16a20*/  LDL.LU.64 R16, [R1+0x948] ;  /* 0x0009480001107983 */ /* 0x000eb60000300a00 */
[----:B------:R-:W-:Y:S11]  /*16a30*/  @!UPT UIADD3 URZ, URZ, URZ, URZ ;  /* 0x0000003f3f3ff290 */ /* 0x000ff6000fffe03f */
[----:B------:R1:W-:Y:S01]  /*16a40*/  STL.64 [R1+0x70], R4 ;  /* 0x0000700401007387 */ /* 0x0003e20000100a00 */
[----:B------:R3:W-:Y:S03]  /*16a50*/  STL.64 [R1+0x78], R6 ;  /* 0x0000780601007387 */ /* 0x0007e60000100a00 */
[----:B-1----:R-:W4:Y:S01]  /*16a60*/  LDL.LU R4, [R1+0x130] ;  /* 0x0001300001047983 */ /* 0x002f220000300800 */
[----:B------:R-:W4:Y:S02]  /*16a70*/  LDL.LU R5, [R1+0x134] ;  /* 0x0001340001057983 */ /* 0x000f240000300800 */
[----:B---3--:R-:W3:Y:S02]  /*16a80*/  LDL.LU R6, [R1+0x138] ;  /* 0x0001380001067983 */ /* 0x008ee40000300800 */
[----:B------:R-:W3:Y:S01]  /*16a90*/  LDL.LU R7, [R1+0x13c] ;  /* 0x00013c0001077983 */ /* 0x000ee20000300800 */
[----:B--2---:R-:W-:Y:S01]  /*16aa0*/  HMMA.16816.F32 R16, R8, R16, R20 ;  /* 0x000000100810723c */ /* 0x004fe20000001814 */
[----:B---3--:R-:W-:Y:S01]  /*16ab0*/  STL.64 [R1+0x910], R6 ;  /* 0x0009100601007387 */ /* 0x008fe20000100a00 */
[----:B----4-:R1:W-:Y:S03]  /*16ac0*/  STL.64 [R1+0x908], R4 ;  /* 0x0009080401007387 */ /* 0x0103e60000100a00 */
[----:B-1----:R-:W2:Y:S01]  /*16ad0*/  LDL.LU R4, [R1+0x140] ;  /* 0x0001400001047983 */ /* 0x002ea20000300800 */
[----:B------:R-:W2:Y:S02]  /*16ae0*/  LDL.LU R5, [R1+0x144] ;  /* 0x0001440001057983 */ /* 0x000ea40000300800 */
[----:B------:R-:W2:Y:S02]  /*16af0*/  LDL.LU R6, [R1+0x148] ;  /* 0x0001480001067983 */ /* 0x000ea40000300800 */
[----:B------:R-:W2:Y:S01]  /*16b00*/  LDL.LU R7, [R1+0x14c] ;  /* 0x00014c0001077983 */ /* 0x000ea20000300800 */
[----:B------:R-:W3:Y:S01]  /*16b10*/  LDL.LU.64 R22, [R1+0x940] ;  /* 0x0009400001167983 */ /* 0x000ee20000300a00 */
[----:B------:R-:W4:Y:S11]  /*16b20*/  LDL.LU.64 R20, [R1+0x938] ;  /* 0x0009380001147983 */ /* 0x000f360000300a00 */
[----:B------:R-:W-:Y:S02]  /*16b30*/  STL.64 [R1+0x60], R16 ;  /* 0x0000601001007387 */ /* 0x000fe40000100a00 */
[----:B------:R1:W-:Y:S02]  /*16b40*/  STL.64 [R1+0x68], R18 ;  /* 0x0000681201007387 */ /* 0x0003e40000100a00 */
[----:B-1----:R-:W2:Y:S01]  /*16b50*/  LDL.LU.64 R18, [R1+0x930] ;  /* 0x0009300001127983 */ /* 0x002ea20000300a00 */
[----:B------:R-:W3:Y:S02]  /*16b60*/  LDL.LU.64 R16, [R1+0x928] ;  /* 0x0009280001107983 */ /* 0x000ee40000300a00 */
[----:B0-----:R-:W-:Y:S02]  /*16b70*/  STL.64 [R1+0x8e0], R14 ;  /* 0x0008e00e01007387 */ /* 0x001fe40000100a00 */
[----:B------:R0:W-:Y:S02]  /*16b80*/  STL.64 [R1+0x8d8], R12 ;  /* 0x0008d80c01007387 */ /* 0x0001e40000100a00 */
[----:B0-----:R-:W4:Y:S01]  /*16b90*/  LDL.LU R12, [R1+0xb0] ;  /* 0x0000b000010c7983 */ /* 0x001f220000300800 */
[----:B--2---:R-:W-:-:S02]  /*16ba0*/  IMAD.MOV.U32 R13, RZ, RZ, R19 ;  /* 0x000000ffff0d7224 */ /* 0x004fc400078e0013 */
[----:B------:R-:W-:Y:S02]  /*16bb0*/  IMAD.MOV.U32 R14, RZ, RZ, R18 ;  /* 0x000000ffff0e7224 */ /* 0x000fe400078e0012 */
[----:B---3--:R-:W-:Y:S02]  /*16bc0*/  IMAD.MOV.U32 R15, RZ, RZ, R16 ;  /* 0x000000ffff0f7224 */ /* 0x008fe400078e0010 */
[----:B------:R-:W0:Y:S01]  /*16bd0*/  LDSM.16.MT88.4 R16, [R17+0x4c00] ;  /* 0x004c00001110783b */ /* 0x000e220000004200 */
[----:B----4-:R-:W-:Y:S03]  /*16be0*/  HMMA.16816.F32 R24, R8, R20, R24 ;  /* 0x000000140818723c */ /* 0x010fe60000001818 */
[----:B0-----:R0:W-:Y:S01]  /*16bf0*/  STL [R1+0x844], R16 ;  /* 0x0008441001007387 */ /* 0x0011e20000100800 */
[----:B------:R1:W-:Y:S02]  /*16c00*/  STL [R1+0x840], R17 ;  /* 0x0008401101007387 */ /* 0x0003e40000100800 */
[----:B------:R2:W-:Y:S02]  /*16c10*/  STL [R1+0x83c], R18 ;  /* 0x00083c1201007387 */ /* 0x0005e40000100800 */
[----:B------:R-:W-:Y:S02]  /*16c20*/  STL [R1+0x838], R19 ;  /* 0x0008381301007387 */ /* 0x000fe40000100800 */
[----:B0-----:R-:W-:-:S02]  /*16c30*/  IMAD.MOV.U32 R16, RZ, RZ, R2 ;  /* 0x000000ffff107224 */ /* 0x001fc400078e0002 */
[----:B------:R-:W3:Y:S01]  /*16c40*/  LDL.LU R2, [R1+0x920] ;  /* 0x0009200001027983 */ /* 0x000ee20000300800 */
[----:B-1----:R-:W4:Y:S02]  /*16c50*/  LDL.LU R17, [R1+0x124] ;  /* 0x0001240001117983 */ /* 0x002f240000300800 */
[----:B--2---:R-:W4:Y:S08]  /*16c60*/  LDL.LU R18, [R1+0x128] ;  /* 0x0001280001127983 */ /* 0x004f300000300800 */
[----:B------:R0:W-:Y:S01]  /*16c70*/  STL.64 [R1+0x150], R24 ;  /* 0x0001501801007387 */ /* 0x0001e20000100a00 */
[----:B------:R-:W-:Y:S04]  /*16c80*/  STL.64 [R1+0x158], R26 ;  /* 0x0001581a01007387 */ /* 0x000fe80000100a00 */
[----:B0-----:R-:W2:Y:S01]  /*16c90*/  LDL.LU.64 R24, [R1+0x918] ;  /* 0x0009180001187983 */ /* 0x001ea20000300a00 */
[----:B------:R0:W-:Y:S02]  /*16ca0*/  STL.64 [R1+0x890], R22 ;  /* 0x0008901601007387 */ /* 0x0001e40000100a00 */
[----:B------:R-:W-:-:S02]  /*16cb0*/  IMAD.MOV.U32 R19, RZ, RZ, R3 ;  /* 0x000000ffff137224 */ /* 0x000fc400078e0003 */
[----:B0-----:R-:W-:Y:S02]  /*16cc0*/  IMAD.MOV.U32 R23, RZ, RZ, R0 ;  /* 0x000000ffff177224 */ /* 0x001fe400078e0000 */
[----:B---3--:R-:W-:Y:S01]  /*16cd0*/  IMAD.MOV.U32 R22, RZ, RZ, R2 ;  /* 0x000000ffff167224 */ /* 0x008fe200078e0002 */
[C---:B--2---:R-:W-:Y:S04]  /*16ce0*/  HMMA.16816.F32 R24, R8.reuse, R24, R4 ;  /* 0x000000180818723c */ /* 0x044fe80000001804 */
[----:B------:R0:W-:Y:S04]  /*16cf0*/  STL.64 [R1+0x8c8], R22 ;  /* 0x0008c81601007387 */ /* 0x0001e80000100a00 */
[----:B0-----:R-:W2:Y:S01]  /*16d00*/  LDL.LU.64 R22, [R1+0x58] ;  /* 0x0000580001167983 */ /* 0x001ea20000300a00 */
[----:B------:R-:W3:Y:S02]  /*16d10*/  LDL.LU.64 R6, [R1+0x910] ;  /* 0x0009100001067983 */ /* 0x000ee40000300a00 */
[----:B------:R-:W3:Y:S11]  /*16d20*/  LDL.LU.64 R4, [R1+0x908] ;  /* 0x0009080001047983 */ /* 0x000ef60000300a00 */
[----:B------:R-:W-:Y:S01]  /*16d30*/  @!UPT UIADD3 URZ, URZ, URZ, URZ ;  /* 0x0000003f3f3ff290 */ /* 0x000fe2000fffe03f */
[----:B------:R0:W-:Y:S01]  /*16d40*/  STL [R1+0x148], R26 ;  /* 0x0001481a01007387 */ /* 0x0001e20000100800 */
[----:B------:R-:W-:Y:S02]  /*16d50*/  IMAD.MOV.U32 R3, RZ, RZ, R27 ;  /* 0x000000ffff037224 */ /* 0x000fe400078e001b */
[----:B------:R-:W-:Y:S02]  /*16d60*/  IMAD.MOV.U32 R0, RZ, RZ, R24 ;  /* 0x000000ffff007224 */ /* 0x000fe400078e0018 */
[----:B------:R-:W-:Y:S01]  /*16d70*/  IMAD.MOV.U32 R2, RZ, RZ, R25 ;  /* 0x000000ffff027224 */ /* 0x000fe200078e0019 */
[----:B0-----:R-:W2:Y:S01]  /*16d80*/  LDL.LU.64 R26, [R1+0x900] ;  /* 0x00090000011a7983 */ /* 0x001ea20000300a00 */
[----:B------:R-:W3:Y:S03]  /*16d90*/  LDL.LU.64 R24, [R1+0x8f8] ;  /* 0x0008f80001187983 */ /* 0x000ee60000300a00 */
[----:B------:R-:W-:Y:S02]  /*16da0*/  STL [R1+0x84c], R2 ;  /* 0x00084c0201007387 */ /* 0x000fe40000100800 */
[----:B------:R0:W-:Y:S01]  /*16db0*/  STL [R1+0x848], R3 ;  /* 0x0008480301007387 */ /* 0x0001e20000100800 */
[----:B------:R1:W-:Y:S01]  /*16dc0*/  STL [R1+0x7c4], R0 ;  /* 0x0007c40001007387 */ /* 0x0003e20000100800 */
[C---:B---3--:R-:W-:Y:S11]  /*16dd0*/  HMMA.16816.F32 R4, R8.reuse, R24, R4 ;  /* 0x000000180804723c */ /* 0x048ff60000001804 */
[----:B------:R-:W-:Y:S11]  /*16de0*/  @!UPT UIADD3 URZ, URZ, URZ, URZ ;  /* 0x0000003f3f3ff290 */ /* 0x000ff6000fffe03f */
[----:B------:R-:W-:Y:S02]  /*16df0*/  @!UPT UIADD3 URZ, URZ, URZ, URZ ;  /* 0x0000003f3f3ff290 */ /* 0x000fe4000fffe03f */
[----:B0-----:R-:W-:Y:S02]  /*16e00*/  IMAD.MOV.U32 R3, RZ, RZ, R7 ;  /* 0x000000ffff037224 */ /* 0x001fe400078e0007 */
[----:B-1----:R-:W-:Y:S02]  /*16e10*/  IMAD.MOV.U32 R0, RZ, RZ, R6 ;  /* 0x000000ffff007224 */ /* 0x002fe400078e0006 */
[----:B------:R-:W-:Y:S02]  /*16e20*/  IMAD.MOV.U32 R2, RZ, RZ, R4 ;  /* 0x000000ffff027224 */ /* 0x000fe400078e0004 */
[----:B------:R-:W-:Y:S01]  /*16e30*/  IMAD.MOV.U32 R25, RZ, RZ, R5 ;  /* 0x000000ffff197224 */ /* 0x000fe200078e0005 */
[----:B------:R-:W3:Y:S01]  /*16e40*/  LDL.LU.64 R6, [R1+0x8f0] ;  /* 0x0008f00001067983 */ /* 0x000ee20000300a00 */
[----:B------:R-:W2:Y:S02]  /*16e50*/  LDL.LU.64 R4, [R1+0x8e8] ;  /* 0x0008e80001047983 */ /* 0x000ea40000300a00 */
[----:B--2---:R-:W-:Y:S01]  /*16e60*/  HMMA.16816.F32 R8, R8, R4, R12 ;  /* 0x000000040808723c */ /* 0x004fe2000000180c */
[----:B------:R-:W4:Y:S01]  /*16e70*/  LDL.LU.64 R14, [R1+0x8e0] ;  /* 0x0008e000010e7983 */ /* 0x000f220000300a00 */
[----:B------:R-:W4:Y:S02]  /*16e80*/  LDL.LU.64 R12, [R1+0x8d8] ;  /* 0x0008d800010c7983 */ /* 0x000f240000300a00 */
[----:B---3--:R-:W-:Y:S03]  /*16e90*/  STL.64 [R1+0x8b0], R6 ;  /* 0x0008b00601007387 */ /* 0x008fe60000100a00 */
[----:B------:R-:W-:-:S02]  /*16ea0*/  IMAD.MOV.U32 R4, RZ, RZ, R3 ;  /* 0x000000ffff047224 */ /* 0x000fc400078e0003 */
[----:B------:R-:W-:Y:S02]  /*16eb0*/  IMAD.MOV.U32 R5, RZ, RZ, R2 ;  /* 0x000000ffff057224 */ /* 0x000fe400078e0002 */
[----:B------:R-:W-:Y:S02]  /*16ec0*/  IMAD.MOV.U32 R2, RZ, RZ, R22 ;  /* 0x000000ffff027224 */ /* 0x000fe400078e0016 */
[----:B------:R-:W-:-:S10]  /*16ed0*/  IMAD.MOV.U32 R3, RZ, RZ, R23 ;  /* 0x000000ffff037224 */ /* 0x000fd400078e0017 */
[----:B------:R0:W-:Y:S01]  /*16ee0*/  STL.64 [R1+0x768], R10 ;  /* 0x0007680a01007387 */ /* 0x0001e20000100a00 */
[----:B------:R1:W-:Y:S02]  /*16ef0*/  STL.64 [R1+0x760], R8 ;  /* 0x0007600801007387 */ /* 0x0003e40000100a00 */
[----:B0-----:R-:W-:Y:S01]  /*16f00*/  IMAD.MOV.U32 R10, RZ, RZ, R26 ;  /* 0x000000ffff0a7224 */ /* 0x001fe200078e001a */
[----:B-1----:R-:W2:Y:S01]  /*16f10*/  LDL.LU R8, [R1+0x110] ;  /* 0x0001100001087983 */ /* 0x002ea20000300800 */
[----:B------:R-:W2:Y:S02]  /*16f20*/  LDL.LU R9, [R1+0x114] ;  /* 0x0001140001097983 */ /* 0x000ea40000300800 */
[----:B------:R-:W3:Y:S02]  /*16f30*/  LDL.LU R26, [R1+0x8d4] ;  /* 0x0008d400011a7983 */ /* 0x000ee40000300800 */
[----:B------:R-:W-:Y:S02]  /*16f40*/  IMAD.MOV.U32 R11, RZ, RZ, R27 ;  /* 0x000000ffff0b7224 */ /* 0x000fe400078e001b */
[----:B------:R-:W3:Y:S01]  /*16f50*/  LDL.LU R27, [R1+0x8d0] ;  /* 0x0008d000011b7983 */ /* 0x000ee20000300800 */
[C---:B----4-:R-:W-:Y:S03]  /*16f60*/  HMMA.16816.F32 R16, R12.reuse, R22, R16 ;  /* 0x000000160c10723c */ /* 0x050fe60000001810 */
[----:B------:R-:W2:Y:S11]  /*16f70*/  LDL.LU.64 R22, [R1+0x8c8] ;  /* 0x0008c80001167983 */ /* 0x000eb60000300a00 */
[----:B------:R-:W-:Y:S09]  /*16f80*/  @!UPT UIADD3 URZ, URZ, URZ, URZ ;  /* 0x0000003f3f3ff290 */ /* 0x000ff2000fffe03f */
[----:B------:R0:W-:Y:S01]  /*16f90*/  STL.64 [R1+0x190], R16 ;  /* 0x0001901001007387 */ /* 0x0001e20000100a00 */
[----:B------:R1:W-:Y:S02]  /*16fa0*/  STL.64 [R1+0x198], R18 ;  /* 0x0001981201007387 */ /* 0x0003e40000100a00 */
[----:B------:R-:W-:Y:S02]  /*16fb0*/  IMAD.MOV.U32 R24, RZ, RZ, R16 ;  /* 0x000000ffff187224 */ /* 0x000fe400078e0010 */
[----:B0-----:R-:W4:Y:S01]  /*16fc0*/  LDL.LU R16, [R1+0x100] ;  /* 0x0001000001107983 */ /* 0x001f220000300800 */
[----:B------:R-:W4:Y:S02]  /*16fd0*/  LDL.LU R17, [R1+0x104] ;  /* 0x0001040001117983 */ /* 0x000f240000300800 */
[----:B-1----:R-:W4:Y:S01]  /*16fe0*/  LDL.LU R18, [R1+0x108] ;  /* 0x0001080001127983 */ /* 0x002f220000300800 */
[----:B---3--:R0:W-:Y:S01]  /*16ff0*/  STL.64 [R1+0x8c0], R26 ;  /* 0x0008c01a01007387 */ /* 0x0081e20000100a00 */
[----:B------:R-:W-:Y:S02]  /*17000*/  STL [R1+0x8b8], R24 ;  /* 0x0008b81801007387 */ /* 0x000fe40000100800 */
[----:B------:R-:W-:Y:S01]  /*17010*/  IMAD.MOV.U32 R19, RZ, RZ, R28 ;  /* 0x000000ffff137224 */ /* 0x000fe200078e001c */
[----:B0-----:R-:W4:Y:S01]  /*17020*/  LDL.LU.64 R26, [R1+0x38] ;  /* 0x00003800011a7983 */ /* 0x001f220000300a00 */
[----:B--2---:R-:W-:Y:S11]  /*17030*/  HMMA.16816.F32 R8, R12, R22, R8 ;  /* 0x000000160c08723c */ /* 0x004ff60000001808 */
[----:B------:R-:W-:Y:S11]  /*17040*/  @!UPT UIADD3 URZ, URZ, URZ, URZ ;  /* 0x0000003f3f3ff290 */ /* 0x000ff6000fffe03f */
[----:B------:R-:W-:Y:S01]  /*17050*/  @!UPT UIADD3 URZ, URZ, URZ, URZ ;  /* 0x0000003f3f3ff290 */ /* 0x000fe2000fffe03f */
[----:B------:R0:W-:Y:S01]  /*17060*/  STL.64 [R1+0x180], R8 ;  /* 0x0001800801007387 */ /* 0x0001e20000100a00 */
[----:B------:R1:W-:Y:S02]  /*17070*/  STL.64 [R1+0x188], R10 ;  /* 0x0001880a01007387 */ /* 0x0003e40000100a00 */
[----:B------:R-:W-:Y:S02]  /*17080*/  IMAD.MOV.U32 R28, RZ, RZ, R8 ;  /* 0x000000ffff1c7224 */ /* 0x000fe400078e0008 */
[----:B------:R-:W2:Y:S01]  /*17090*/  LDL.LU R20, [R1+0xf0] ;  /* 0x0000f00001147983 */ /* 0x000ea20000300800 */
[----:B------:R-:W2:Y:S01]  /*170a0*/  LDL.LU R21, [R1+0xf4] ;  /* 0x0000f40001157983 */ /* 0x000ea20000300800 */
[----:B------:R-:W2:Y:S02]  /*170b0*/  LDL.LU R22, [R1+0xf8] ;  /* 0x0000f80001167983 */ /* 0x000ea40000300800 */
[----:B------:R-:W2:Y:S02]  /*170c0*/  LDL.LU R23, [R1+0xfc] ;  /* 0x0000fc0001177983 */ /* 0x000ea40000300800 */
[----:B0-----:R-:W-:-:S02]  /*170d0*/  IMAD.MOV.U32 R8, RZ, RZ, R5 ;  /* 0x000000ffff087224 */ /* 0x001fc400078e0005 */
[----:B-1----:R-:W-:Y:S02]  /*170e0*/  IMAD.MOV.U32 R11, RZ, RZ, R4 ;  /* 0x000000ffff0b7224 */ /* 0x002fe400078e0004 */
[----:B------:R-:W-:Y:S02]  /*170f0*/  IMAD.MOV.U32 R10, RZ, RZ, R0 ;  /* 0x000000ffff0a7224 */ /* 0x000fe400078e0000 */
[----:B------:R-:W-:-:S03]  /*17100*/  IMAD.MOV.U32 R9, RZ, RZ, R25 ;  /* 0x000000ffff097224 */ /* 0x000fc600078e0019 */
[----:B------:R-:W-:Y:S02]  /*17110*/  STL.64 [R1+0x860], R10 ;  /* 0x0008600a01007387 */ /* 0x000fe40000100a00 */
[----:B------:R0:W-:Y:S02]  /*17120*/  STL.64 [R1+0x858], R8 ;  /* 0x0008580801007387 */ /* 0x0001e40000100a00 */
[----:B0-----:R-:W3:Y:S01]  /*17130*/  LDL.LU R8, [R1+0xc0] ;  /* 0x0000c00001087983 */ /* 0x001ee20000300800 */
[----:B------:R-:W3:Y:S02]  /*17140*/  LDL.LU R9, [R1+0xc4] ;  /* 0x0000c40001097983 */ /* 0x000ee40000300800 */
[----:B------:R-:W2:Y:S02]  /*17150*/  LDL.LU R10, [R1+0xc8] ;  /* 0x0000c800010a7983 */ /* 0x000ea40000300800 */
[----:B------:R-:W2:Y:S02]  /*17160*/  LDL.LU R11, [R1+0xcc] ;  /* 0x0000cc00010b7983 */ /* 0x000ea40000300800 */
[----:B--2---:R0:W-:Y:S01]  /*17170*/  STL.64 [R1+0x870], R10 ;  /* 0x0008700a01007387 */ /* 0x0041e20000100a00 */
[----:B---3--:R1:W-:Y:S03]  /*17180*/  STL.64 [R1+0x868], R8 ;  /* 0x0008680801007387 */ /* 0x0083e60000100a00 */
[----:B0-----:R-:W2:Y:S01]  /*17190*/  LDL.LU.64 R10, [R1+0x8] ;  /* 0x00000800010a7983 */ /* 0x001ea20000300a00 */
[----:B----4-:R-:W-:Y:S03]  /*171a0*/  HMMA.16816.F32 R4, R12, R26, R16 ;  /* 0x0000001a0c04723c */ /* 0x010fe60000001810 */
[----:B--2---:R0:W-:Y:S01]  /*171b0*/  STL.64 [R1+0x888], R10 ;  /* 0x0008880a01007387 */ /* 0x0041e20000100a00 */
[----:B-1----:R-:W2:Y:S02]  /*171c0*/  LDL.LU R8, [R1+0xe0] ;  /* 0x0000e00001087983 */ /* 0x002ea40000300800 */
[----:B------:R-:W2:Y:S01]  /*171d0*/  LDL.LU R9, [R1+0xe4] ;  /* 0x0000e40001097983 */ /* 0x000ea20000300800 */
[----:B0-----:R-:W3:Y:S01]  /*171e0*/  LDL.LU R10, [R1+0xe8] ;  /* 0x0000e800010a7983 */ /* 0x001ee20000300800 */
[----:B------:R-:W3:Y:S02]  /*171f0*/  LDL.LU R11, [R1+0xec] ;  /* 0x0000ec00010b7983 */ /* 0x000ee40000300800 */
[----:B------:R-:W-:-:S02]  /*17200*/  IMAD.MOV.U32 R18, RZ, RZ, R26 ;  /* 0x000000ffff127224 */ /* 0x000fc400078e001a */
[----:B------:R-:W-:Y:S01]  /*17210*/  IMAD.MOV.U32 R19, RZ, RZ, R27 ;  /* 0x000000ffff137224 */ /* 0x000fe200078e001b */
[----:B---3--:R0:W-:Y:S01]  /*17220*/  STL.64 [R1+0x8a0], R10 ;  /* 0x0008a00a01007387 */ /* 0x0081e20000100a00 */
[----:B--2---:R-:W-:Y:S03]  /*17230*/  STL.64 [R1+0x898], R8 ;  /* 0x0008980801007387 */ /* 0x004fe60000100a00 */
[----:B0-----:R-:W2:Y:S01]  /*17240*/  LDL.LU.64 R10, [R1+0x28] ;  /* 0x00002800010a7983 */ /* 0x001ea20000300a00 */
[----:B------:R-:W3:Y:S02]  /*17250*/  LDL.LU.64 R26, [R1+0x8c0] ;  /* 0x0008c000011a7983 */ /* 0x000ee40000300a00 */
[----:B------:R-:W4:Y:S03]  /*17260*/  LDL.LU R24, [R1+0x8b8] ;  /* 0x0008b80001187983 */ /* 0x000f260000300800 */
[----:B------:R-:W-:Y:S01]  /*17270*/  STL.64 [R1+0x120], R4 ;  /* 0x0001200401007387 */ /* 0x000fe20000100a00 */
[----:B------:R0:W-:Y:S04]  /*17280*/  STL.64 [R1+0x128], R6 ;  /* 0x0001280601007387 */ /* 0x0001e80000100a00 */
[----:B0-----:R-:W4:Y:S01]  /*17290*/  LDL.LU.64 R6, [R1+0x8b0] ;  /* 0x0008b00001067983 */ /* 0x001f220000300a00 */
[----:B------:R-:W-:Y:S01]  /*172a0*/  IMAD.MOV.U32 R25, RZ, RZ, R4 ;  /* 0x000000ffff197224 */ /* 0x000fe200078e0004 */
[----:B--2---:R-:W-:Y:S02]  /*172b0*/  HMMA.16816.F32 R20, R12, R10, R20 ;  /* 0x0000000a0c14723c */ /* 0x004fe40000001814 */
[----:B---3--:R-:W-:Y:S02]  /*172c0*/  STL.64 [R1+0x880], R26 ;  /* 0x0008801a01007387 */ /* 0x008fe40000100a00 */
[----:B----4-:R0:W-:Y:S02]  /*172d0*/  STL.64 [R1+0x878], R24 ;  /* 0x0008781801007387 */ /* 0x0101e40000100a00 */
[----:B------:R-:W-:-:S02]  /*172e0*/  IMAD.MOV.U32 R16, RZ, RZ, R10 ;  /* 0x000000ffff107224 */ /* 0x000fc400078e000a */
[----:B------:R-:W-:Y:S01]  /*172f0*/  IMAD.MOV.U32 R17, RZ, RZ, R11 ;  /* 0x000000ffff117224 */ /* 0x000fe200078e000b */
[----:B0-----:R-:W2:Y:S01]  /*17300*/  LDL.LU R24, [R1+0xd0] ;  /* 0x0000d00001187983 */ /* 0x001ea20000300800 */
[----:B------:R-:W-:-:S03]  /*17310*/  IMAD.MOV.U32 R25, RZ, RZ, R6 ;  /* 0x000000ffff197224 */ /* 0x000fc600078e0006 */
[----:B------:R-:W3:Y:S01]  /*17320*/  LDL.LU R6, [R1+0x8a8] ;  /* 0x0008a80001067983 */ /* 0x000ee20000300800 */
[----:B------:R-:W4:Y:S02]  /*17330*/  LDL.LU R4, [R1+0x230] ;  /* 0x0002300001047983 */ /* 0x000f240000300800 */
[----:B------:R-:W4:Y:S02]  /*17340*/  LDL.LU R5, [R1+0x42c] ;  /* 0x00042c0001057983 */ /* 0x000f240000300800 */
[----:B------:R-:W2:Y:S01]  /*17350*/  LDL.LU.64 R10, [R1+0x8a0] ;  /* 0x0008a000010a7983 */ /* 0x000ea20000300a00 */
[----:B------:R-:W2:Y:S04]  /*17360*/  LDL.LU.64 R8, [R1+0x898] ;  /* 0x0008980001087983 */ /* 0x000ea80000300a00 */
[----:B------:R-:W-:Y:S02]  /*17370*/  STL.64 [R1+0x110], R20 ;  /* 0x0001101401007387 */ /* 0x000fe40000100a00 */
[----:B------:R0:W-:Y:S02]  /*17380*/  STL.64 [R1+0x118], R22 ;  /* 0x0001181601007387 */ /* 0x0001e40000100a00 */
[----:B0-----:R-:W2:Y:S02]  /*17390*/  LDL.LU.64 R22, [R1+0x890] ;  /* 0x0008900001167983 */ /* 0x001ea40000300a00 */
[----:B--2---:R-:W-:Y:S11]  /*173a0*/  HMMA.16816.F32 R8, R12, R22, R8 ;  /* 0x000000160c08723c */ /* 0x004ff60000001808 */
[----:B------:R-:W-:Y:S11]  /*173b0*/  @!UPT UIADD3 URZ, URZ, URZ, URZ ;  /* 0x0000003f3f3ff290 */ /* 0x000ff6000fffe03f */
[----:B------:R-:W-:Y:S01]  /*173c0*/  @!UPT UIADD3 URZ, URZ, URZ, URZ ;  /* 0x0000003f3f3ff290 */ /* 0x000fe2000fffe03f */
[----:B------:R-:W-:Y:S01]  /*173d0*/  STL.64 [R1+0x100], R8 ;  /* 0x0001000801007387 */ /* 0x000fe20000100a00 */
[----:B------:R0:W-:Y:S03]  /*173e0*/  STL.64 [R1+0x108], R10 ;  /* 0x0001080a01007387 */ /* 0x0001e60000100a00 */
[----:B0-----:R-:W2:Y:S01]  /*173f0*/  LDL.LU.64 R10, [R1+0x888] ;  /* 0x00088800010a7983 */ /* 0x001ea20000300a00 */
[----:B------:R-:W-:Y:S02]  /*17400*/  IMAD.MOV.U32 R26, RZ, RZ, R29 ;  /* 0x000000ffff1a7224 */ /* 0x000fe400078e001d */
[----:B------:R-:W-:Y:S02]  /*17410*/  IMAD.MOV.U32 R27, RZ, RZ, R7 ;  /* 0x000000ffff1b7224 */ /* 0x000fe400078e0007 */
[----:B------:R-:W-:Y:S02]  /*17420*/  IMAD.MOV.U32 R0, RZ, RZ, R22 ;  /* 0x000000ffff007224 */ /* 0x000fe400078e0016 */
[----:B------:R-:W-:-:S03]  /*17430*/  IMAD.MOV.U32 R22, RZ, RZ, R9 ;  /* 0x000000ffff167224 */ /* 0x000fc600078e0009 */
[----:B--2---:R-:W-:Y:S01]  /*17440*/  HMMA.16816.F32 R24, R12, R10, R24 ;  /* 0x0000000a0c18723c */ /* 0x004fe20000001818 */
[----:B------:R-:W-:Y:S02]  /*17450*/  IMAD.MOV.U32 R7, RZ, RZ, R10 ;  /* 0x000000ffff077224 */ /* 0x000fe400078e000a */
[----:B------:R-:W-:Y:S11]  /*17460*/  IMAD.MOV.U32 R21, RZ, RZ, R11 ;  /* 0x000000ffff157224 */ /* 0x000ff600078e000b */
[----:B------:R-:W-:Y:S09]  /*17470*/  @!UPT UIADD3 URZ, URZ, URZ, URZ ;  /* 0x0000003f3f3ff290 */ /* 0x000ff2000fffe03f */
[----:B------:R-:W-:Y:S01]  /*17480*/  STL.64 [R1+0xf0], R24 ;  /* 0x0000f01801007387 */ /* 0x000fe20000100a00 */
[----:B------:R0:W-:Y:S03]  /*17490*/  STL.64 [R1+0xf8], R26 ;  /* 0x0000f81a01007387 */ /* 0x0001e60000100a00 */
[----:B0-----:R-:W2:Y:S01]  /*174a0*/  LDL.LU.64 R26, [R1+0x880] ;  /* 0x00088000011a7983 */ /* 0x001ea20000300a00 */
[----:B------:R-:W2:Y:S02]  /*174b0*/  LDL.LU.64 R24, [R1+0x878] ;  /* 0x0008780001187983 */ /* 0x000ea40000300a00 */
[----:B------:R-:W2:Y:S02]  /*174c0*/  LDL.LU.64 R10, [R1+0x870] ;  /* 0x00087000010a7983 */ /* 0x000ea40000300a00 */
[----:B------:R-:W2:Y:S02]  /*174d0*/  LDL.LU.64 R8, [R1+0x868] ;  /* 0x0008680001087983 */ /* 0x000ea40000300a00 */
[----:B------:R-:W-:-:S02]  /*174e0*/  IMAD.MOV.U32 R29, RZ, RZ, R20 ;  /* 0x000000ffff1d7224 */ /* 0x000fc400078e0014 */
[----:B------:R-:W-:Y:S01]  /*174f0*/  IMAD.MOV.U32 R20, RZ, RZ, R23 ;  /* 0x000000ffff147224 */ /* 0x000fe200078e0017 */
[----:B--2---:R-:W-:Y:S11]  /*17500*/  HMMA.16816.F32 R8, R12, R26, R8 ;  /* 0x0000001a0c08723c */ /* 0x004ff60000001808 */
[----:B------:R-:W-:Y:S11]  /*17510*/  @!UPT UIADD3 URZ, URZ, URZ, URZ ;  /* 0x0000003f3f3ff290 */ /* 0x000ff6000fffe03f */
[----:B------:R-:W-:Y:S01]  /*17520*/  @!UPT UIADD3 URZ, URZ, URZ, URZ ;  /* 0x0000003f3f3ff290 */ /* 0x000fe2000fffe03f */
[----:B------:R-:W-:Y:S01]  /*17530*/  STL.64 [R1+0xe0], R8 ;  /* 0x0000e00801007387 */ /* 0x000fe20000100a00 */
[----:B------:R-:W-:Y:S02]  /*17540*/  IMAD.MOV.U32 R23, RZ, RZ, R9 ;  /* 0x000000ffff177224 */ /* 0x000fe400078e0009 */
[----:B------:R0:W-:Y:S02]  /*17550*/  STL.64 [R1+0xe8], R10 ;  /* 0x0000e80a01007387 */ /* 0x0001e40000100a00 */
[----:B0-----:R-:W2:Y:S01]  /*17560*/  LDL.LU.64 R10, [R1+0x860] ;  /* 0x00086000010a7983 */ /* 0x001ea20000300a00 */
[----:B------:R-:W2:Y:S02]  /*17570*/  LDL.LU.64 R8, [R1+0x858] ;  /* 0x0008580001087983 */ /* 0x000ea40000300a00 */
[----:B------:R0:W-:Y:S02]  /*17580*/  STL.64 [R1+0x808], R22 ;  /* 0x0008081601007387 */ /* 0x0001e40000100a00 */
[----:B0-----:R-:W-:-:S02]  /*17590*/  IMAD.MOV.U32 R23, RZ, RZ, R7 ;  /* 0x000000ffff177224 */ /* 0x001fc400078e0007 */
[----:B------:R-:W3:Y:S01]  /*175a0*/  LDL.LU R7, [R1+0x850] ;  /* 0x0008500001077983 */ /* 0x000ee20000300800 */
[----:B------:R0:W-:Y:S03]  /*175b0*/  STL.64 [R1+0x800], R20 ;  /* 0x0008001401007387 */ /* 0x0001e60000100a00 */
[----:B0-----:R-:W2:Y:S01]  /*175c0*/  LDL.LU R21, [R1+0x55c] ;  /* 0x00055c0001157983 */ /* 0x001ea20000300800 */
[----:B------:R-:W2:Y:S02]  /*175d0*/  LDL.LU R20, [R1+0x404] ;  /* 0x0004040001147983 */ /* 0x000ea40000300800 */
[----:B------:R-:W-:Y:S02]  /*175e0*/  STL.64 [R1+0x780], R26 ;  /* 0x0007801a01007387 */ /* 0x000fe40000100a00 */
[----:B------:R0:W-:Y:S02]  /*175f0*/  STL.64 [R1+0x778], R24 ;  /* 0x0007781801007387 */ /* 0x0001e40000100a00 */
[----:B0-----:R-:W3:Y:S01]  /*17600*/  LDL.LU R24, [R1+0xa0] ;  /* 0x0000a00001187983 */ /* 0x001ee20000300800 */
[----:B------:R-:W3:Y:S02]  /*17610*/  LDL.LU R25, [R1+0xa4] ;  /* 0x0000a40001197983 */ /* 0x000ee40000300800 */
[----:B------:R-:W3:Y:S02]  /*17620*/  LDL.LU R26, [R1+0xa8] ;  /* 0x0000a800011a7983 */ /* 0x000ee40000300800 */
[----:B------:R-:W3:Y:S02]  /*17630*/  LDL.LU R27, [R1+0xac] ;  /* 0x0000ac00011b7983 */ /* 0x000ee40000300800 */
[----:B---3--:R-:W-:Y:S07]  /*17640*/  HMMA.16816.F32 R12, R12, R6, R24 ;  /* 0x000000060c0c723c */ /* 0x008fee0000001818 */
[----:B------:R-:W-:-:S05]  /*17650*/  IMAD.MOV.U32 R27, RZ, RZ, R23 ;  /* 0x000000ffff1b7224 */ /* 0x000fca00078e0017 */
[----:B------:R0:W-:Y:S11]  /*17660*/  STL [R1+0x820], R27 ;  /* 0x0008201b01007387 */ /* 0x0001f60000100800 */
[----:B------:R-:W-:Y:S01]  /*17670*/  STL.64 [R1+0xd0], R12 ;  /* 0x0000d00c01007387 */ /* 0x000fe20000100a00 */
[----:B------:R-:W-:Y:S02]  /*17680*/  STL.64 [R1+0xd8], R14 ;  /* 0x0000d80e01007387 */ /* 0x000fe40000100a00 */
[----:B------:R-:W3:Y:S02]  /*17690*/  LDL.LU R22, [R1+0x48] ;  /* 0x0000480001167983 */ /* 0x000ee40000300800 */
[----:B------:R-:W3:Y:S02]  /*176a0*/  LDL.LU R23, [R1+0x4c] ;  /* 0x00004c0001177983 */ /* 0x000ee40000300800 */
[----:B------:R-:W-:-:S02]  /*176b0*/  IMAD.MOV.U32 R26, RZ, RZ, R2 ;  /* 0x000000ffff1a7224 */ /* 0x000fc400078e0002 */
[----:B0-----:R-:W-:Y:S01]  /*176c0*/  IMAD.MOV.U32 R27, RZ, RZ, R3 ;  /* 0x000000ffff1b7224 */ /* 0x001fe200078e0003 */
[----:B------:R-:W4:Y:S01]  /*176d0*/  LDL.LU R2, [R1+0x84c] ;  /* 0x00084c0001027983 */ /* 0x000f220000300800 */
[----:B------:R-:W4:Y:S03]  /*176e0*/  LDL.LU R3, [R1+0x848] ;  /* 0x0008480001037983 */ /* 0x000f260000300800 */
[----:B---3--:R-:W-:Y:S01]  /*176f0*/  STL.64 [R1+0x830], R22 ;  /* 0x0008301601007387 */ /* 0x008fe20000100a00 */
[----:B--2---:R0:W-:Y:S03]  /*17700*/  STL.64 [R1+0x828], R20 ;  /* 0x0008281401007387 */ /* 0x0041e60000100a00 */
[----:B0-----:R-:W2:Y:S01]  /*17710*/  LDL.LU R20, [R1+0x90] ;  /* 0x0000900001147983 */ /* 0x001ea20000300800 */
[----:B------:R-:W2:Y:S02]  /*17720*/  LDL.LU R21, [R1+0x94] ;  /* 0x0000940001157983 */ /* 0x000ea40000300800 */
[----:B------:R-:W2:Y:S02]  /*17730*/  LDL.LU R22, [R1+0x98] ;  /* 0x0000980001167983 */ /* 0x000ea40000300800 */
[----:B------:R-:W2:Y:S01]  /*17740*/  LDL.LU R23, [R1+0x9c] ;  /* 0x00009c0001177983 */ /* 0x000ea20000300800 */
[----:B------:R-:W-:Y:S01]  /*17750*/  STL.64 [R1+0x818], R10 ;  /* 0x0008180a01007387 */ /* 0x000fe20000100a00 */
[----:B------:R0:W-:Y:S03]  /*17760*/  STL.64 [R1+0x810], R8 ;  /* 0x0008100801007387 */ /* 0x0001e60000100a00 */
[----:B0-----:R-:W3:Y:S01]  /*17770*/  LDL.LU R8, [R1+0x80] ;  /* 0x0000800001087983 */ /* 0x001ee20000300800 */
[----:B------:R-:W3:Y:S02]  /*17780*/  LDL.LU R9, [R1+0x84] ;  /* 0x0000840001097983 */ /* 0x000ee40000300800 */
[----:B------:R-:W3:Y:S02]  /*17790*/  LDL.LU R10, [R1+0x88] ;  /* 0x00008800010a7983 */ /* 0x000ee40000300800 */
[----:B------:R-:W3:Y:S01]  /*177a0*/  LDL.LU R11, [R1+0x8c] ;  /* 0x00008c00010b7983 */ /* 0x000ee20000300800 */
[----:B------:R0:W-:Y:S01]  /*177b0*/  STL.64 [R1+0x7d0], R6 ;  /* 0x0007d00601007387 */ /* 0x0001e20000100a00 */
[----:B----4-:R-:W-:Y:S02]  /*177c0*/  STL.64 [R1+0x7c8], R4 ;  /* 0x0007c80401007387 */ /* 0x010fe40000100a00 */
[----:B0-----:R-:W-:-:S02]  /*177d0*/  IMAD.MOV.U32 R6, RZ, RZ, R16 ;  /* 0x000000ffff067224 */ /* 0x001fc400078e0010 */
[----:B------:R-:W-:Y:S01]  /*177e0*/  IMAD.MOV.U32 R7, RZ, RZ, R17 ;  /* 0x000000ffff077224 */ /* 0x000fe200078e0011 */
[----:B------:R-:W2:Y:S01]  /*177f0*/  LDL.LU R16, [R1+0x844] ;  /* 0x0008440001107983 */ /* 0x000ea20000300800 */
[----:B------:R-:W2:Y:S03]  /*17800*/  LDL.LU R17, [R1+0x840] ;  /* 0x0008400001117983 */ /* 0x000ea60000300800 */
[----:B------:R0:W-:Y:S02]  /*17810*/  STL.64 [R1+0x7e8], R6 ;  /* 0x0007e80601007387 */ /* 0x0001e40000100a00 */
[----:B0-----:R-:W-:Y:S02]  /*17820*/  IMAD.MOV.U32 R6, RZ, RZ, R18 ;  /* 0x000000ffff067224 */ /* 0x001fe400078e0012 */
[----:B------:R-:W-:Y:S01]  /*17830*/  IMAD.MOV.U32 R7, RZ, RZ, R19 ;  /* 0x000000ffff077224 */ /* 0x000fe200078e0013 */
[----:B------:R-:W2:Y:S01]  /*17840*/  LDL.LU R18, [R1+0x83c] ;  /* 0x00083c0001127983 */ /* 0x000ea20000300800 */
[----:B------:R-:W2:Y:S02]  /*17850*/  LDL.LU R19, [R1+0x838] ;  /* 0x0008380001137983 */ /* 0x000ea40000300800 */
[----:B------:R-:W4:Y:S02]  /*17860*/  LDL.LU R12, [R1+0x2d8] ;  /* 0x0002d800010c7983 */ /* 0x000f240000300800 */
[----:B------:R-:W4:Y:S01]  /*17870*/  LDL.LU R13, [R1+0x584] ;  /* 0x00058400010d7983 */ /* 0x000f220000300800 */
[----:B------:R-:W2:Y:S01]  /*17880*/  LDL.LU R14, [R1+0x434] ;  /* 0x00043400010e7983 */ /* 0x000ea20000300800 */
[----:B------:R-:W2:Y:S03]  /*17890*/  LDL.LU R15, [R1+0x628] ;  /* 0x00062800010f7983 */ /* 0x000ea60000300800 */
[----:B--2---:R-:W-:Y:S01]  /*178a0*/  STL.64 [R1+0x7e0], R14 ;  /* 0x0007e00e01007387 */ /* 0x004fe20000100a00 */
[----:B----4-:R0:W-:Y:S03]  /*178b0*/  STL.64 [R1+0x7d8], R12 ;  /* 0x0007d80c01007387 */ /* 0x0101e60000100a00 */
[----:B0-----:R-:W2:Y:S01]  /*178c0*/  LDL.LU R12, [R1+0x60] ;  /* 0x00006000010c7983 */ /* 0x001ea20000300800 */
[----:B------:R-:W2:Y:S02]  /*178d0*/  LDL.LU R13, [R1+0x64] ;  /* 0x00006400010d7983 */ /* 0x000ea40000300800 */
[----:B------:R-:W4:Y:S02]  /*178e0*/  LDL.LU R14, [R1+0x68] ;  /* 0x00006800010e7983 */ /* 0x000f240000300800 */
[----:B------:R-:W4:Y:S01]  /*178f0*/  LDL.LU R15, [R1+0x6c] ;  /* 0x00006c00010f7983 */ /* 0x000f220000300800 */
[----:B------:R-:W-:Y:S01]  /*17900*/  HMMA.16816.F32 R24, R16, R26, R20 ;  /* 0x0000001a1018723c */ /* 0x000fe20000001814 */
[----:B----4-:R-:W-:Y:S01]  /*17910*/  STL.64 [R1+0x7f8], R14 ;  /* 0x0007f80e01007387 */ /* 0x010fe20000100a00 */
[----:B--2---:R0:W-:Y:S03]  /*17920*/  STL.64 [R1+0x7f0], R12 ;  /* 0x0007f00c01007387 */ /* 0x0041e60000100a00 */
[----:B0-----:R-:W2:Y:S01]  /*17930*/  LDL.LU R12, [R1+0x70] ;  /* 0x00007000010c7983 */ /* 0x001ea20000300800 */
[----:B------:R-:W2:Y:S02]  /*17940*/  LDL.LU R13, [R1+0x74] ;  /* 0x00007400010d7983 */ /* 0x000ea40000300800 */
[----:B------:R-:W2:Y:S02]  /*17950*/  LDL.LU R14, [R1+0x78] ;  /* 0x00007800010e7983 */ /* 0x000ea40000300800 */
[----:B------:R-:W2:Y:S01]  /*17960*/  LDL.LU R15, [R1+0x7c] ;  /* 0x00007c00010f7983 */ /* 0x000ea20000300800 */
[----:B------:R-:W3:Y:S01]  /*17970*/  LDL.LU.64 R22, [R1+0x830] ;  /* 0x0008300001167983 */ /* 0x000ee20000300a00 */
[----:B------:R-:W4:Y:S11]  /*17980*/  LDL.LU.64 R20, [R1+0x828] ;  /* 0x0008280001147983 */ /* 0x000f360000300a00 */
[----:B------:R-:W-:Y:S02]  /*17990*/  STL.64 [R1+0xc0], R24 ;  /* 0x0000c01801007387 */ /* 0x000fe40000100a00 */
[----:B------:R0:W-:Y:S02]  /*179a0*/  STL.64 [R1+0xc8], R26 ;  /* 0x0000c81a01007387 */ /* 0x0001e40000100a00 */
[----:B0-----:R-:W2:Y:S01]  /*179b0*/  LDL.LU R27, [R1+0x820] ;  /* 0x00082000011b7983 */ /* 0x001ea20000300800 */
[----:B----4-:R-:W-:-:S02]  /*179c0*/  IMAD.MOV.U32 R24, RZ, RZ, R20 ;  /* 0x000000ffff187224 */ /* 0x010fc400078e0014 */
[----:B------:R-:W-:Y:S02]  /*179d0*/  IMAD.MOV.U32 R25, RZ, RZ, R21 ;  /* 0x000000ffff197224 */ /* 0x000fe400078e0015 */
[C---:B---3--:R-:W-:Y:S08]  /*179e0*/  HMMA.16816.F32 R20, R16.reuse, R22, R8 ;  /* 0x000000161014723c */ /* 0x048ff00000001808 */
[C---:B--2---:R-:W-:Y:S01]  /*179f0*/  HMMA.16816.F32 R4, R16.reuse, R6, R12 ;  /* 0x000000061004723c */ /* 0x044fe2000000180c */
[----:B------:R-:W2:Y:S01]  /*17a00*/  LDL.LU.64 R10, [R1+0x818] ;  /* 0x00081800010a7983 */ /* 0x000ea20000300a00 */
[----:B------:R-:W3:Y:S11]  /*17a10*/  LDL.LU.64 R8, [R1+0x810] ;  /* 0x0008100001087983 */ /* 0x000ef60000300a00 */
[----:B------:R-:W-:Y:S02]  /*17a20*/  @!UPT UIADD3 URZ, URZ, URZ, URZ ;  /* 0x0000003f3f3ff290 */ /* 0x000fe4000fffe03f */
[----:B------:R-:W-:Y:S01]  /*17a30*/  STL.64 [R1+0xb0], R20 ;  /* 0x0000b01401007387 */ /* 0x000fe20000100a00 */
[----:B------:R0:W-:Y:S03]  /*17a40*/  STL.64 [R1+0xb8], R22 ;  /* 0x0000b81601007387 */ /* 0x0001e60000100a00 */
[----:B0-----:R-:W4:Y:S01]  /*17a50*/  LDL.LU.64 R22, [R1+0x808] ;  /* 0x0008080001167983 */ /* 0x001f220000300a00 */
[----:B------:R-:W2:Y:S02]  /*17a60*/  LDL.LU.64 R20, [R1+0x800] ;  /* 0x0008000001147983 */ /* 0x000ea40000300a00 */
[----:B------:R-:W2:Y:S02]  /*17a70*/  LDL.LU.64 R14, [R1+0x7f8] ;  /* 0x0007f800010e7983 */ /* 0x000ea40000300a00 */
[----:B------:R-:W2:Y:S01]  /*17a80*/  LDL.LU.64 R12, [R1+0x7f0] ;  /* 0x0007f000010c7983 */ /* 0x000ea20000300a00 */
[----:B------:R-:W-:Y:S01]  /*17a90*/  STL.64 [R1+0xa0], R4 ;  /* 0x0000a00401007387 */ /* 0x000fe20000100a00 */
[----:B------:R0:W-:Y:S03]  /*17aa0*/  STL.64 [R1+0xa8], R6 ;  /* 0x0000a80601007387 */ /* 0x0001e60000100a00 */
[----:B0-----:R-:W2:Y:S02]  /*17ab0*/  LDL.LU.64 R6, [R1+0x7e8] ;  /* 0x0007e80001067983 */ /* 0x001ea40000300a00 */
[----:B--2---:R-:W-:Y:S02]  /*17ac0*/  HMMA.16816.F32 R4, R16, R6, R12 ;  /* 0x000000061004723c */ /* 0x004fe4000000180c */
[----:B------:R-:W2:Y:S01]  /*17ad0*/  LDL.LU.64 R14, [R1+0x7e0] ;  /* 0x0007e000010e7983 */ /* 0x000ea20000300a00 */
[----:B------:R-:W2:Y:S11]  /*17ae0*/  LDL.LU.64 R12, [R1+0x7d8] ;  /* 0x0007d800010c7983 */ /* 0x000eb60000300a00 */
[----:B------:R-:W-:Y:S09]  /*17af0*/  @!UPT UIADD3 URZ, URZ, URZ, URZ ;  /* 0x0000003f3f3ff290 */ /* 0x000ff2000fffe03f */
[----:B------:R-:W-:Y:S01]  /*17b00*/  STL.64 [R1+0x90], R4 ;  /* 0x0000900401007387 */ /* 0x000fe20000100a00 */
[----:B------:R0:W-:Y:S03]  /*17b10*/  STL.64 [R1+0x98], R6 ;  /* 0x0000980601007387 */ /* 0x0001e60000100a00 */
[----:B0-----:R-:W3:Y:S01]  /*17b20*/  LDL.LU.64 R6, [R1+0x7d0] ;  /* 0x0007d00001067983 */ /* 0x001ee20000300a00 */
[----:B------:R-:W3:Y:S02]  /*17b30*/  LDL.LU.64 R4, [R1+0x7c8] ;  /* 0x0007c80001047983 */ /* 0x000ee40000300a00 */
[----:B------:R-:W-:Y:S02]  /*17b40*/  IMAD.MOV.U32 R26, RZ, RZ, R27 ;  /* 0x000000ffff1a7224 */ /* 0x000fe400078e001b */
[----:B------:R-:W-:Y:S02]  /*17b50*/  IMAD.MOV.U32 R27, RZ, RZ, R21 ;  /* 0x000000ffff1b7224 */ /* 0x000fe400078e0015 */
[----:B------:R-:W-:-:S04]  /*17b60*/  IMAD.MOV.U32 R21, RZ, RZ, c[0x0][0x18c] ;  /* 0x00006300ff157624 */ /* 0x000fc800078e00ff */
[----:B------:R-:W-:Y:S01]  /*17b70*/  IMAD.SHL.U32 R21, R21, 0x40, RZ ;  /* 0x0000004015157824 */ /* 0x000fe200078e00ff */
[----:B--2---:R-:W-:Y:S02]  /*17b80*/  LOP3.LUT R13, R13, R12, RZ, 0x3c, !PT ;  /* 0x0000000c0d0d7212 */ /* 0x004fe400078e3cff */
[----:B------:R-:W-:Y:S02]  /*17b90*/  LOP3.LUT R15, R15, R14, RZ, 0x3c, !PT ;  /* 0x0000000e0f0f7212 */ /* 0x000fe400078e3cff */
[----:B------:R-:W-:Y:S02]  /*17ba0*/  LOP3.LUT R12, R13, R12, RZ, 0x3c, !PT ;  /* 0x0000000c0d0c7212 */ /* 0x000fe400078e3cff */
[----:B------:R-:W-:Y:S02]  /*17bb0*/  LOP3.LUT R14, R15, R14, RZ, 0x3c, !PT ;  /* 0x0000000e0f0e7212 */ /* 0x000fe400078e3cff */
[----:B------:R-:W-:Y:S02]  /*17bc0*/  LOP3.LUT R13, R13, R12, RZ, 0x3c, !PT ;  /* 0x0000000c0d0d7212 */ /* 0x000fe400078e3cff */
[----:B------:R-:W-:-:S03]  /*17bd0*/  LOP3.LUT R15, R15, R14, RZ, 0x3c, !PT ;  /* 0x0000000e0f0f7212 */ /* 0x000fc600078e3cff */
[----:B------:R-:W-:-:S04]  /*17be0*/  IMAD.WIDE R12, R21, 0x2, R12 ;  /* 0x00000002150c7825 */ /* 0x000fc800078e020c */
[----:B------:R-:W-:Y:S01]  /*17bf0*/  IMAD.WIDE R14, R21, 0x2, R14 ;  /* 0x00000002150e7825 */ /* 0x000fe200078e020e */
[----:B---3--:R-:W-:-:S04]  /*17c00*/  LOP3.LUT R5, R5, R4, RZ, 0x3c, !PT ;  /* 0x0000000405057212 */ /* 0x008fc800078e3cff */
[----:B------:R-:W-:-:S04]  /*17c10*/  LOP3.LUT R4, R5, R4, RZ, 0x3c, !PT ;  /* 0x0000000405047212 */ /* 0x000fc800078e3cff */
[----:B------:R-:W-:-:S05]  /*17c20*/  LOP3.LUT R5, R5, R4, RZ, 0x3c, !PT ;  /* 0x0000000405057212 */ /* 0x000fca00078e3cff */
[----:B------:R-:W-:-:S05]  /*17c30*/  IMAD.WIDE R4, R21, 0x2, R4 ;  /* 0x0000000215047825 */ /* 0x000fca00078e0204 */
[----:B------:R0:W-:Y:S01]  /*17c40*/  STL [R1+0x42c], R4 ;  /* 0x00042c0401007387 */ /* 0x0001e20000100800 */
[----:B------:R1:W-:Y:S03]  /*17c50*/  STL [R1+0x230], R5 ;  /* 0x0002300501007387 */ /* 0x0003e60000100800 */
[----:B0-----:R-:W2:Y:S01]  /*17c60*/  LDL.LU R4, [R1+0x234] ;  /* 0x0002340001047983 */ /* 0x001ea20000300800 */
[----:B-1----:R-:W2:Y:S02]  /*17c70*/  LDL.LU R5, [R1+0x430] ;  /* 0x0004300001057983 */ /* 0x002ea40000300800 */
[----:B------:R0:W-:Y:S02]  /*17c80*/  STL [R1+0x584], R12 ;  /* 0x0005840c01007387 */ /* 0x0001e40000100800 */
[----:B------:R1:W-:Y:S01]  /*17c90*/  STL [R1+0x2d8], R13 ;  /* 0x0002d80d01007387 */ /* 0x0003e20000100800 */
[----:B0-----:R-:W3:Y:S01]  /*17ca0*/  LDL.LU R12, [R1+0x2dc] ;  /* 0x0002dc00010c7983 */ /* 0x001ee20000300800 */
[----:B-1----:R-:W3:Y:S02]  /*17cb0*/  LDL.LU R13, [R1+0x588] ;  /* 0x00058800010d7983 */ /* 0x002ee40000300800 */
[----:B------:R0:W-:Y:S02]  /*17cc0*/  STL [R1+0x628], R14 ;  /* 0x0006280e01007387 */ /* 0x0001e40000100800 */
[----:B------:R1:W-:Y:S01]  /*17cd0*/  STL [R1+0x434], R15 ;  /* 0x0004340f01007387 */ /* 0x0003e20000100800 */
[----:B0-----:R-:W4:Y:S01]  /*17ce0*/  LDL.LU R14, [R1+0x438] ;  /* 0x00043800010e7983 */ /* 0x001f220000300800 */
[----:B-1----:R-:W4:Y:S01]  /*17cf0*/  LDL.LU R15, [R1+0x62c] ;  /* 0x00062c00010f7983 */ /* 0x002f220000300800 */
[----:B--2---:R-:W-:-:S04]  /*17d00*/  LOP3.LUT R5, R5, R4, RZ, 0x3c, !PT ;  /* 0x0000000405057212 */ /* 0x004fc800078e3cff */
[----:B------:R-:W-:-:S04]  /*17d10*/  LOP3.LUT R4, R5, R4, RZ, 0x3c, !PT ;  /* 0x0000000405047212 */ /* 0x000fc800078e3cff */
[----:B------:R-:W-:Y:S02]  /*17d20*/  LOP3.LUT R5, R5, R4, RZ, 0x3c, !PT ;  /* 0x0000000405057212 */ /* 0x000fe400078e3cff */
[----:B---3--:R-:W-:-:S04]  /*17d30*/  LOP3.LUT R13, R13, R12, RZ, 0x3c, !PT ;  /* 0x0000000c0d0d7212 */ /* 0x008fc800078e3cff */
[----:B------:R-:W-:Y:S01]  /*17d40*/  LOP3.LUT R12, R13, R12, RZ, 0x3c, !PT ;  /* 0x0000000c0d0c7212 */ /* 0x000fe200078e3cff */
[----:B------:R-:W-:-:S03]  /*17d50*/  IMAD.WIDE R4, R21, 0x2, R4 ;  /* 0x0000000215047825 */ /* 0x000fc600078e0204 */
[----:B------:R-:W-:Y:S02]  /*17d60*/  LOP3.LUT R13, R13, R12, RZ, 0x3c, !PT ;  /* 0x0000000c0d0d7212 */ /* 0x000fe400078e3cff */
[----:B----4-:R-:W-:-:S04]  /*17d70*/  LOP3.LUT R15, R15, R14, RZ, 0x3c, !PT ;  /* 0x0000000e0f0f7212 */ /* 0x010fc800078e3cff */
[----:B------:R-:W-:Y:S01]  /*17d80*/  LOP3.LUT R14, R15, R14, RZ, 0x3c, !PT ;  /* 0x0000000e0f0e7212 */ /* 0x000fe200078e3cff */
[----:B------:R-:W-:Y:S01]  /*17d90*/  IMAD.WIDE R12, R21, 0x2, R12 ;  /* 0x00000002150c7825 */ /* 0x000fe200078e020c */
[----:B------:R0:W-:Y:S02]  /*17da0*/  STL [R1+0x430], R4 ;  /* 0x0004300401007387 */ /* 0x0001e40000100800 */
[----:B------:R-:W-:Y:S01]  /*17db0*/  LOP3.LUT R15, R15, R14, RZ, 0x3c, !PT ;  /* 0x0000000e0f0f7212 */ /* 0x000fe200078e3cff */
[----:B------:R1:W-:Y:S04]  /*17dc0*/  STL [R1+0x234], R5 ;  /* 0x0002340501007387 */ /* 0x0003e80000100800 */
[----:B------:R-:W-:Y:S01]  /*17dd0*/  IMAD.WIDE R14, R21, 0x2, R14 ;  /* 0x00000002150e7825 */ /* 0x000fe200078e020e */
[----:B0-----:R-:W2:Y:S03]  /*17de0*/  LDL.LU R4, [R1+0x238] ;  /* 0x0002380001047983 */ /* 0x001ea60000300800 */
        /* <DEDUP_REMOVED lines=858> */
[----:B------:R-:W-:-:S03]  /*1b390*/  IMAD.WIDE R12, R21, 0x2, R12 ;  /* 0x00000002150c7825 */ /* 0x000fc600078e020c */
[----:B------:R-:W-:Y:S01]  /*1b3a0*/  LOP3.LUT R15, R15, R14, RZ, 0x3c, !PT ;  /* 0x0000000e0f0f7212 */ /* 0x000fe200078e3cff */
[----:B------:R0:W-:Y:S01]  /*1b3b0*/  STL [R1+0x3f8], R4 ;  /* 0x0003f80401007387 */ /* 0x0001e20000100800 */
[----:B------:R1:W-:Y:S03]  /*1b3c0*/  STL [R1+0x2c4], R5 ;  /* 0x0002c40501007387 */ /* 0x0003e60000100800 */
[----:B------:R-:W-:Y:S01]  /*1b3d0*/  IMAD.WIDE R14, R21, 0x2, R14 ;  /* 0x00000002150e7825 */ /* 0x000fe200078e020e */
[----:B0-----:R-:W2:Y:S03]  /*1b3e0*/  LDL.LU R4, [R1+0x2c8] ;  /* 0x0002c80001047983 */ /* 0x001ea60000300800 */
[----:B-1----:R-:W2:Y:S02]  /*1b3f0*/  LDL.LU R5, [R1+0x400] ;  /* 0x0004000001057983 */ /* 0x002ea40000300800 */
[----:B------:R0:W-:Y:S02]  /*1b400*/  STL [R1+0x554], R12 ;  /* 0x0005540c01007387 */ /* 0x0001e40000100800 */
[----:B------:R-:W-:Y:S01]  /*1b410*/  STL [R1+0x3fc], R13 ;  /* 0x0003fc0d01007387 */ /* 0x000fe20000100800 */
[----:B------:R1:W-:Y:S01]  /*1b420*/  STL [R1+0x618], R14 ;  /* 0x0006180e01007387 */ /* 0x0003e20000100800 */
[----:B------:R3:W-:Y:S02]  /*1b430*/  STL [R1+0x558], R15 ;  /* 0x0005580f01007387 */ /* 0x0007e40000100800 */
[----:B0-----:R-:W-:Y:S01]  /*1b440*/  IMAD.MOV.U32 R12, RZ, RZ, R24 ;  /* 0x000000ffff0c7224 */ /* 0x001fe200078e0018 */
[----:B-1----:R-:W4:Y:S01]  /*1b450*/  LDL.LU R14, [R1+0x560] ;  /* 0x00056000010e7983 */ /* 0x002f220000300800 */
[----:B---3--:R-:W4:Y:S02]  /*1b460*/  LDL.LU R15, [R1+0x61c] ;  /* 0x00061c00010f7983 */ /* 0x008f240000300800 */
[----:B------:R-:W-:-:S02]  /*1b470*/  IMAD.MOV.U32 R13, RZ, RZ, R25 ;  /* 0x000000ffff0d7224 */ /* 0x000fc400078e0019 */
[----:B------:R-:W3:Y:S01]  /*1b480*/  LDL.LU R24, [R1+0x568] ;  /* 0x0005680001187983 */ /* 0x000ee20000300800 */
[----:B------:R-:W3:Y:S01]  /*1b490*/  LDL.LU R25, [R1+0x620] ;  /* 0x0006200001197983 */ /* 0x000ee20000300800 */
[----:B------:R0:W-:Y:S02]  /*1b4a0*/  STL.64 [R1+0x7a0], R26 ;  /* 0x0007a01a01007387 */ /* 0x0001e40000100a00 */
[----:B0-----:R-:W-:Y:S02]  /*1b4b0*/  IMAD.MOV.U32 R26, RZ, RZ, R0 ;  /* 0x000000ffff1a7224 */ /* 0x001fe400078e0000 */
[----:B------:R-:W-:Y:S01]  /*1b4c0*/  IMAD.MOV.U32 R27, RZ, RZ, R20 ;  /* 0x000000ffff1b7224 */ /* 0x000fe200078e0014 */
[----:B---3--:R0:W-:Y:S01]  /*1b4d0*/  STL.64 [R1+0x798], R24 ;  /* 0x0007981801007387 */ /* 0x0081e20000100a00 */
[----:B------:R-:W3:Y:S02]  /*1b4e0*/  LDL.LU R0, [R1+0x7c4] ;  /* 0x0007c40001007983 */ /* 0x000ee40000300800 */
[----:B------:R-:W3:Y:S01]  /*1b4f0*/  LDL.LU R20, [R1+0x7c0] ;  /* 0x0007c00001147983 */ /* 0x000ee20000300800 */
[----:B--2---:R-:W-:-:S02]  /*1b500*/  LOP3.LUT R5, R5, R4, RZ, 0x3c, !PT ;  /* 0x0000000405057212 */ /* 0x004fc400078e3cff */
[----:B------:R-:W-:Y:S02]  /*1b510*/  LOP3.LUT R13, R13, R12, RZ, 0x3c, !PT ;  /* 0x0000000c0d0d7212 */ /* 0x000fe400078e3cff */
[----:B----4-:R-:W-:Y:S02]  /*1b520*/  LOP3.LUT R15, R15, R14, RZ, 0x3c, !PT ;  /* 0x0000000e0f0f7212 */ /* 0x010fe400078e3cff */
[----:B------:R-:W-:Y:S02]  /*1b530*/  LOP3.LUT R4, R5, R4, RZ, 0x3c, !PT ;  /* 0x0000000405047212 */ /* 0x000fe400078e3cff */
[----:B------:R-:W-:Y:S02]  /*1b540*/  LOP3.LUT R12, R13, R12, RZ, 0x3c, !PT ;  /* 0x0000000c0d0c7212 */ /* 0x000fe400078e3cff */
[----:B------:R-:W-:Y:S02]  /*1b550*/  LOP3.LUT R14, R15, R14, RZ, 0x3c, !PT ;  /* 0x0000000e0f0e7212 */ /* 0x000fe400078e3cff */
[----:B------:R-:W-:-:S02]  /*1b560*/  LOP3.LUT R5, R5, R4, RZ, 0x3c, !PT ;  /* 0x0000000405057212 */ /* 0x000fc400078e3cff */
[----:B------:R-:W-:Y:S02]  /*1b570*/  LOP3.LUT R13, R13, R12, RZ, 0x3c, !PT ;  /* 0x0000000c0d0d7212 */ /* 0x000fe400078e3cff */
[----:B------:R-:W-:Y:S01]  /*1b580*/  LOP3.LUT R15, R15, R14, RZ, 0x3c, !PT ;  /* 0x0000000e0f0f7212 */ /* 0x000fe200078e3cff */
[----:B0-----:R-:W2:Y:S01]  /*1b590*/  LDL.LU R24, [R1+0x148] ;  /* 0x0001480001187983 */ /* 0x001ea20000300800 */
[----:B------:R-:W-:Y:S02]  /*1b5a0*/  IMAD.MOV.U32 R25, RZ, RZ, R3 ;  /* 0x000000ffff197224 */ /* 0x000fe400078e0003 */
[----:B------:R-:W4:Y:S02]  /*1b5b0*/  LDL.LU R3, [R1+0x570] ;  /* 0x0005700001037983 */ /* 0x000f240000300800 */
[----:B------:R-:W-:Y:S02]  /*1b5c0*/  STL.64 [R1+0x7b0], R22 ;  /* 0x0007b01601007387 */ /* 0x000fe40000100a00 */
[----:B------:R-:W-:-:S04]  /*1b5d0*/  IMAD.WIDE R4, R21, 0x2, R4 ;  /* 0x0000000215047825 */ /* 0x000fc800078e0204 */
[----:B------:R-:W-:-:S04]  /*1b5e0*/  IMAD.WIDE R12, R21, 0x2, R12 ;  /* 0x00000002150c7825 */ /* 0x000fc800078e020c */
[----:B------:R-:W-:Y:S01]  /*1b5f0*/  IMAD.WIDE R14, R21, 0x2, R14 ;  /* 0x00000002150e7825 */ /* 0x000fe200078e020e */
[----:B---3--:R0:W-:Y:S04]  /*1b600*/  STL.64 [R1+0x7a8], R20 ;  /* 0x0007a81401007387 */ /* 0x0081e80000100a00 */
[----:B0-----:R-:W3:Y:S01]  /*1b610*/  LDL.LU R20, [R1+0x150] ;  /* 0x0001500001147983 */ /* 0x001ee20000300800 */
[----:B------:R-:W3:Y:S02]  /*1b620*/  LDL.LU R21, [R1+0x154] ;  /* 0x0001540001157983 */ /* 0x000ee40000300800 */
[----:B------:R-:W3:Y:S02]  /*1b630*/  LDL.LU R22, [R1+0x158] ;  /* 0x0001580001167983 */ /* 0x000ee40000300800 */
[----:B------:R-:W3:Y:S01]  /*1b640*/  LDL.LU R23, [R1+0x15c] ;  /* 0x00015c0001177983 */ /* 0x000ee20000300800 */
[----:B------:R0:W-:Y:S01]  /*1b650*/  STL [R1+0x400], R4 ;  /* 0x0004000401007387 */ /* 0x0001e20000100800 */
[----:B------:R1:W-:Y:S03]  /*1b660*/  STL [R1+0x2c8], R5 ;  /* 0x0002c80501007387 */ /* 0x0003e60000100800 */
[----:B0-----:R-:W4:Y:S01]  /*1b670*/  LDL.LU R4, [R1+0x2cc] ;  /* 0x0002cc0001047983 */ /* 0x001f220000300800 */
[----:B-1----:R-:W4:Y:S02]  /*1b680*/  LDL.LU R5, [R1+0x408] ;  /* 0x0004080001057983 */ /* 0x002f240000300800 */
[----:B------:R0:W-:Y:S02]  /*1b690*/  STL [R1+0x55c], R12 ;  /* 0x00055c0c01007387 */ /* 0x0001e40000100800 */
[----:B------:R1:W-:Y:S01]  /*1b6a0*/  STL [R1+0x404], R13 ;  /* 0x0004040d01007387 */ /* 0x0003e20000100800 */
[----:B0-----:R-:W4:Y:S01]  /*1b6b0*/  LDL.LU R12, [R1+0x40c] ;  /* 0x00040c00010c7983 */ /* 0x001f220000300800 */
[----:B-1----:R-:W4:Y:S02]  /*1b6c0*/  LDL.LU R13, [R1+0x564] ;  /* 0x00056400010d7983 */ /* 0x002f240000300800 */
[----:B------:R-:W-:Y:S02]  /*1b6d0*/  STL [R1+0x61c], R14 ;  /* 0x00061c0e01007387 */ /* 0x000fe40000100800 */
[----:B------:R-:W-:Y:S01]  /*1b6e0*/  STL [R1+0x560], R15 ;  /* 0x0005600f01007387 */ /* 0x000fe20000100800 */
[----:B------:R2:W-:Y:S01]  /*1b6f0*/  STL.64 [R1+0x790], R10 ;  /* 0x0007900a01007387 */ /* 0x0005e20000100a00 */
[----:B------:R0:W-:Y:S02]  /*1b700*/  STL.64 [R1+0x788], R8 ;  /* 0x0007880801007387 */ /* 0x0001e40000100a00 */
[----:B--2---:R-:W-:-:S02]  /*1b710*/  IMAD.MOV.U32 R10, RZ, RZ, R24 ;  /* 0x000000ffff0a7224 */ /* 0x004fc400078e0018 */
[----:B0-----:R-:W-:Y:S02]  /*1b720*/  IMAD.MOV.U32 R8, RZ, RZ, R0 ;  /* 0x000000ffff087224 */ /* 0x001fe400078e0000 */
[----:B------:R-:W-:Y:S01]  /*1b730*/  IMAD.MOV.U32 R9, RZ, RZ, R2 ;  /* 0x000000ffff097224 */ /* 0x000fe200078e0002 */
[----:B------:R0:W5:Y:S01]  /*1b740*/  LDL.LU R0, [R1+0x7bc] ;  /* 0x0007bc0001007983 */ /* 0x0001620000300800 */
[----:B------:R-:W-:Y:S02]  /*1b750*/  IMAD.MOV.U32 R11, RZ, RZ, R25 ;  /* 0x000000ffff0b7224 */ /* 0x000fe400078e0019 */
[----:B------:R0:W5:Y:S01]  /*1b760*/  LDL.LU R2, [R1+0x7b8] ;  /* 0x0007b80001027983 */ /* 0x0001620000300800 */
[----:B---3--:R-:W-:Y:S01]  /*1b770*/  HMMA.16816.F32 R24, R16, R26, R20 ;  /* 0x0000001a1018723c */ /* 0x008fe20000001814 */
[----:B------:R0:W5:Y:S01]  /*1b780*/  LDL.LU.64 R22, [R1+0x7b0] ;  /* 0x0007b00001167983 */ /* 0x0001620000300a00 */
[----:B------:R-:W2:Y:S11]  /*1b790*/  LDL.LU.64 R20, [R1+0x7a8] ;  /* 0x0007a80001147983 */ /* 0x000eb60000300a00 */
[----:B------:R-:W-:Y:S10]  /*1b7a0*/  @!UPT UIADD3 URZ, URZ, URZ, URZ ;  /* 0x0000003f3f3ff290 */ /* 0x000ff4000fffe03f */
[----:B------:R-:W-:Y:S01]  /*1b7b0*/  STL.64 [R1+0x80], R24 ;  /* 0x0000801801007387 */ /* 0x000fe20000100a00 */
[----:B------:R1:W-:Y:S03]  /*1b7c0*/  STL.64 [R1+0x88], R26 ;  /* 0x0000881a01007387 */ /* 0x0003e60000100a00 */
[----:B-1----:R-:W3:Y:S01]  /*1b7d0*/  LDL.LU.64 R26, [R1+0x7a0] ;  /* 0x0007a000011a7983 */ /* 0x002ee20000300a00 */
[----:B------:R-:W3:Y:S01]  /*1b7e0*/  LDL.LU.64 R24, [R1+0x798] ;  /* 0x0007980001187983 */ /* 0x000ee20000300a00 */
[----:B----4-:R-:W-:-:S04]  /*1b7f0*/  LOP3.LUT R5, R5, R4, RZ, 0x3c, !PT ;  /* 0x0000000405057212 */ /* 0x010fc800078e3cff */
[----:B------:R-:W-:-:S04]  /*1b800*/  LOP3.LUT R4, R5, R4, RZ, 0x3c, !PT ;  /* 0x0000000405047212 */ /* 0x000fc800078e3cff */
[----:B------:R-:W-:-:S05]  /*1b810*/  LOP3.LUT R5, R5, R4, RZ, 0x3c, !PT ;  /* 0x0000000405057212 */ /* 0x000fca00078e3cff */
[----:B--2---:R-:W-:-:S05]  /*1b820*/  IMAD.WIDE R4, R21, 0x2, R4 ;  /* 0x0000000215047825 */ /* 0x004fca00078e0204 */
[----:B------:R1:W-:Y:S01]  /*1b830*/  STL [R1+0x408], R4 ;  /* 0x0004080401007387 */ /* 0x0003e20000100800 */
[----:B------:R2:W-:Y:S03]  /*1b840*/  STL [R1+0x2cc], R5 ;  /* 0x0002cc0501007387 */ /* 0x0005e60000100800 */
[----:B-1----:R-:W4:Y:S01]  /*1b850*/  LDL.LU R4, [R1+0x2d0] ;  /* 0x0002d00001047983 */ /* 0x002f220000300800 */
[----:B--2---:R-:W4:Y:S01]  /*1b860*/  LDL.LU R5, [R1+0x410] ;  /* 0x0004100001057983 */ /* 0x004f220000300800 */
[----:B------:R-:W-:-:S04]  /*1b870*/  LOP3.LUT R13, R13, R12, RZ, 0x3c, !PT ;  /* 0x0000000c0d0d7212 */ /* 0x000fc800078e3cff */
[----:B------:R-:W-:-:S04]  /*1b880*/  LOP3.LUT R12, R13, R12, RZ, 0x3c, !PT ;  /* 0x0000000c0d0c7212 */ /* 0x000fc800078e3cff */
[----:B------:R-:W-:Y:S01]  /*1b890*/  LOP3.LUT R13, R13, R12, RZ, 0x3c, !PT ;  /* 0x0000000c0d0d7212 */ /* 0x000fe200078e3cff */
[----:B---3--:R-:W-:Y:S02]  /*1b8a0*/  IMAD.MOV.U32 R14, RZ, RZ, R25 ;  /* 0x000000ffff0e7224 */ /* 0x008fe400078e0019 */
[----:B------:R-:W-:Y:S02]  /*1b8b0*/  IMAD.MOV.U32 R15, RZ, RZ, R24 ;  /* 0x000000ffff0f7224 */ /* 0x000fe400078e0018 */
[----:B------:R-:W-:Y:S01]  /*1b8c0*/  HMMA.16816.F32 R24, R16, R26, R8 ;  /* 0x0000001a1018723c */ /* 0x000fe20000001808 */
[----:B------:R-:W-:-:S04]  /*1b8d0*/  IMAD.WIDE R12, R21, 0x2, R12 ;  /* 0x00000002150c7825 */ /* 0x000fc800078e020c */
[----:B------:R-:W-:Y:S01]  /*1b8e0*/  IMAD.WIDE R14, R21, 0x2, R14 ;  /* 0x00000002150e7825 */ /* 0x000fe200078e020e */
[----:B------:R1:W-:Y:S03]  /*1b8f0*/  STL [R1+0x564], R12 ;  /* 0x0005640c01007387 */ /* 0x0003e60000100800 */
[----:B------:R2:W-:Y:S01]  /*1b900*/  STL [R1+0x40c], R13 ;  /* 0x00040c0d01007387 */ /* 0x0005e20000100800 */
[----:B-1----:R-:W3:Y:S01]  /*1b910*/  LDL.LU R12, [R1+0x414] ;  /* 0x00041400010c7983 */ /* 0x002ee20000300800 */
[----:B--2---:R-:W3:Y:S02]  /*1b920*/  LDL.LU R13, [R1+0x56c] ;  /* 0x00056c00010d7983 */ /* 0x004ee40000300800 */
[----:B------:R-:W-:Y:S02]  /*1b930*/  STL [R1+0x620], R14 ;  /* 0x0006200e01007387 */ /* 0x000fe40000100800 */
[----:B------:R-:W-:Y:S01]  /*1b940*/  STL [R1+0x568], R15 ;  /* 0x0005680f01007387 */ /* 0x000fe20000100800 */
[----:B------:R-:W3:Y:S01]  /*1b950*/  LDL.LU.64 R10, [R1+0x790] ;  /* 0x00079000010a7983 */ /* 0x000ee20000300a00 */
[----:B------:R-:W3:Y:S06]  /*1b960*/  LDL.LU.64 R8, [R1+0x788] ;  /* 0x0007880001087983 */ /* 0x000eec0000300a00 */
[----:B------:R-:W-:Y:S02]  /*1b970*/  STL.64 [R1+0x170], R24 ;  /* 0x0001701801007387 */ /* 0x000fe40000100a00 */
[----:B------:R1:W-:Y:S02]  /*1b980*/  STL.64 [R1+0x178], R26 ;  /* 0x0001781a01007387 */ /* 0x0003e40000100a00 */
[----:B-1----:R-:W3:Y:S01]  /*1b990*/  LDL.LU.64 R26, [R1+0x780] ;  /* 0x00078000011a7983 */ /* 0x002ee20000300a00 */
[----:B------:R0:W5:Y:S02]  /*1b9a0*/  LDL.LU.64 R24, [R1+0x778] ;  /* 0x0007780001187983 */ /* 0x0001640000300a00 */
[----:B------:R-:W-:-:S02]  /*1b9b0*/  IMAD.MOV.U32 R14, RZ, RZ, R20 ;  /* 0x000000ffff0e7224 */ /* 0x000fc400078e0014 */
[----:B------:R-:W3:Y:S01]  /*1b9c0*/  LDL.LU R20, [R1+0x770] ;  /* 0x0007700001147983 */ /* 0x000ee20000300800 */
[----:B----4-:R-:W-:-:S04]  /*1b9d0*/  LOP3.LUT R5, R5, R4, RZ, 0x3c, !PT ;  /* 0x0000000405057212 */ /* 0x010fc800078e3cff */
[----:B------:R-:W-:-:S04]  /*1b9e0*/  LOP3.LUT R4, R5, R4, RZ, 0x3c, !PT ;  /* 0x0000000405047212 */ /* 0x000fc800078e3cff */
[----:B------:R-:W-:-:S05]  /*1b9f0*/  LOP3.LUT R5, R5, R4, RZ, 0x3c, !PT ;  /* 0x0000000405057212 */ /* 0x000fca00078e3cff */
[----:B------:R-:W-:-:S05]  /*1ba00*/  IMAD.WIDE R4, R21, 0x2, R4 ;  /* 0x0000000215047825 */ /* 0x000fca00078e0204 */
[----:B------:R1:W-:Y:S01]  /*1ba10*/  STL [R1+0x410], R4 ;  /* 0x0004100401007387 */ /* 0x0003e20000100800 */
[----:B------:R4:W-:Y:S03]  /*1ba20*/  STL [R1+0x2d0], R5 ;  /* 0x0002d00501007387 */ /* 0x0009e60000100800 */
[----:B-1----:R-:W2:Y:S01]  /*1ba30*/  LDL.LU R4, [R1+0x2d4] ;  /* 0x0002d40001047983 */ /* 0x002ea20000300800 */
[----:B----4-:R-:W2:Y:S01]  /*1ba40*/  LDL.LU R5, [R1+0x418] ;  /* 0x0004180001057983 */ /* 0x010ea20000300800 */
[----:B---3--:R-:W-:-:S04]  /*1ba50*/  LOP3.LUT R13, R13, R12, RZ, 0x3c, !PT ;  /* 0x0000000c0d0d7212 */ /* 0x008fc800078e3cff */
[----:B------:R-:W-:-:S04]  /*1ba60*/  LOP3.LUT R12, R13, R12, RZ, 0x3c, !PT ;  /* 0x0000000c0d0c7212 */ /* 0x000fc800078e3cff */
[----:B------:R-:W-:Y:S01]  /*1ba70*/  LOP3.LUT R13, R13, R12, RZ, 0x3c, !PT ;  /* 0x0000000c0d0d7212 */ /* 0x000fe200078e3cff */
[----:B------:R-:W-:Y:S04]  /*1ba80*/  HMMA.16816.F32 R8, R16, R26, R8 ;  /* 0x0000001a1008723c */ /* 0x000fe80000001808 */
[----:B------:R-:W-:-:S04]  /*1ba90*/  IMAD.WIDE R12, R21, 0x2, R12 ;  /* 0x00000002150c7825 */ /* 0x000fc800078e020c */
[----:B------:R-:W-:-:S04]  /*1baa0*/  IMAD.MOV.U32 R15, RZ, RZ, R3 ;  /* 0x000000ffff0f7224 */ /* 0x000fc800078e0003 */
[----:B------:R-:W-:Y:S01]  /*1bab0*/  IMAD.WIDE R14, R21, 0x2, R14 ;  /* 0x00000002150e7825 */ /* 0x000fe200078e020e */
[----:B------:R1:W-:Y:S03]  /*1bac0*/  STL [R1+0x56c], R12 ;  /* 0x00056c0c01007387 */ /* 0x0003e60000100800 */
[----:B------:R3:W-:Y:S01]  /*1bad0*/  STL [R1+0x414], R13 ;  /* 0x0004140d01007387 */ /* 0x0007e20000100800 */
[----:B-1----:R-:W4:Y:S01]  /*1bae0*/  LDL.LU R12, [R1+0x574] ;  /* 0x00057400010c7983 */ /* 0x002f220000300800 */
[----:B---3--:R-:W3:Y:S02]  /*1baf0*/  LDL.LU R13, [R1+0x420] ;  /* 0x00042000010d7983 */ /* 0x008ee40000300800 */
[----:B------:R-:W-:Y:S02]  /*1bb00*/  STL [R1+0x624], R14 ;  /* 0x0006240e01007387 */ /* 0x000fe40000100800 */
[----:B------:R-:W-:Y:S01]  /*1bb10*/  STL [R1+0x570], R15 ;  /* 0x0005700f01007387 */ /* 0x000fe20000100800 */
[----:B------:R-:W-:Y:S01]  /*1bb20*/  STL.64 [R1+0x160], R8 ;  /* 0x0001600801007387 */ /* 0x000fe20000100a00 */
[----:B------:R1:W-:Y:S02]  /*1bb30*/  STL.64 [R1+0x168], R10 ;  /* 0x0001680a01007387 */ /* 0x0003e40000100a00 */
[----:B------:R-:W-:-:S02]  /*1bb40*/  IMAD.MOV.U32 R26, RZ, RZ, R11 ;  /* 0x000000ffff1a7224 */ /* 0x000fc400078e000b */
[----:B-1----:R-:W3:Y:S01]  /*1bb50*/  LDL.LU.64 R10, [R1+0x768] ;  /* 0x00076800010a7983 */ /* 0x002ee20000300a00 */
[----:B------:R-:W3:Y:S02]  /*1bb60*/  LDL.LU.64 R8, [R1+0x760] ;  /* 0x0007600001087983 */ /* 0x000ee40000300a00 */
[----:B------:R-:W3:Y:S02]  /*1bb70*/  LDL.LU R27, [R1+0x57c] ;  /* 0x00057c00011b7983 */ /* 0x000ee40000300800 */
[----:B------:R-:W3:Y:S01]  /*1bb80*/  LDL.LU R3, [R1+0x22c] ;  /* 0x00022c0001037983 */ /* 0x000ee20000300800 */
[----:B--2---:R-:W-:-:S04]  /*1bb90*/  LOP3.LUT R5, R5, R4, RZ, 0x3c, !PT ;  /* 0x0000000405057212 */ /* 0x004fc800078e3cff */
[----:B------:R-:W-:-:S04]  /*1bba0*/  LOP3.LUT R4, R5, R4, RZ, 0x3c, !PT ;  /* 0x0000000405047212 */ /* 0x000fc800078e3cff */
[----:B------:R-:W-:-:S05]  /*1bbb0*/  LOP3.LUT R5, R5, R4, RZ, 0x3c, !PT ;  /* 0x0000000405057212 */ /* 0x000fca00078e3cff */
[C---:B------:R-:W-:Y:S02]  /*1bbc0*/  IMAD.WIDE R14, R21.reuse, 0x2, R4 ;  /* 0x00000002150e7825 */ /* 0x040fe400078e0204 */
[----:B------:R-:W2:Y:S02]  /*1bbd0*/  LDL.LU R5, [R1+0x41c] ;  /* 0x00041c0001057983 */ /* 0x000ea40000300800 */
[----:B----4-:R-:W-:Y:S02]  /*1bbe0*/  IMAD.MOV.U32 R4, RZ, RZ, R12 ;  /* 0x000000ffff047224 */ /* 0x010fe400078e000c */
[----:B------:R-:W-:Y:S02]  /*1bbf0*/  IMAD.MOV.U32 R12, RZ, RZ, R20 ;  /* 0x000000ffff0c7224 */ /* 0x000fe400078e0014 */
[----:B------:R-:W4:Y:S01]  /*1bc00*/  LDL.LU R20, [R1+0x758] ;  /* 0x0007580001147983 */ /* 0x000f220000300800 */
[----:B---3--:R-:W-:Y:S01]  /*1bc10*/  HMMA.16816.F32 R8, R16, R6, R8 ;  /* 0x000000061008723c */ /* 0x008fe20000001808 */
[----:B------:R-:W-:-:S04]  /*1bc20*/  IMAD.WIDE R12, R21, 0x2, R12 ;  /* 0x00000002150c7825 */ /* 0x000fc800078e020c */
[----:B--2---:R-:W-:Y:S02]  /*1bc30*/  IMAD.WIDE R4, R21, 0x2, R4 ;  /* 0x0000000215047825 */ /* 0x004fe400078e0204 */
[----:B------:R-:W4:Y:S02]  /*1bc40*/  LDL.LU R21, [R1+0x754] ;  /* 0x0007540001157983 */ /* 0x000f240000300800 */
[----:B------:R-:W-:Y:S02]  /*1bc50*/  STL [R1+0x418], R14 ;  /* 0x0004180e01007387 */ /* 0x000fe40000100800 */
[----:B------:R1:W-:Y:S02]  /*1bc60*/  STL [R1+0x2d4], R15 ;  /* 0x0002d40f01007387 */ /* 0x0003e40000100800 */
[----:B-1----:R-:W2:Y:S01]  /*1bc70*/  LDL.LU R15, [R1+0x424] ;  /* 0x00042400010f7983 */ /* 0x002ea20000300800 */
[----:B------:R-:W3:Y:S09]  /*1bc80*/  LDL.LU R14, [R1+0x580] ;  /* 0x00058000010e7983 */ /* 0x000ef20000300800 */
[----:B------:R-:W-:Y:S02]  /*1bc90*/  STL.64 [R1+0x150], R8 ;  /* 0x0001500801007387 */ /* 0x000fe40000100a00 */
[----:B------:R1:W-:Y:S02]  /*1bca0*/  STL.64 [R1+0x158], R10 ;  /* 0x0001580a01007387 */ /* 0x0003e40000100a00 */
[----:B-1----:R-:W-:-:S02]  /*1bcb0*/  IMAD.MOV.U32 R10, RZ, RZ, R11 ;  /* 0x000000ffff0a7224 */ /* 0x002fc400078e000b */
[----:B------:R-:W4:Y:S01]  /*1bcc0*/  LDL.LU R11, [R1+0x428] ;  /* 0x00042800010b7983 */ /* 0x000f220000300800 */
[----:B------:R1:W-:Y:S02]  /*1bcd0*/  STL [R1+0x574], R4 ;  /* 0x0005740401007387 */ /* 0x0003e40000100800 */
[----:B------:R2:W-:Y:S01]  /*1bce0*/  STL [R1+0x41c], R5 ;  /* 0x00041c0501007387 */ /* 0x0005e20000100800 */
[----:B------:R-:W-:Y:S01]  /*1bcf0*/  IADD3 R3, R3, -0x1, RZ ;  /* 0xffffffff03037810 */ /* 0x000fe20007ffe0ff */
[----:B------:R-:W-:Y:S01]  /*1bd00*/  STL [R1+0x578], R12 ;  /* 0x0005780c01007387 */ /* 0x000fe20000100800 */
[----:B------:R-:W-:Y:S02]  /*1bd10*/  STL [R1+0x420], R13 ;  /* 0x0004200d01007387 */ /* 0x000fe40000100800 */
[----:B-1----:R-:W-:Y:S01]  /*1bd20*/  IMAD.MOV.U32 R4, RZ, RZ, R27 ;  /* 0x000000ffff047224 */ /* 0x002fe200078e001b */
[----:B------:R1:W-:Y:S01]  /*1bd30*/  STL [R1+0x22c], R3 ;  /* 0x00022c0301007387 */ /* 0x0003e20000100800 */
[----:B------:R-:W-:Y:S01]  /*1bd40*/  ISETP.NE.U32.AND P0, PT, R3, RZ, PT ;  /* 0x000000ff0300720c */ /* 0x000fe20003f05070 */
[----:B------:R-:W-:-:S04]  /*1bd50*/  IMAD.MOV.U32 R27, RZ, RZ, c[0x0][0x188] ;  /* 0x00006200ff1b7624 */ /* 0x000fc800078e00ff */
[----:B------:R-:W-:Y:S01]  /*1bd60*/  IMAD.SHL.U32 R27, R27, 0x40, RZ ;  /* 0x000000401b1b7824 */ /* 0x000fe200078e00ff */
[----:B------:R-:W-:Y:S01]  /*1bd70*/  UIADD3 UR4, UR4, -0x40, URZ ;  /* 0xffffffc004047890 */ /* 0x000fe2000fffe03f */
[----:B--2---:R-:W-:Y:S02]  /*1bd80*/  IMAD.MOV.U32 R5, RZ, RZ, R15 ;  /* 0x000000ffff057224 */ /* 0x004fe400078e000f */
[----:B------:R-:W-:Y:S02]  /*1bd90*/  IMAD.MOV.U32 R15, RZ, RZ, c[0x0][0x18c] ;  /* 0x00006300ff0f7624 */ /* 0x000fe400078e00ff */
[----:B---3--:R-:W-:Y:S02]  /*1bda0*/  IMAD.MOV.U32 R6, RZ, RZ, R14 ;  /* 0x000000ffff067224 */ /* 0x008fe400078e000e */
[----:B------:R-:W-:-:S04]  /*1bdb0*/  IMAD.SHL.U32 R15, R15, 0x40, RZ ;  /* 0x000000400f0f7824 */ /* 0x000fc800078e00ff */
[----:B------:R-:W-:-:S04]  /*1bdc0*/  IMAD.WIDE R4, R15, 0x2, R4 ;  /* 0x000000020f047825 */ /* 0x000fc800078e0204 */
[----:B----4-:R-:W-:Y:S01]  /*1bdd0*/  IMAD.MOV.U32 R7, RZ, RZ, R11 ;  /* 0x000000ffff077224 */ /* 0x010fe200078e000b */
[----:B------:R2:W-:Y:S03]  /*1bde0*/  STL [R1+0x57c], R4 ;  /* 0x00057c0401007387 */ /* 0x0005e60000100800 */
[----:B------:R-:W-:Y:S01]  /*1bdf0*/  IMAD.WIDE R6, R15, 0x2, R6 ;  /* 0x000000020f067825 */ /* 0x000fe200078e0206 */
[----:B------:R0:W-:Y:S04]  /*1be00*/  STL [R1+0x424], R5 ;  /* 0x0004240501007387 */ /* 0x0001e80000100800 */
[----:B------:R0:W-:Y:S01]  /*1be10*/  STL [R1+0x580], R6 ;  /* 0x0005800601007387 */ /* 0x0001e20000100800 */
[----:B------:R0:W-:Y:S02]  /*1be20*/  STL [R1+0x428], R7 ;  /* 0x0004280701007387 */ /* 0x0001e40000100800 */
[----:B------:R-:W-:-:S04]  /*1be30*/  IMAD.WIDE R8, R27, 0x2, R20 ;  /* 0x000000021b087825 */ /* 0x000fc800078e0214 */
[----:B-1----:R-:W-:Y:S02]  /*1be40*/  IMAD.MOV.U32 R3, RZ, RZ, R8 ;  /* 0x000000ffff037224 */ /* 0x002fe400078e0008 */
[----:B--2---:R-:W-:Y:S01]  /*1be50*/  IMAD.MOV.U32 R4, RZ, RZ, R9 ;  /* 0x000000ffff047224 */ /* 0x004fe200078e0009 */
[----:B------:R-:W-:Y:S01]  /*1be60*/  @!P0 CALL.REL.NOINC `(.L_x_2) ;  /* 0x0000001000008944 */ /* 0x000fe20003c00000 */
[----:B------:R-:W-:Y:S05]  /*1be70*/  BRA `(.L_x_3) ;  /* 0xffff1b0000007947 */ /* 0x000fea000383ffff */
.L_x_2:
[----:B0-----:R-:W2:Y:S04]  /*1be80*/  LDL.LU R7, [R1+0x164] ;  /* 0x0001640001077983 */ /* 0x001ea80000300800 */
[----:B--2---:R0:W-:Y:S04]  /*1be90*/  STL [R1+0x7a0], R7 ;  /* 0x0007a00701007387 */ /* 0x0041e80000100800 */
        /* <DEDUP_REMOVED lines=14> */
[----:B------:R-:W2:Y:S01]  /*1bf80*/  LDL.LU R6, [R1+0x84] ;  /* 0x0000840001067983 */ /* 0x000ea20000300800 */
[----:B0-----:R-:W-:-:S03]  /*1bf90*/  IMAD.MOV.U32 R7, RZ, RZ, R26 ;  /* 0x000000ffff077224 */ /* 0x001fc600078e001a */
        /* <DEDUP_REMOVED lines=16> */
[----:B--2---:R-:W-:Y:S04]  /*1c0a0*/  STL [R1+0x7dc], R6 ;  /* 0x0007dc0601007387 */ /* 0x004fe80000100800 */
[----:B------:R-:W2:Y:S04]  /*1c0b0*/  LDL.LU R5, [R1+0xa4] ;  /* 0x0000a40001057983 */ /* 0x000ea80000300800 */
[----:B--2---:R0:W-:Y:S04]  /*1c0c0*/  STL [R1+0x798], R5 ;  /* 0x0007980501007387 */ /* 0x0041e80000100800 */
[----:B0-----:R-:W2:Y:S04]  /*1c0d0*/  LDL.LU R5, [R1+0x174] ;  /* 0x0001740001057983 */ /* 0x001ea80000300800 */
[----:B------:R-:W3:Y:S04]  /*1c0e0*/  LDL.LU R4, [R1+0xc4] ;  /* 0x0000c40001047983 */ /* 0x000ee80000300800 */
[----:B---3--:R0:W-:Y:S04]  /*1c0f0*/  STL [R1+0x794], R4 ;  /* 0x0007940401007387 */ /* 0x0081e80000100800 */
[----:B0-----:R-:W3:Y:S04]  /*1c100*/  LDL.LU R4, [R1+0x94] ;  /* 0x0000940001047983 */ /* 0x001ee80000300800 */
[----:B------:R-:W4:Y:S01]  /*1c110*/  LDL.LU R11, [R1+0x160] ;  /* 0x00016000010b7983 */ /* 0x000f220000300800 */
[----:B------:R-:W-:-:S03]  /*1c120*/  IMAD.MOV.U32 R6, RZ, RZ, R10 ;  /* 0x000000ffff067224 */ /* 0x000fc600078e000a */
[----:B----4-:R0:W-:Y:S04]  /*1c130*/  STL [R1+0x790], R11 ;  /* 0x0007900b01007387 */ /* 0x0101e80000100800 */
[----:B0-----:R-:W4:Y:S04]  /*1c140*/  LDL.LU R11, [R1+0xb4] ;  /* 0x0000b400010b7983 */ /* 0x001f280000300800 */
[----:B------:R-:W2:Y:S04]  /*1c150*/  LDL.LU R10, [R1+0x80] ;  /* 0x00008000010a7983 */ /* 0x000ea80000300800 */
[----:B--2---:R0:W-:Y:S04]  /*1c160*/  STL [R1+0x78c], R10 ;  /* 0x00078c0a01007387 */ /* 0x0041e80000100800 */
[----:B0-----:R-:W2:Y:S04]  /*1c170*/  LDL.LU R10, [R1+0x150] ;  /* 0x00015000010a7983 */ /* 0x001ea80000300800 */
        /* <DEDUP_REMOVED lines=21> */
[----:B-----5:R0:W-:Y:S04]  /*1c2d0*/  STL [R1+0x768], R23 ;  /* 0x0007681701007387 */ /* 0x0201e80000100800 */
[----:B0-----:R-:W2:Y:S01]  /*1c2e0*/  LDL.LU R23, [R1+0xf8] ;  /* 0x0000f80001177983 */ /* 0x001ea20000300800 */
[----:B------:R-:W-:-:S03]  /*1c2f0*/  F2FP.PACK_AB R7, R6, R7 ;  /* 0x000000070607723e */ /* 0x000fc600000000ff */
[----:B--2---:R0:W-:Y:S04]  /*1c300*/  STL [R1+0x76c], R23 ;  /* 0x00076c1701007387 */ /* 0x0041e80000100800 */
[----:B0-----:R-:W2:Y:S04]  /*1c310*/  LDL.LU R23, [R1+0xd8] ;  /* 0x0000d80001177983 */ /* 0x001ea80000300800 */
[----:B------:R-:W2:Y:S04]  /*1c320*/  LDL.LU R18, [R1+0x108] ;  /* 0x0001080001127983 */ /* 0x000ea80000300800 */
[----:B------:R0:W-:Y:S04]  /*1c330*/  STL [R1+0x764], R22 ;  /* 0x0007641601007387 */ /* 0x0001e80000100800 */
[----:B0-----:R-:W2:Y:S04]  /*1c340*/  LDL.LU R22, [R1+0x118] ;  /* 0x0001180001167983 */ /* 0x001ea80000300800 */
[----:B------:R-:W2:Y:S04]  /*1c350*/  LDL.LU R17, [R1+0x128] ;  /* 0x0001280001117983 */ /* 0x000ea80000300800 */
[----:B------:R0:W-:Y:S04]  /*1c360*/  STL [R1+0x760], R25 ;  /* 0x0007601901007387 */ /* 0x0001e80000100800 */
[----:B0-----:R-:W2:Y:S04]  /*1c370*/  LDL.LU R25, [R1+0x188] ;  /* 0x0001880001197983 */ /* 0x001ea80000300800 */
[----:B------:R-:W2:Y:S04]  /*1c380*/  LDL.LU R16, [R1+0x198] ;  /* 0x0001980001107983 */ /* 0x000ea80000300800 */
[----:B------:R0:W-:Y:S04]  /*1c390*/  STL [R1+0x75c], R29 ;  /* 0x00075c1d01007387 */ /* 0x0001e80000100800 */
[----:B0-----:R-:W2:Y:S04]  /*1c3a0*/  LDL.LU R29, [R1+0xd4] ;  /* 0x0000d400011d7983 */ /* 0x001ea80000300800 */
[----:B------:R0:W-:Y:S04]  /*1c3b0*/  STL [R1+0x758], R24 ;  /* 0x0007581801007387 */ /* 0x0001e80000100800 */
[----:B0-----:R-:W2:Y:S04]  /*1c3c0*/  LDL.LU R24, [R1+0xf4] ;  /* 0x0000f40001187983 */ /* 0x001ea80000300800 */
[----:B------:R0:W-:Y:S04]  /*1c3d0*/  STL [R1+0x754], R28 ;  /* 0x0007541c01007387 */ /* 0x0001e80000100800 */
[----:B0-----:R-:W2:Y:S04]  /*1c3e0*/  LDL.LU R28, [R1+0x114] ;  /* 0x00011400011c7983 */ /* 0x001ea80000300800 */
        /* <DEDUP_REMOVED lines=9> */
[----:B0-----:R-:W2:Y:S02]  /*1c480*/  LDL.LU R7, [R1+0x7d8] ;  /* 0x0007d80001077983 */ /* 0x001ea40000300800 */
[----:B--2---:R-:W-:-:S02]  /*1c490*/  F2FP.PACK_AB R7, R6, R7 ;  /* 0x000000070607723e */ /* 0x004fc400000000ff */
        /* <DEDUP_REMOVED lines=25> */
[----:B------:R0:W-:Y:S04]  /*1c630*/  STL [R1], R7 ;  /* 0x0000000701007387 */ /* 0x0001e80000100800 */
[----:B0-----:R-:W2:Y:S02]  /*1c640*/  LDL.LU R7, [R1+0x7a0] ;  /* 0x0007a00001077983 */ /* 0x001ea40000300800 */
[----:B--2---:R-:W-:-:S02]  /*1c650*/  F2FP.PACK_AB R7, R6, R7 ;  /* 0x000000070607723e */ /* 0x004fc400000000ff */
[----:B------:R-:W2:Y:S02]  /*1c660*/  LDL.LU R6, [R1+0x79c] ;  /* 0x00079c0001067983 */ /* 0x000ea40000300800 */
[----:B--2---:R-:W-:Y:S02]  /*1c670*/  F2FP.PACK_AB R6, R5, R6 ;  /* 0x000000060506723e */ /* 0x004fe400000000ff */
[----:B------:R-:W3:Y:S02]  /*1c680*/  LDL.LU R5, [R1+0x798] ;  /* 0x0007980001057983 */ /* 0x000ee40000300800 */
[----:B---3--:R-:W-:Y:S02]  /*1c690*/  F2FP.PACK_AB R5, R4, R5 ;  /* 0x000000050405723e */ /* 0x008fe400000000ff */
[----:B------:R-:W4:Y:S02]  /*1c6a0*/  LDL.LU R4, [R1+0x794] ;  /* 0x0007940001047983 */ /* 0x000f240000300800 */
[----:B----4-:R-:W-:-:S02]  /*1c6b0*/  F2FP.PACK_AB R4, R11, R4 ;  /* 0x000000040b04723e */ /* 0x010fc400000000ff */
[----:B------:R-:W2:Y:S02]  /*1c6c0*/  LDL.LU R11, [R1+0x790] ;  /* 0x00079000010b7983 */ /* 0x000ea40000300800 */
[----:B--2---:R-:W-:Y:S02]  /*1c6d0*/  F2FP.PACK_AB R11, R10, R11 ;  /* 0x0000000b0a0b723e */ /* 0x004fe400000000ff */
[----:B------:R-:W2:Y:S02]  /*1c6e0*/  LDL.LU R10, [R1+0x78c] ;  /* 0x00078c00010a7983 */ /* 0x000ea40000300800 */
[----:B--2---:R-:W-:Y:S02]  /*1c6f0*/  F2FP.PACK_AB R10, R9, R10 ;  /* 0x0000000a090a723e */ /* 0x004fe400000000ff */
[----:B------:R-:W2:Y:S02]  /*1c700*/  LDL.LU R9, [R1+0x788] ;  /* 0x0007880001097983 */ /* 0x000ea40000300800 */
[----:B--2---:R-:W-:-:S02]  /*1c710*/  F2FP.PACK_AB R9, R8, R9 ;  /* 0x000000090809723e */ /* 0x004fc400000000ff */
        /* <DEDUP_REMOVED lines=12> */
[----:B------:R-:W2:Y:S01]  /*1c7e0*/  LDL.LU R23, [R1+0x76c] ;  /* 0x00076c0001177983 */ /* 0x000ea20000300800 */
[----:B------:R-:W-:Y:S02]  /*1c7f0*/  F2FP.PACK_AB R17, R22, R17 ;  /* 0x000000111611723e */ /* 0x000fe400000000ff */
[----:B--2---:R-:W-:Y:S02]  /*1c800*/  F2FP.PACK_AB R18, R23, R18 ;  /* 0x000000121712723e */ /* 0x004fe400000000ff */
[----:B------:R-:W2:Y:S04]  /*1c810*/  LDL.LU R23, [R1+0x768] ;  /* 0x0007680001177983 */ /* 0x000ea80000300800 */
[----:B------:R-:W3:Y:S01]  /*1c820*/  LDL.LU R22, [R1+0x764] ;  /* 0x0007640001167983 */ /* 0x000ee20000300800 */
[----:B------:R-:W-:-:S03]  /*1c830*/  F2FP.PACK_AB R16, R25, R16 ;  /* 0x000000101910723e */ /* 0x000fc600000000ff */
[----:B------:R-:W4:Y:S01]  /*1c840*/  LDL.LU R25, [R1+0x760] ;  /* 0x0007600001197983 */ /* 0x000f220000300800 */
[----:B------:R-:W-:Y:S02]  /*1c850*/  F2FP.PACK_AB R21, R28, R21 ;  /* 0x000000151c15723e */ /* 0x000fe400000000ff */
[----:B--2---:R-:W-:Y:S02]  /*1c860*/  F2FP.PACK_AB R23, R29, R23 ;  /* 0x000000171d17723e */ /* 0x004fe400000000ff */
[----:B------:R-:W4:Y:S01]  /*1c870*/  LDL.LU R29, [R1+0x75c] ;  /* 0x00075c00011d7983 */ /* 0x000f220000300800 */
[----:B---3--:R-:W-:-:S03]  /*1c880*/  F2FP.PACK_AB R22, R24, R22 ;  /* 0x000000161816723e */ /* 0x008fc600000000ff */
[----:B------:R-:W2:Y:S04]  /*1c890*/  LDL.LU R24, [R1+0x758] ;  /* 0x0007580001187983 */ /* 0x000ea80000300800 */
[----:B------:R-:W2:Y:S01]  /*1c8a0*/  LDL.LU R28, [R1+0x754] ;  /* 0x00075400011c7983 */ /* 0x000ea20000300800 */
[----:B------:R-:W-:Y:S02]  /*1c8b0*/  F2FP.PACK_AB R20, R0, R20 ;  /* 0x000000140014723e */ /* 0x000fe400000000ff */
[----:B------:R-:W-:Y:S02]  /*1c8c0*/  F2FP.PACK_AB R27, R2, R27 ;  /* 0x0000001b021b723e */ /* 0x000fe400000000ff */
[----:B------:R-:W-:Y:S02]  /*1c8d0*/  F2FP.PACK_AB R26, R3, R26 ;  /* 0x0000001a031a723e */ /* 0x000fe400000000ff */
[----:B----4-:R-:W-:-:S02]  /*1c8e0*/  F2FP.PACK_AB R25, R29, R25 ;  /* 0x000000191d19723e */ /* 0x010fc400000000ff */
[----:B--2---:R-:W-:Y:S02]  /*1c8f0*/  F2FP.PACK_AB R24, R28, R24 ;  /* 0x000000181c18723e */ /* 0x004fe400000000ff */
.L_x_1:
[----:B------:R-:W2:Y:S04]  /*1c900*/  LDL.LU R3, [R1+0x650] ;  /* 0x0006500001037983 */ /* 0x000ea80000300800 */
[----:B------:R-:W1:Y:S04]  /*1c910*/  S2R R2, SR_TID.X ;  /* 0x0000000000027919 */ /* 0x000e680000002100 */
[----:B------:R-:W3:Y:S04]  /*1c920*/  LDL.LU R28, [R1+0x654] ;  /* 0x00065400011c7983 */ /* 0x000ee80000300800 */
[----:B------:R-:W4:Y:S01]  /*1c930*/  LDL.LU R29, [R1+0x220] ;  /* 0x00022000011d7983 */ /* 0x000f220000300800 */
[----:B01----:R-:W-:-:S05]  /*1c940*/  IMAD.SHL.U32 R0, R2, 0x100, RZ ;  /* 0x0000010002007824 */ /* 0x003fca00078e00ff */
[----:B------:R-:W-:Y:S01]  /*1c950*/  LOP3.LUT R0, R0, 0x1800, RZ, 0xc0, !PT ;  /* 0x0000180000007812 */ /* 0x000fe200078ec0ff */
[----:B------:R-:W-:Y:S03]  /*1c960*/  BAR.SYNC.DEFER_BLOCKING 0x0 ;  /* 0x0000000000007b1d */ /* 0x000fe60000010000 */
[----:B--2---:R-:W-:-:S03]  /*1c970*/  LOP3.LUT R0, R0, 0x460, R3, 0xf8, !PT ;  /* 0x0000046000007812 */ /* 0x004fc600078ef803 */
[----:B------:R-:W0:Y:S02]  /*1c980*/  S2R R3, SR_TID.X ;  /* 0x0000000000037919 */ /* 0x000e240000002100 */
[----:B0-----:R-:W-:-:S05]  /*1c990*/  IMAD.SHL.U32 R3, R3, 0x4, RZ ;  /* 0x0000000403037824 */ /* 0x001fca00078e00ff */
[----:B------:R-:W-:-:S05]  /*1c9a0*/  LOP3.LUT R0, R0, 0x70, R3, 0x78, !PT ;  /* 0x0000007000007812 */ /* 0x000fca00078e7803 */
[----:B------:R0:W-:Y:S04]  /*1c9b0*/  STS.128 [R0], R24 ;  /* 0x0000001800007388 */ /* 0x0001e80000000c00 */
[----:B------:R1:W-:Y:S04]  /*1c9c0*/  STS.128 [R0+0x200], R20 ;  /* 0x0002001400007388 */ /* 0x0003e80000000c00 */
[----:B0-----:R-:W2:Y:S04]  /*1c9d0*/  LDL.LU R24, [R1+0x10] ;  /* 0x0000100001187983 */ /* 0x001ea80000300800 */
[----:B------:R-:W2:Y:S04]  /*1c9e0*/  LDL.LU R25, [R1+0x14] ;  /* 0x0000140001197983 */ /* 0x000ea80000300800 */
[----:B------:R-:W2:Y:S04]  /*1c9f0*/  LDL.LU R26, [R1+0x18] ;  /* 0x00001800011a7983 */ /* 0x000ea80000300800 */
[----:B------:R-:W2:Y:S04]  /*1ca00*/  LDL.LU R27, [R1+0x1c] ;  /* 0x00001c00011b7983 */ /* 0x000ea80000300800 */
[----:B-1----:R-:W5:Y:S04]  /*1ca10*/  LDL.LU R20, [R1] ;  /* 0x0000000001147983 */ /* 0x002f680000300800 */
[----:B------:R-:W5:Y:S04]  /*1ca20*/  LDL.LU R21, [R1+0x4] ;  /* 0x0000040001157983 */ /* 0x000f680000300800 */
[----:B------:R-:W5:Y:S04]  /*1ca30*/  LDL.LU R22, [R1+0x8] ;  /* 0x0000080001167983 */ /* 0x000f680000300800 */
[----:B------:R-:W5:Y:S04]  /*1ca40*/  LDL.LU R23, [R1+0xc] ;  /* 0x00000c0001177983 */ /* 0x000f680000300800 */
[----:B------:R-:W0:Y:S01]  /*1ca50*/  S2R R3, SR_TID.X ;  /* 0x0000000000037919 */ /* 0x000e220000002100 */
[----:B------:R-:W-:-:S05]  /*1ca60*/  IMAD.SHL.U32 R2, R2, 0x400, RZ ;  /* 0x0000040002027824 */ /* 0x000fca00078e00ff */
[----:B------:R-:W-:Y:S02]  /*1ca70*/  LOP3.LUT R2, R2, 0x1800, RZ, 0xc0, !PT ;  /* 0x0000180002027812 */ /* 0x000fe400078ec0ff */
[----:B0-----:R-:W-:-:S05]  /*1ca80*/  LOP3.LUT R3, R3, 0x3f, RZ, 0xc0, !PT ;  /* 0x0000003f03037812 */ /* 0x001fca00078ec0ff */
[----:B------:R-:W-:Y:S02]  /*1ca90*/  IMAD R2, R3, 0x10, R2 ;  /* 0x0000001003027824 */ /* 0x000fe400078e0202 */
[----:B------:R-:W0:Y:S04]  /*1caa0*/  S2R R3, SR_TID.X ;  /* 0x0000000000037919 */ /* 0x000e280000002100 */
[----:B------:R1:W-:Y:S04]  /*1cab0*/  STS.128 [R0+0x80], R16 ;  /* 0x0000801000007388 */ /* 0x0003e80000000c00 */
[----:B------:R-:W-:Y:S04]  /*1cac0*/  STS.128 [R0+0x280], R12 ;  /* 0x0002800c00007388 */ /* 0x000fe80000000c00 */
[----:B------:R-:W-:Y:S04]  /*1cad0*/  STS.128 [R0+0x100], R8 ;  /* 0x0001000800007388 */ /* 0x000fe80000000c00 */
[----:B------:R-:W-:Y:S01]  /*1cae0*/  STS.128 [R0+0x300], R4 ;  /* 0x0003000400007388 */ /* 0x000fe20000000c00 */
[----:B-1----:R-:W-:-:S03]  /*1caf0*/  LOP3.LUT R17, R2, 0x20, RZ, 0x3c, !PT ;  /* 0x0000002002117812 */ /* 0x002fc600078e3cff */
[----:B--2---:R-:W-:Y:S04]  /*1cb00*/  STS.128 [R0+0x380], R24 ;  /* 0x0003801800007388 */ /* 0x004fe80000000c00 */
[----:B-----5:R0:W-:Y:S04]  /*1cb10*/  STS.128 [R0+0x180], R20 ;  /* 0x0001801400007388 */ /* 0x0201e80000000c00 */
[----:B------:R-:W-:Y:S01]  /*1cb20*/  BAR.SYNC.DEFER_BLOCKING 0x0 ;  /* 0x0000000000007b1d */ /* 0x000fe20000010000 */
[----:B0-----:R-:W-:-:S04]  /*1cb30*/  SHF.R.U32.HI R23, RZ, 0x5, R3 ;  /* 0x00000005ff177819 */ /* 0x001fc80000011603 */
[----:B------:R-:W-:-:S04]  /*1cb40*/  SGXT.U32 R23, R23, 0x1 ;  /* 0x000000011717781a */ /* 0x000fc80000000000 */
[C-C-:B----4-:R-:W-:Y:S02]  /*1cb50*/  LOP3.LUT R26, R29.reuse, 0x2, R23.reuse, 0xfe, !PT ;  /* 0x000000021d1a7812 */ /* 0x150fe400078efe17 */
[C-C-:B------:R-:W-:Y:S02]  /*1cb60*/  LOP3.LUT R27, R29.reuse, 0x6, R23.reuse, 0xfe, !PT ;  /* 0x000000061d1b7812 */ /* 0x140fe400078efe17 */
[C-C-:B------:R-:W-:Y:S01]  /*1cb70*/  LOP3.LUT R0, R29.reuse, 0xa, R23.reuse, 0xfe, !PT ;  /* 0x0000000a1d007812 */ /* 0x140fe200078efe17 */
[----:B------:R-:W0:Y:S01]  /*1cb80*/  LDS.128 R8, [R2] ;  /* 0x0000000002087984 */ /* 0x000e220000000c00 */
[C-C-:B------:R-:W-:Y:S02]  /*1cb90*/  LOP3.LUT R5, R29.reuse, 0xc, R23.reuse, 0xfe, !PT ;  /* 0x0000000c1d057812 */ /* 0x140fe400078efe17 */
[----:B------:R-:W-:Y:S01]  /*1cba0*/  LOP3.LUT R4, R29, 0xe, R23, 0xfe, !PT ;  /* 0x0000000e1d047812 */ /* 0x000fe200078efe17 */
[----:B------:R-:W-:Y:S04]  /*1cbb0*/  STL.64 [R1+0x790], R26 ;  /* 0x0007901a01007387 */ /* 0x000fe80000100a00 */
[----:B------:R1:W-:Y:S04]  /*1cbc0*/  STL [R1+0x30], R0 ;  /* 0x0000300001007387 */ /* 0x0003e80000100800 */
[----:B------:R2:W-:Y:S01]  /*1cbd0*/  STL [R1+0x34], R5 ;  /* 0x0000340501007387 */ /* 0x0005e20000100800 */
[----:B------:R-:W-:-:S03]  /*1cbe0*/  LOP3.LUT R20, R2, 0x40, RZ, 0x3c, !PT ;  /* 0x0000004002147812 */ /* 0x000fc600078e3cff */
[----:B------:R-:W4:Y:S01]  /*1cbf0*/  LDS.128 R12, [R17] ;  /* 0x00000000110c7984 */ /* 0x000f220000000c00 */
[----:B-1----:R-:W-:-:S03]  /*1cc00*/  LOP3.LUT R0, R29, 0x10, R23, 0xfe, !PT ;  /* 0x000000101d007812 */ /* 0x002fc600078efe17 */
[----:B------:R1:W-:Y:S01]  /*1cc10*/  STL [R1+0x38], R4 ;  /* 0x0000380401007387 */ /* 0x0003e20000100800 */
[----:B--2---:R-:W-:-:S03]  /*1cc20*/  LOP3.LUT R5, R29, 0x12, R23, 0xfe, !PT ;  /* 0x000000121d057812 */ /* 0x004fc600078efe17 */
[----:B------:R2:W-:Y:S04]  /*1cc30*/  STL [R1+0x3c], R0 ;  /* 0x00003c0001007387 */ /* 0x0005e80000100800 */
[----:B------:R-:W-:Y:S01]  /*1cc40*/  LDS.128 R24, [R2+0x400] ;  /* 0x0004000002187984 */ /* 0x000fe20000000c00 */
[C-C-:B-1----:R-:W-:Y:S02]  /*1cc50*/  LOP3.LUT R4, R29.reuse, 0x14, R23.reuse, 0xfe, !PT ;  /* 0x000000141d047812 */ /* 0x142fe400078efe17 */
[C-C-:B--2---:R-:W-:Y:S01]  /*1cc60*/  LOP3.LUT R0, R29.reuse, 0x16, R23.reuse, 0xfe, !PT ;  /* 0x000000161d007812 */ /* 0x144fe200078efe17 */
[----:B------:R1:W-:Y:S04]  /*1cc70*/  STL [R1+0x40], R5 ;  /* 0x0000400501007387 */ /* 0x0003e80000100800 */
[----:B------:R2:W-:Y:S04]  /*1cc80*/  STL [R1+0x44], R4 ;  /* 0x0000440401007387 */ /* 0x0005e80000100800 */
[----:B------:R5:W-:Y:S01]  /*1cc90*/  STL [R1+0x48], R0 ;  /* 0x0000480001007387 */ /* 0x000be20000100800 */
[----:B-1----:R-:W-:-:S02]  /*1cca0*/  LOP3.LUT R5, R29, 0x18, R23, 0xfe, !PT ;  /* 0x000000181d057812 */ /* 0x002fc400078efe17 */
[----:B--2---:R-:W-:-:S03]  /*1ccb0*/  LOP3.LUT R4, R29, 0x1a, R23, 0xfe, !PT ;  /* 0x0000001a1d047812 */ /* 0x004fc600078efe17 */
[----:B------:R1:W-:Y:S01]  /*1ccc0*/  STL [R1+0x50], R5 ;  /* 0x0000500501007387 */ /* 0x0003e20000100800 */
[----:B-----5:R-:W-:-:S03]  /*1ccd0*/  LOP3.LUT R0, R29, 0x1c, R23, 0xfe, !PT ;  /* 0x0000001c1d007812 */ /* 0x020fc600078efe17 */
[----:B------:R2:W-:Y:S04]  /*1cce0*/  STL [R1+0x54], R4 ;  /* 0x0000540401007387 */ /* 0x0005e80000100800 */
[----:B------:R5:W-:Y:S01]  /*1ccf0*/  STL [R1+0x58], R0 ;  /* 0x0000580001007387 */ /* 0x000be20000100800 */
[C-C-:B-1----:R-:W-:Y:S02]  /*1cd00*/  LOP3.LUT R5, R29.reuse, 0x1e, R23.reuse, 0xfe, !PT ;  /* 0x0000001e1d057812 */ /* 0x142fe400078efe17 */
        /* <DEDUP_REMOVED lines=58> */
[----:B------:R5:W-:Y:S04]  /*1d0b0*/  STL [R1+0xd4], R0 ;  /* 0x0000d40001007387 */ /* 0x000be80000100800 */
[----:B0-----:R-:W-:Y:S04]  /*1d0c0*/  STL.64 [R1+0x10], R8 ;  /* 0x0000100801007387 */ /* 0x001fe80000100a00 */
[----:B------:R-:W-:Y:S04]  /*1d0d0*/  STL.64 [R1+0x18], R10 ;  /* 0x0000180a01007387 */ /* 0x000fe80000100a00 */
[----:B------:R-:W0:Y:S01]  /*1d0e0*/  LDS.128 R8, [R20] ;  /* 0x0000000014087984 */ /* 0x000e220000000c00 */
[----:B-1----:R-:W-:-:S02]  /*1d0f0*/  LOP3.LUT R5, R29, 0x5a, R23, 0xfe, !PT ;  /* 0x0000005a1d057812 */ /* 0x002fc400078efe17 */
[C-C-:B--2---:R-:W-:Y:S02]  /*1d100*/  LOP3.LUT R4, R29.reuse, 0x5c, R23.reuse, 0xfe, !PT ;  /* 0x0000005c1d047812 */ /* 0x144fe400078efe17 */
[C-C-:B-----5:R-:W-:Y:S01]  /*1d110*/  LOP3.LUT R0, R29.reuse, 0x5e, R23.reuse, 0xfe, !PT ;  /* 0x0000005e1d007812 */ /* 0x160fe200078efe17 */
        /* <DEDUP_REMOVED lines=15> */
[----:B-1----:R-:W-:-:S03]  /*1d210*/  LOP3.LUT R5, R29, 0x6c, R23, 0xfe, !PT ;  /* 0x0000006c1d057812 */ /* 0x002fc600078efe17 */
[----:B----4-:R-:W-:Y:S01]  /*1d220*/  STL [R1+0x788], R13 ;  /* 0x0007880d01007387 */ /* 0x010fe20000100800 */
[----:B--2---:R-:W-:-:S03]  /*1d230*/  LOP3.LUT R4, R29, 0x6e, R23, 0xfe, !PT ;  /* 0x0000006e1d047812 */ /* 0x004fc600078efe17 */
[----:B------:R-:W-:Y:S04]  /*1d240*/  STL [R1+0x758], R14 ;  /* 0x0007580e01007387 */ /* 0x000fe80000100800 */
[----:B------:R-:W-:Y:S01]  /*1d250*/  STL [R1+0x754], R15 ;  /* 0x0007540f01007387 */ /* 0x000fe20000100800 */
[----:B-----5:R-:W-:-:S03]  /*1d260*/  LOP3.LUT R0, R2, 0x60, RZ, 0x3c, !PT ;  /* 0x0000006002007812 */ /* 0x020fc600078e3cff */
[----:B------:R1:W-:Y:S04]  /*1d270*/  STL [R1+0xfc], R5 ;  /* 0x0000fc0501007387 */ /* 0x0003e80000100800 */
[----:B------:R2:W-:Y:S01]  /*1d280*/  STL [R1+0x100], R4 ;  /* 0x0001000401007387 */ /* 0x0005e20000100800 */
[----:B-1----:R-:W-:-:S03]  /*1d290*/  LOP3.LUT R5, R29, 0x70, R23, 0xfe, !PT ;  /* 0x000000701d057812 */ /* 0x002fc600078efe17 */
[----:B0-----:R0:W-:Y:S01]  /*1d2a0*/  STL.64 [R1+0x760], R10 ;  /* 0x0007600a01007387 */ /* 0x0011e20000100a00 */
[----:B--2---:R-:W-:-:S03]  /*1d2b0*/  LOP3.LUT R4, R29, 0x72, R23, 0xfe, !PT ;  /* 0x000000721d047812 */ /* 0x004fc600078efe17 */
[----:B0-----:R-:W2:Y:S04]  /*1d2c0*/  LDL.LU R11, [R1+0x10] ;  /* 0x00001000010b7983 */ /* 0x001ea80000300800 */
[----:B------:R-:W-:Y:S04]  /*1d2d0*/  STL [R1+0x104], R5 ;  /* 0x0001040501007387 */ /* 0x000fe80000100800 */
[----:B------:R-:W-:Y:S04]  /*1d2e0*/  STL [R1+0x108], R4 ;  /* 0x0001080401007387 */ /* 0x000fe80000100800 */
[----:B------:R0:W1:Y:S01]  /*1d2f0*/  LDS.128 R4, [R0] ;  /* 0x0000000000047984 */ /* 0x0000620000000c00 */
[----:B------:R-:W-:-:S02]  /*1d300*/  LOP3.LUT R13, R29, 0x74, R23, 0xfe, !PT ;  /* 0x000000741d0d7812 */ /* 0x000fc400078efe17 */
[C---:B------:R-:W-:Y:S01]  /*1d310*/  LOP3.LUT R10, R29.reuse, 0x76, R23, 0xfe, !PT ;  /* 0x000000761d0a7812 */ /* 0x040fe200078efe17 */
[----:B------:R-:W-:Y:S02]  /*1d320*/  IMAD.MOV.U32 R14, RZ, RZ, R25 ;  /* 0x000000ffff0e7224 */ /* 0x000fe400078e0019 */
[----:B------:R-:W-:Y:S01]  /*1d330*/  STL [R1+0x10c], R13 ;  /* 0x00010c0d01007387 */ /* 0x000fe20000100800 */
[C-C-:B0-----:R-:W-:Y:S01]  /*1d340*/  LOP3.LUT R0, R29.reuse, 0x78, R23.reuse, 0xfe, !PT ;  /* 0x000000781d007812 */ /* 0x141fe200078efe17 */
[----:B------:R-:W-:Y:S02]  /*1d350*/  IMAD.MOV.U32 R15, RZ, RZ, R26 ;  /* 0x000000ffff0f7224 */ /* 0x000fe400078e001a */
[----:B-1----:R0:W-:Y:S04]  /*1d360*/  STL.64 [R1+0x768], R6 ;  /* 0x0007680601007387 */ /* 0x0021e80000100a00 */
[----:B------:R1:W-:Y:S04]  /*1d370*/  STL [R1+0x110], R10 ;  /* 0x0001100a01007387 */ /* 0x0003e80000100800 */
[----:B------:R-:W-:Y:S01]  /*1d380*/  STL [R1+0x114], R0 ;  /* 0x0001140001007387 */ /* 0x000fe20000100800 */
[----:B0-----:R-:W-:-:S02]  /*1d390*/  LOP3.LUT R7, R29, 0x7c, R23, 0xfe, !PT ;  /* 0x0000007c1d077812 */ /* 0x001fc400078efe17 */
[C---:B-1----:R-:W-:Y:S01]  /*1d3a0*/  LOP3.LUT R10, R29.reuse, 0x7a, R23, 0xfe, !PT ;  /* 0x0000007a1d0a7812 */ /* 0x042fe200078efe17 */
[----:B------:R0:W-:Y:S04]  /*1d3b0*/  STL [R1+0xc], R27 ;  /* 0x00000c1b01007387 */ /* 0x0001e80000100800 */
[----:B0-----:R-:W4:Y:S04]  /*1d3c0*/  LDL.LU.64 R26, [R1+0x790] ;  /* 0x00079000011a7983 */ /* 0x001f280000300a00 */
[----:B------:R-:W-:Y:S04]  /*1d3d0*/  STL.64 [R1+0x770], R14 ;  /* 0x0007700e01007387 */ /* 0x000fe80000100a00 */
[----:B------:R-:W-:Y:S04]  /*1d3e0*/  STL [R1+0x118], R10 ;  /* 0x0001180a01007387 */ /* 0x000fe80000100800 */
[----:B------:R0:W-:Y:S04]  /*1d3f0*/  STL [R1+0x11c], R7 ;  /* 0x00011c0701007387 */ /* 0x0001e80000100800 */
[----:B0-----:R-:W5:Y:S04]  /*1d400*/  LDL.LU R7, [R1+0x30] ;  /* 0x0000300001077983 */ /* 0x001f680000300800 */
[----:B------:R-:W4:Y:S01]  /*1d410*/  LDL.LU R15, [R1+0x34] ;  /* 0x00003400010f7983 */ /* 0x000f220000300800 */
[C---:B---3--:R-:W-:Y:S01]  /*1d420*/  ISETP.GE.AND P0, PT, R28.reuse, c[0x0][0x178], PT ;  /* 0x00005e001c007a0c */ /* 0x048fe20003f06270 */
[----:B------:R-:W-:Y:S01]  /*1d430*/  IMAD R18, R28, c[0x0][0x194], RZ ;  /* 0x000065001c127a24 */ /* 0x000fe200078e02ff */
[----:B------:R-:W-:-:S04]  /*1d440*/  LOP3.LUT R28, R29, R23, RZ, 0xfc, !PT ;  /* 0x000000171d1c7212 */ /* 0x000fc800078efcff */
[----:B------:R-:W-:Y:S01]  /*1d450*/  LEA R0, P2, R18, c[0x0][0x170], 0x1 ;  /* 0x00005c0012007a11 */ /* 0x000fe200078408ff */
[----:B------:R-:W-:Y:S01]  /*1d460*/  IMAD R16, R28, c[0x0][0x198], RZ ;  /* 0x000066001c107a24 */ /* 0x000fe200078e02ff */
[----:B------:R-:W-:Y:S01]  /*1d470*/  LOP3.LUT R19, R29, 0x8, R23, 0xfe, !PT ;  /* 0x000000081d137812 */ /* 0x000fe200078efe17 */
[----:B------:R-:W-:Y:S01]  /*1d480*/  IMAD.MOV.U32 R6, RZ, RZ, R24 ;  /* 0x000000ffff067224 */ /* 0x000fe200078e0018 */
[----:B------:R-:W-:Y:S02]  /*1d490*/  LEA.HI.X.SX32 R2, R18, c[0x0][0x174], 0x1, P2 ;  /* 0x00005d0012027a11 */ /* 0x000fe400010f0eff */
[----:B------:R-:W-:Y:S01]  /*1d4a0*/  LEA R24, P2, R16, R0, 0x1 ;  /* 0x0000000010187211 */ /* 0x000fe200078408ff */
[----:B------:R-:W-:-:S03]  /*1d4b0*/  IMAD.MOV.U32 R14, RZ, RZ, R19 ;  /* 0x000000ffff0e7224 */ /* 0x000fc600078e0013 */
[----:B------:R-:W-:Y:S02]  /*1d4c0*/  LEA.HI.X.SX32 R25, R16, R2, 0x1, P2 ;  /* 0x0000000210197211 */ /* 0x000fe400010f0eff */
[----:B------:R-:W0:Y:S01]  /*1d4d0*/  LDS.128 R16, [R17+0x400] ;  /* 0x0004000011107984 */ /* 0x000e220000000c00 */
[C-C-:B------:R-:W-:Y:S02]  /*1d4e0*/  LOP3.LUT R10, R29.reuse, 0x7e, R23.reuse, 0xfe, !PT ;  /* 0x0000007e1d0a7812 */ /* 0x140fe400078efe17 */
[----:B------:R-:W-:Y:S02]  /*1d4f0*/  LOP3.LUT R3, R29, 0x4, R23, 0xfe, !PT ;  /* 0x000000041d037812 */ /* 0x000fe400078efe17 */
[----:B------:R-:W1:Y:S04]  /*1d500*/  LDS.128 R20, [R20+0x400] ;  /* 0x0004000014147984 */ /* 0x000e680000000c00 */
[----:B------:R3:W-:Y:S01]  /*1d510*/  STL [R1+0xac], R10 ;  /* 0x0000ac0a01007387 */ /* 0x0007e20000100800 */
[----:B------:R-:W-:-:S02]  /*1d520*/  ISETP.LT.AND P1, PT, R28, c[0x0][0x17c], !P0 ;  /* 0x00005f001c007a0c */ /* 0x000fc40004721270 */
[C---:B------:R-:W-:Y:S01]  /*1d530*/  ISETP.LT.AND P4, PT, R3.reuse, c[0x0][0x17c], !P0 ;  /* 0x00005f0003007a0c */ /* 0x040fe20004781270 */
[----:B------:R-:W-:-:S10]  /*1d540*/  IMAD R3, R3, c[0x0][0x198], RZ ;  /* 0x0000660003037a24 */ /* 0x000fd400078e02ff */
[----:B--2---:R-:W-:Y:S04]  /*1d550*/  @P1 STG.E.U16 [R24.64], R11 ;  /* 0x0000000b18001986 */ /* 0x004fe8000c101506 */
[----:B----4-:R2:W-:Y:S04]  /*1d560*/  STL [R1+0x78c], R15 ;  /* 0x00078c0f01007387 */ /* 0x0105e80000100800 */
[----:B------:R-:W4:Y:S04]  /*1d570*/  LDL.LU R13, [R1+0x38] ;  /* 0x00003800010d7983 */ /* 0x000f280000300800 */
[----:B---3--:R-:W3:Y:S04]  /*1d580*/  LDL.LU R10, [R1+0x3c] ;  /* 0x00003c00010a7983 */ /* 0x008ee80000300800 */
[----:B--2---:R-:W2:Y:S04]  /*1d590*/  S2R R15, SR_TID.X ;  /* 0x00000000000f7919 */ /* 0x004ea80000002100 */
[----:B0-----:R2:W-:Y:S01]  /*1d5a0*/  STL.64 [R1+0x778], R18 ;  /* 0x0007781201007387 */ /* 0x0015e20000100a00 */
[C---:B------:R-:W-:Y:S01]  /*1d5b0*/  ISETP.LT.AND P3, PT, R26.reuse, c[0x0][0x17c], !P0 ;  /* 0x00005f001a007a0c */ /* 0x040fe20004761270 */
[----:B------:R-:W-:-:S02]  /*1d5c0*/  IMAD R26, R26, c[0x0][0x198], RZ ;  /* 0x000066001a1a7a24 */ /* 0x000fc400078e02ff */
[----:B-1----:R0:W-:Y:S01]  /*1d5d0*/  STL.64 [R1+0x780], R22 ;  /* 0x0007801601007387 */ /* 0x0021e20000100a00 */
[----:B------:R-:W-:Y:S02]  /*1d5e0*/  ISETP.LT.AND P2, PT, R27, c[0x0][0x17c], !P0 ;  /* 0x00005f001b007a0c */ /* 0x000fe40004741270 */
[-C--:B------:R-:W-:Y:S02]  /*1d5f0*/  LEA R28, P1, R26, R0.reuse, 0x1 ;  /* 0x000000001a1c7211 */ /* 0x080fe400078208ff */
[C---:B--2---:R-:W-:Y:S01]  /*1d600*/  LOP3.LUT R19, R15.reuse, 0x3f, RZ, 0xc0, !PT ;  /* 0x0000003f0f137812 */ /* 0x044fe200078ec0ff */
[----:B------:R-:W-:Y:S01]  /*1d610*/  IMAD.SHL.U32 R15, R15, 0x400, RZ ;  /* 0x000004000f0f7824 */ /* 0x000fe200078e00ff */
[----:B------:R-:W-:Y:S01]  /*1d620*/  LEA R18, P5, R3, R0, 0x1 ;  /* 0x0000000003127211 */ /* 0x000fe200078a08ff */
[----:B0-----:R-:W-:Y:S01]  /*1d630*/  IMAD R22, R27, c[0x0][0x198], RZ ;  /* 0x000066001b167a24 */ /* 0x001fe200078e02ff */
[----:B------:R-:W2:Y:S02]  /*1d640*/  LDL.LU R23, [R1+0x40] ;  /* 0x0000400001177983 */ /* 0x000ea40000300800 */
[----:B------:R-:W-:-:S05]  /*1d650*/  LOP3.LUT R15, R15, 0x1800, RZ, 0xc0, !PT ;  /* 0x000018000f0f7812 */ /* 0x000fca00078ec0ff */
[----:B------:R-:W-:Y:S01]  /*1d660*/  IMAD R15, R19, 0x10, R15 ;  /* 0x00000010130f7824 */ /* 0x000fe200078e020f */
[----:B------:R-:W-:Y:S01]  /*1d670*/  LEA.HI.X.SX32 R29, R26, R2, 0x1, P1 ;  /* 0x000000021a1d7211 */ /* 0x000fe200008f0eff */
[----:B------:R-:W-:Y:S01]  /*1d680*/  IMAD.MOV.U32 R19, RZ, RZ, R3 ;  /* 0x000000ffff137224 */ /* 0x000fe200078e0003 */
[C---:B------:R-:W-:Y:S01]  /*1d690*/  ISETP.LT.AND P1, PT, R14.reuse, c[0x0][0x17c], !P0 ;  /* 0x00005f000e007a0c */ /* 0x040fe20004721270 */
[----:B------:R-:W-:Y:S01]  /*1d6a0*/  IMAD R3, R14, c[0x0][0x198], RZ ;  /* 0x000066000e037a24 */ /* 0x000fe200078e02ff */
[----:B------:R-:W-:Y:S02]  /*1d6b0*/  LOP3.LUT R15, R15, 0x60, RZ, 0x3c, !PT ;  /* 0x000000600f0f7812 */ /* 0x000fe400078e3cff */
[C---:B------:R-:W-:Y:S02]  /*1d6c0*/  LEA R14, P6, R22.reuse, R0, 0x1 ;  /* 0x00000000160e7211 */ /* 0x040fe400078c08ff */
[-C--:B------:R-:W-:Y:S01]  /*1d6d0*/  LEA.HI.X.SX32 R19, R19, R2.reuse, 0x1, P5 ;  /* 0x0000000213137211 */ /* 0x080fe200028f0eff */
[----:B------:R0:W1:Y:S04]  /*1d6e0*/  LDS.128 R24, [R15+0x400] ;  /* 0x000400000f187984 */ /* 0x0000680000000c00 */
[----:B------:R-:W-:Y:S01]  /*1d6f0*/  @P3 STG.E.U16 [R28.64], R12 ;  /* 0x0000000c1c003986 */ /* 0x000fe2000c101506 */
[----:B0-----:R-:W-:-:S03]  /*1d700*/  LEA.HI.X.SX32 R15, R22, R2, 0x1, P6 ;  /* 0x00000002160f7211 */ /* 0x001fc600030f0eff */
[----:B------:R0:W-:Y:S04]  /*1d710*/  @P4 STG.E.U16 [R18.64], R8 ;  /* 0x0000000812004986 */ /* 0x0001e8000c101506 */
[----:B------:R5:W-:Y:S04]  /*1d720*/  @P2 STG.E.U16 [R14.64], R4 ;  /* 0x000000040e002986 */ /* 0x000be8000c101506 */
[----:B0-----:R-:W2:Y:S04]  /*1d730*/  LDL.LU R18, [R1+0x44] ;  /* 0x0000440001127983 */ /* 0x001ea80000300800 */
[----:B-----5:R-:W5:Y:S01]  /*1d740*/  LDL.LU R15, [R1+0x78c] ;  /* 0x00078c00010f7983 */ /* 0x020f620000300800 */
[----:B------:R-:W-:-:S02]  /*1d750*/  LEA R28, P5, R3, R0, 0x1 ;  /* 0x00000000031c7211 */ /* 0x000fc400078a08ff */
[C---:B------:R-:W-:Y:S01]  /*1d760*/  ISETP.LT.AND P3, PT, R7.reuse, c[0x0][0x17c], !P0 ;  /* 0x00005f0007007a0c */ /* 0x040fe20004761270 */
[----:B------:R-:W-:Y:S01]  /*1d770*/  IMAD R7, R7, c[0x0][0x198], RZ ;  /* 0x0000660007077a24 */ /* 0x000fe200078e02ff */
[----:B------:R-:W-:Y:S01]  /*1d780*/  LEA.HI.X.SX32 R29, R3, R2, 0x1, P5 ;  /* 0x00000002031d7211 */ /* 0x000fe200028f0eff */
[----:B------:R-:W2:Y:S03]  /*1d790*/  LDL.LU R19, [R1+0x48] ;  /* 0x0000480001137983 */ /* 0x000ea60000300800 */
[----:B------:R-:W-:Y:S01]  /*1d7a0*/  LEA R14, P4, R7, R0, 0x1 ;  /* 0x00000000070e7211 */ /* 0x000fe200078808ff */
[----:B------:R0:W-:Y:S01]  /*1d7b0*/  @P1 STG.E.U16 [R28.64], R6 ;  /* 0x000000061c001986 */ /* 0x0001e2000c101506 */
[----:B------:R-:W-:Y:S02]  /*1d7c0*/  PRMT R4, R11, 0x7632, R4 ;  /* 0x000076320b047816 */ /* 0x000fe40000000004 */
[C---:B----4-:R-:W-:Y:S01]  /*1d7d0*/  ISETP.LT.AND P1, PT, R13.reuse, c[0x0][0x17c], !P0 ;  /* 0x00005f000d007a0c */ /* 0x050fe20004721270 */
[----:B------:R-:W-:-:S02]  /*1d7e0*/  IMAD R13, R13, c[0x0][0x198], RZ ;  /* 0x000066000d0d7a24 */ /* 0x000fc400078e02ff */
[----:B---3--:R-:W-:Y:S02]  /*1d7f0*/  IMAD R22, R10, c[0x0][0x198], RZ ;  /* 0x000066000a167a24 */ /* 0x008fe400078e02ff */
[C---:B-----5:R-:W-:Y:S01]  /*1d800*/  IMAD R3, R15.reuse, c[0x0][0x198], RZ ;  /* 0x000066000f037a24 */ /* 0x060fe200078e02ff */
[----:B------:R-:W-:-:S04]  /*1d810*/  ISETP.LT.AND P2, PT, R15, c[0x0][0x17c], !P0 ;  /* 0x00005f000f007a0c */ /* 0x000fc80004741270 */
[----:B0-----:R-:W-:Y:S02]  /*1d820*/  LEA R28, P5, R3, R0, 0x1 ;  /* 0x00000000031c7211 */ /* 0x001fe400078a08ff */
[-C--:B------:R-:W-:Y:S02]  /*1d830*/  LEA.HI.X.SX32 R15, R7, R2.reuse, 0x1, P4 ;  /* 0x00000002070f7211 */ /* 0x080fe400020f0eff */
[----:B------:R-:W-:Y:S01]  /*1d840*/  LEA.HI.X.SX32 R29, R3, R2, 0x1, P5 ;  /* 0x00000002031d7211 */ /* 0x000fe200028f0eff */
[----:B------:R-:W3:Y:S01]  /*1d850*/  LDL.LU R7, [R1+0x50] ;  /* 0x0000500001077983 */ /* 0x000ee20000300800 */
[----:B------:R-:W-:-:S03]  /*1d860*/  ISETP.LT.AND P4, PT, R10, c[0x0][0x17c], !P0 ;  /* 0x00005f000a007a0c */ /* 0x000fc60004781270 */
[----:B------:R0:W-:Y:S04]  /*1d870*/  @P3 STG.E.U16 [R14.64], R16 ;  /* 0x000000100e003986 */ /* 0x0001e8000c101506 */
[----:B------:R4:W-:Y:S04]  /*1d880*/  @P2 STG.E.U16 [R28.64], R20 ;  /* 0x000000141c002986 */ /* 0x0009e8000c101506 */
[----:B------:R-:W5:Y:S01]  /*1d890*/  LDL.LU R10, [R1+0x54] ;  /* 0x00005400010a7983 */ /* 0x000f620000300800 */
[-C--:B0-----:R-:W-:Y:S02]  /*1d8a0*/  LEA R14, P3, R13, R0.reuse, 0x1 ;  /* 0x000000000d0e7211 */ /* 0x081fe400078608ff */
[----:B----4-:R-:W-:-:S02]  /*1d8b0*/  LEA R28, P5, R22, R0, 0x1 ;  /* 0x00000000161c7211 */ /* 0x010fc400078a08ff */
[-C--:B------:R-:W-:Y:S02]  /*1d8c0*/  LEA.HI.X.SX32 R15, R13, R2.reuse, 0x1, P3 ;  /* 0x000000020d0f7211 */ /* 0x080fe400018f0eff */
[----:B------:R-:W-:Y:S01]  /*1d8d0*/  LEA.HI.X.SX32 R29, R22, R2, 0x1, P5 ;  /* 0x00000002161d7211 */ /* 0x000fe200028f0eff */
[----:B------:R-:W4:Y:S04]  /*1d8e0*/  LDL.LU R13, [R1+0x788] ;  /* 0x00078800010d7983 */ /* 0x000f280000300800 */
[----:B------:R-:W4:Y:S04]  /*1d8f0*/  LDL.LU R11, [R1+0x58] ;  /* 0x00005800010b7983 */ /* 0x000f280000300800 */
[----:B-1----:R-:W-:Y:S01]  /*1d900*/  @P1 STG.E.U16 [R14.64], R24 ;  /* 0x000000180e001986 */ /* 0x002fe2000c101506 */
[----:B--2---:R-:W-:-:S03]  /*1d910*/  ISETP.LT.AND P1, PT, R18, c[0x0][0x17c], !P0 ;  /* 0x00005f0012007a0c */ /* 0x004fc60004721270 */
[----:B------:R0:W-:Y:S02]  /*1d920*/  @P4 STG.E.U16 [R28.64], R4 ;  /* 0x000000041c004986 */ /* 0x0001e4000c101506 */
[----:B0-----:R-:W-:Y:S02]  /*1d930*/  IMAD R29, R18, c[0x0][0x198], RZ ;  /* 0x00006600121d7a24 */ /* 0x001fe400078e02ff */
[----:B------:R-:W2:Y:S01]  /*1d940*/  LDL.LU R18, [R1+0x5c] ;  /* 0x00005c0001127983 */ /* 0x000ea20000300800 */
[C---:B------:R-:W-:Y:S01]  /*1d950*/  IMAD R3, R23.reuse, c[0x0][0x198], RZ ;  /* 0x0000660017037a24 */ /* 0x040fe200078e02ff */
[----:B------:R-:W-:-:S04]  /*1d960*/  ISETP.LT.AND P2, PT, R23, c[0x0][0x17c], !P0 ;  /* 0x00005f0017007a0c */ /* 0x000fc80004741270 */
[C---:B------:R-:W-:Y:S02]  /*1d970*/  LEA R14, P3, R3.reuse, R0, 0x1 ;  /* 0x00000000030e7211 */ /* 0x040fe400078608ff */
[----:B------:R-:W-:Y:S02]  /*1d980*/  PRMT R12, R12, 0x7632, R12 ;  /* 0x000076320c0c7816 */ /* 0x000fe4000000000c */
[----:B------:R-:W-:Y:S01]  /*1d990*/  LEA.HI.X.SX32 R15, R3, R2, 0x1, P3 ;  /* 0x00000002030f7211 */ /* 0x000fe200018f0eff */
[----:B------:R-:W-:Y:S01]  /*1d9a0*/  IMAD R3, R19, c[0x0][0x198], RZ ;  /* 0x0000660013037a24 */ /* 0x000fe200078e02ff */
[----:B------:R-:W-:Y:S02]  /*1d9b0*/  LEA R28, P4, R29, R0, 0x1 ;  /* 0x000000001d1c7211 */ /* 0x000fe400078808ff */
[----:B------:R-:W-:Y:S01]  /*1d9c0*/  ISETP.LT.AND P3, PT, R19, c[0x0][0x17c], !P0 ;  /* 0x00005f0013007a0c */ /* 0x000fe20004761270 */
[----:B------:R0:W-:Y:S01]  /*1d9d0*/  @P2 STG.E.U16 [R14.64], R12 ;  /* 0x0000000c0e002986 */ /* 0x0001e2000c101506 */
[----:B------:R-:W-:-:S02]  /*1d9e0*/  LEA.HI.X.SX32 R29, R29, R2, 0x1, P4 ;  /* 0x000000021d1d7211 */ /* 0x000fc400020f0eff */
[C---:B------:R-:W-:Y:S01]  /*1d9f0*/  LEA R22, P5, R3.reuse, R0, 0x1 ;  /* 0x0000000003167211 */ /* 0x040fe200078a08ff */
[----:B------:R-:W2:Y:S01]  /*1da00*/  LDL.LU R19, [R1+0x60] ;  /* 0x0000600001137983 */ /* 0x000ea20000300800 */
[----:B------:R-:W-:Y:S02]  /*1da10*/  PRMT R4, R4, 0x7632, R4 ;  /* 0x0000763204047816 */ /* 0x000fe40000000004 */
[----:B0-----:R-:W-:Y:S01]  /*1da20*/  PRMT R12, R8, 0x7632, R12 ;  /* 0x00007632080c7816 */ /* 0x001fe2000000000c */
[----:B------:R-:W2:Y:S01]  /*1da30*/  LDL.LU R14, [R1+0x64] ;  /* 0x00006400010e7983 */ /* 0x000ea20000300800 */
[----:B------:R-:W-:-:S03]  /*1da40*/  LEA.HI.X.SX32 R23, R3, R2, 0x1, P5 ;  /* 0x0000000203177211 */ /* 0x000fc600028f0eff */
[----:B------:R0:W-:Y:S04]  /*1da50*/  @P1 STG.E.U16 [R28.64], R12 ;  /* 0x0000000c1c001986 */ /* 0x0001e8000c101506 */
[----:B------:R4:W-:Y:S01]  /*1da60*/  @P3 STG.E.U16 [R22.64], R4 ;  /* 0x0000000416003986 */ /* 0x0009e2000c101506 */
[----:B------:R-:W-:-:S03]  /*1da70*/  PRMT R16, R16, 0x7632, R16 ;  /* 0x0000763210107816 */ /* 0x000fc60000000010 */
[----:B------:R-:W2:Y:S01]  /*1da80*/  LDL.LU R15, [R1+0x68] ;  /* 0x00006800010f7983 */ /* 0x000ea20000300800 */
[----:B------:R-:W-:Y:S02]  /*1da90*/  PRMT R20, R20, 0x7632, R20 ;  /* 0x0000763214147816 */ /* 0x000fe40000000014 */
[----:B------:R-:W-:Y:S01]  /*1daa0*/  PRMT R24, R24, 0x7632, R24 ;  /* 0x0000763218187816 */ /* 0x000fe20000000018 */
[C---:B---3--:R-:W-:Y:S01]  /*1dab0*/  IMAD R8, R7.reuse, c[0x0][0x198], RZ ;  /* 0x0000660007087a24 */ /* 0x048fe200078e02ff */
[----:B------:R-:W-:-:S04]  /*1dac0*/  ISETP.LT.AND P2, PT, R7, c[0x0][0x17c], !P0 ;  /* 0x00005f0007007a0c */ /* 0x000fc80004741270 */
[----:B0-----:R-:W-:-:S04]  /*1dad0*/  LEA R28, P4, R8, R0, 0x1 ;  /* 0x00000000081c7211 */ /* 0x001fc800078808ff */
[----:B------:R-:W-:Y:S01]  /*1dae0*/  LEA.HI.X.SX32 R29, R8, R2, 0x1, P4 ;  /* 0x00000002081d7211 */ /* 0x000fe200020f0eff */
[C---:B-----5:R-:W-:Y:S01]  /*1daf0*/  IMAD R3, R10.reuse, c[0x0][0x198], RZ ;  /* 0x000066000a037a24 */ /* 0x060fe200078e02ff */
[----:B------:R-:W-:Y:S02]  /*1db00*/  ISETP.LT.AND P1, PT, R10, c[0x0][0x17c], !P0 ;  /* 0x00005f000a007a0c */ /* 0x000fe40004721270 */
[----:B------:R-:W-:Y:S01]  /*1db10*/  PRMT R8, R6, 0x7632, R8 ;  /* 0x0000763206087816 */ /* 0x000fe20000000008 */
[----:B------:R-:W3:Y:S01]  /*1db20*/  LDL.LU R10, [R1+0x6c] ;  /* 0x00006c00010a7983 */ /* 0x000ee20000300800 */
[----:B------:R-:W-:-:S04]  /*1db30*/  LEA R6, P3, R3, R0, 0x1 ;  /* 0x0000000003067211 */ /* 0x000fc800078608ff */
[----:B------:R-:W-:Y:S01]  /*1db40*/  LEA.HI.X.SX32 R7, R3, R2, 0x1, P3 ;  /* 0x0000000203077211 */ /* 0x000fe200018f0eff */
[----:B------:R-:W-:Y:S01]  /*1db50*/  @P2 STG.E.U16 [R28.64], R8 ;  /* 0x000000081c002986 */ /* 0x000fe2000c101506 */
[C---:B----4-:R-:W-:Y:S01]  /*1db60*/  IMAD R4, R11.reuse, c[0x0][0x198], RZ ;  /* 0x000066000b047a24 */ /* 0x050fe200078e02ff */
[----:B------:R-:W-:Y:S02]  /*1db70*/  ISETP.LT.AND P4, PT, R11, c[0x0][0x17c], !P0 ;  /* 0x00005f000b007a0c */ /* 0x000fe40004781270 */
[----:B------:R0:W-:Y:S02]  /*1db80*/  @P1 STG.E.U16 [R6.64], R16 ;  /* 0x0000001006001986 */ /* 0x0001e4000c101506 */
[C---:B------:R-:W-:Y:S02]  /*1db90*/  LEA R22, P2, R4.reuse, R0, 0x1 ;  /* 0x0000000004167211 */ /* 0x040fe400078408ff */
[----:B------:R-:W4:Y:S02]  /*1dba0*/  LDL.LU R11, [R1+0xa4] ;  /* 0x0000a400010b7983 */ /* 0x000f240000300800 */
[----:B------:R-:W-:-:S02]  /*1dbb0*/  LEA.HI.X.SX32 R23, R4, R2, 0x1, P2 ;  /* 0x0000000204177211 */ /* 0x000fc400010f0eff */
[----:B0-----:R-:W5:Y:S01]  /*1dbc0*/  LDL.LU R6, [R1+0x70] ;  /* 0x0000700001067983 */ /* 0x001f620000300800 */
[C---:B--2---:R-:W-:Y:S01]  /*1dbd0*/  IMAD R3, R18.reuse, c[0x0][0x198], RZ ;  /* 0x0000660012037a24 */ /* 0x044fe200078e02ff */
[----:B------:R-:W-:-:S04]  /*1dbe0*/  ISETP.LT.AND P3, PT, R18, c[0x0][0x17c], !P0 ;  /* 0x00005f0012007a0c */ /* 0x000fc80004761270 */
[C---:B------:R-:W-:Y:S01]  /*1dbf0*/  LEA R28, P1, R3.reuse, R0, 0x1 ;  /* 0x00000000031c7211 */ /* 0x040fe200078208ff */
[----:B------:R0:W-:Y:S03]  /*1dc00*/  @P4 STG.E.U16 [R22.64], R20 ;  /* 0x0000001416004986 */ /* 0x0001e6000c101506 */
[----:B------:R-:W-:-:S05]  /*1dc10*/  LEA.HI.X.SX32 R29, R3, R2, 0x1, P1 ;  /* 0x00000002031d7211 */ /* 0x000fca00008f0eff */
[----:B------:R1:W-:Y:S04]  /*1dc20*/  @P3 STG.E.U16 [R28.64], R24 ;  /* 0x000000181c003986 */ /* 0x0003e8000c101506 */
[----:B0-----:R-:W2:Y:S04]  /*1dc30*/  LDL.LU.64 R22, [R1+0x780] ;  /* 0x0007800001167983 */ /* 0x001ea80000300a00 */
[----:B------:R-:W2:Y:S04]  /*1dc40*/  LDL.LU R7, [R1+0x74] ;  /* 0x0000740001077983 */ /* 0x000ea80000300800 */
[----:B------:R-:W2:Y:S04]  /*1dc50*/  LDL.LU R20, [R1+0x7c] ;  /* 0x00007c0001147983 */ /* 0x000ea80000300800 */
[----:B-1----:R-:W2:Y:S01]  /*1dc60*/  LDL.LU R24, [R1+0x14] ;  /* 0x0000140001187983 */ /* 0x002ea20000300800 */
[C---:B------:R-:W-:Y:S01]  /*1dc70*/  IMAD R3, R19.reuse, c[0x0][0x198], RZ ;  /* 0x0000660013037a24 */ /* 0x040fe200078e02ff */
[----:B------:R-:W-:Y:S01]  /*1dc80*/  ISETP.LT.AND P2, PT, R19, c[0x0][0x17c], !P0 ;  /* 0x00005f0013007a0c */ /* 0x000fe20004741270 */
[C---:B------:R-:W-:Y:S01]  /*1dc90*/  IMAD R8, R14.reuse, c[0x0][0x198], RZ ;  /* 0x000066000e087a24 */ /* 0x040fe200078e02ff */
[----:B------:R-:W-:Y:S01]  /*1dca0*/  ISETP.LT.AND P1, PT, R14, c[0x0][0x17c], !P0 ;  /* 0x00005f000e007a0c */ /* 0x000fe20004721270 */
[----:B------:R-:W5:Y:S01]  /*1dcb0*/  LDL.LU R16, [R1+0xa8] ;  /* 0x0000a80001107983 */ /* 0x000f620000300800 */
[----:B------:R-:W-:Y:S01]  /*1dcc0*/  LEA R28, P5, R3, R0, 0x1 ;  /* 0x00000000031c7211 */ /* 0x000fe200078a08ff */
[C---:B------:R-:W-:Y:S01]  /*1dcd0*/  IMAD R4, R15.reuse, c[0x0][0x198], RZ ;  /* 0x000066000f047a24 */ /* 0x040fe200078e02ff */
[----:B------:R-:W-:-:S02]  /*1dce0*/  ISETP.LT.AND P3, PT, R15, c[0x0][0x17c], !P0 ;  /* 0x00005f000f007a0c */ /* 0x000fc40004761270 */
[-C--:B------:R-:W-:Y:S02]  /*1dcf0*/  LEA R18, P4, R8, R0.reuse, 0x1 ;  /* 0x0000000008127211 */ /* 0x080fe400078808ff */
[----:B------:R-:W-:Y:S02]  /*1dd00*/  LEA R14, P6, R4, R0, 0x1 ;  /* 0x00000000040e7211 */ /* 0x000fe400078c08ff */
[-C--:B------:R-:W-:Y:S02]  /*1dd10*/  LEA.HI.X.SX32 R29, R3, R2.reuse, 0x1, P5 ;  /* 0x00000002031d7211 */ /* 0x080fe400028f0eff */
[-C--:B------:R-:W-:Y:S02]  /*1dd20*/  LEA.HI.X.SX32 R19, R8, R2.reuse, 0x1, P4 ;  /* 0x0000000208137211 */ /* 0x080fe400020f0eff */
[----:B------:R-:W-:Y:S02]  /*1dd30*/  LEA.HI.X.SX32 R15, R4, R2, 0x1, P6 ;  /* 0x00000002040f7211 */ /* 0x000fe400030f0eff */
[C---:B---3--:R-:W-:Y:S01]  /*1dd40*/  ISETP.LT.AND P5, PT, R10.reuse, c[0x0][0x17c], !P0 ;  /* 0x00005f000a007a0c */ /* 0x048fe200047a1270 */
[----:B------:R-:W-:-:S02]  /*1dd50*/  IMAD R3, R10, c[0x0][0x198], RZ ;  /* 0x000066000a037a24 */ /* 0x000fc400078e02ff */
[----:B------:R-:W3:Y:S04]  /*1dd60*/  LDL.LU R10, [R1+0x80] ;  /* 0x00008000010a7983 */ /* 0x000ee80000300800 */
[----:B------:R-:W3:Y:S04]  /*1dd70*/  LDL.LU R8, [R1+0x78] ;  /* 0x0000780001087983 */ /* 0x000ee80000300800 */
[----:B--2---:R-:W-:Y:S01]  /*1dd80*/  @P2 STG.E.U16 [R28.64], R24 ;  /* 0x000000181c002986 */ /* 0x004fe2000c101506 */
[----:B----4-:R-:W-:-:S03]  /*1dd90*/  ISETP.LT.AND P2, PT, R11, c[0x0][0x17c], !P0 ;  /* 0x00005f000b007a0c */ /* 0x010fc60004741270 */
[----:B------:R-:W2:Y:S04]  /*1dda0*/  LDL.LU R11, [R1+0x84] ;  /* 0x00008400010b7983 */ /* 0x000ea80000300800 */
[----:B------:R0:W-:Y:S04]  /*1ddb0*/  @P1 STG.E.U16 [R18.64], R13 ;  /* 0x0000000d12001986 */ /* 0x0001e8000c101506 */
[----:B------:R1:W-:Y:S04]  /*1ddc0*/  @P3 STG.E.U16 [R14.64], R9 ;  /* 0x000000090e003986 */ /* 0x0003e8000c101506 */
[----:B0-----:R-:W4:Y:S04]  /*1ddd0*/  LDL.LU.64 R18, [R1+0x778] ;  /* 0x0007780001127983 */ /* 0x001f280000300a00 */
[----:B-1----:R-:W2:Y:S01]  /*1dde0*/  LDL.LU.64 R14, [R1+0x770] ;  /* 0x00077000010e7983 */ /* 0x002ea20000300a00 */
[C---:B------:R-:W-:Y:S01]  /*1ddf0*/  LEA R28, P4, R3.reuse, R0, 0x1 ;  /* 0x00000000031c7211 */ /* 0x040fe200078808ff */
[C---:B-----5:R-:W-:Y:S01]  /*1de00*/  IMAD R4, R6.reuse, c[0x0][0x198], RZ ;  /* 0x0000660006047a24 */ /* 0x060fe200078e02ff */
[----:B------:R-:W-:Y:S01]  /*1de10*/  ISETP.LT.AND P1, PT, R6, c[0x0][0x17c], !P0 ;  /* 0x00005f0006007a0c */ /* 0x000fe20004721270 */
[----:B------:R-:W5:Y:S01]  /*1de20*/  LDL.LU R12, [R1+0x88] ;  /* 0x00008800010c7983 */ /* 0x000f620000300800 */
[----:B------:R-:W-:-:S02]  /*1de30*/  LEA.HI.X.SX32 R29, R3, R2, 0x1, P4 ;  /* 0x00000002031d7211 */ /* 0x000fc400020f0eff */
[C---:B------:R-:W-:Y:S01]  /*1de40*/  LEA R6, P4, R4.reuse, R0, 0x1 ;  /* 0x0000000004067211 */ /* 0x040fe200078808ff */
[C---:B------:R-:W-:Y:S01]  /*1de50*/  IMAD R3, R7.reuse, c[0x0][0x198], RZ ;  /* 0x0000660007037a24 */ /* 0x040fe200078e02ff */
[----:B------:R-:W-:Y:S01]  /*1de60*/  ISETP.LT.AND P3, PT, R7, c[0x0][0x17c], !P0 ;  /* 0x00005f0007007a0c */ /* 0x000fe20004761270 */
[----:B------:R0:W-:Y:S01]  /*1de70*/  @P5 STG.E.U16 [R28.64], R5 ;  /* 0x000000051c005986 */ /* 0x0001e2000c101506 */
[----:B------:R-:W-:Y:S02]  /*1de80*/  LEA.HI.X.SX32 R7, R4, R2, 0x1, P4 ;  /* 0x0000000204077211 */ /* 0x000fe400020f0eff */
[----:B------:R-:W-:Y:S02]  /*1de90*/  ISETP.LT.AND P4, PT, R20, c[0x0][0x17c], !P0 ;  /* 0x00005f0014007a0c */ /* 0x000fe40004781270 */
[----:B0-----:R-:W-:-:S04]  /*1dea0*/  LEA R28, P6, R3, R0, 0x1 ;  /* 0x00000000031c7211 */ /* 0x001fc800078c08ff */
[----:B------:R-:W-:Y:S01]  /*1deb0*/  LEA.HI.X.SX32 R29, R3, R2, 0x1, P6 ;  /* 0x00000002031d7211 */ /* 0x000fe200030f0eff */
[----:B------:R-:W-:Y:S01]  /*1dec0*/  IMAD R3, R20, c[0x0][0x198], RZ ;  /* 0x0000660014037a24 */ /* 0x000fe200078e02ff */
[C---:B---3--:R-:W-:Y:S01]  /*1ded0*/  ISETP.LT.AND P5, PT, R8.reuse, c[0x0][0x17c], !P0 ;  /* 0x00005f0008007a0c */ /* 0x048fe200047a1270 */
[----:B------:R-:W-:Y:S02]  /*1dee0*/  IMAD R4, R8, c[0x0][0x198], RZ ;  /* 0x0000660008047a24 */ /* 0x000fe400078e02ff */
[----:B------:R-:W3:Y:S04]  /*1def0*/  LDL.LU R8, [R1+0x8c] ;  /* 0x00008c0001087983 */ /* 0x000ee80000300800 */
[----:B------:R-:W4:Y:S04]  /*1df00*/  LDL.LU R20, [R1+0x90] ;  /* 0x0000900001147983 */ /* 0x000f280000300800 */
[----:B--2---:R0:W-:Y:S02]  /*1df10*/  @P1 STG.E.U16 [R6.64], R14 ;  /* 0x0000000e06001986 */ /* 0x0041e4000c101506 */
[----:B0-----:R-:W-:-:S04]  /*1df20*/  LEA R6, P1, R4, R0, 0x1 ;  /* 0x0000000004067211 */ /* 0x001fc800078208ff */
[----:B------:R-:W-:Y:S02]  /*1df30*/  LEA.HI.X.SX32 R7, R4, R2, 0x1, P1 ;  /* 0x0000000204077211 */ /* 0x000fe400008f0eff */
[----:B------:R-:W-:Y:S02]  /*1df40*/  ISETP.LT.AND P1, PT, R16, c[0x0][0x17c], !P0 ;  /* 0x00005f0010007a0c */ /* 0x000fe40004721270 */
[----:B------:R-:W2:Y:S04]  /*1df50*/  LDL.LU R16, [R1+0x94] ;  /* 0x0000940001107983 */ /* 0x000ea80000300800 */
[----:B------:R0:W-:Y:S01]  /*1df60*/  @P3 STG.E.U16 [R28.64], R17 ;  /* 0x000000111c003986 */ /* 0x0001e2000c101506 */
[C---:B------:R-:W-:Y:S01]  /*1df70*/  IMAD R4, R10.reuse, c[0x0][0x198], RZ ;  /* 0x000066000a047a24 */ /* 0x040fe200078e02ff */
[----:B------:R-:W-:-:S02]  /*1df80*/  ISETP.LT.AND P3, PT, R10, c[0x0][0x17c], !P0 ;  /* 0x00005f000a007a0c */ /* 0x000fc40004761270 */
[----:B------:R1:W-:Y:S01]  /*1df90*/  @P5 STG.E.U16 [R6.64], R21 ;  /* 0x0000001506005986 */ /* 0x0003e2000c101506 */
[----:B------:R-:W-:Y:S02]  /*1dfa0*/  ISETP.LT.AND P5, PT, R11, c[0x0][0x17c], !P0 ;  /* 0x00005f000b007a0c */ /* 0x000fe400047a1270 */
[----:B0-----:R-:W-:-:S04]  /*1dfb0*/  LEA R28, P6, R3, R0, 0x1 ;  /* 0x00000000031c7211 */ /* 0x001fc800078c08ff */
[----:B------:R-:W-:Y:S01]  /*1dfc0*/  LEA.HI.X.SX32 R29, R3, R2, 0x1, P6 ;  /* 0x00000002031d7211 */ /* 0x000fe200030f0eff */
[----:B------:R-:W-:Y:S01]  /*1dfd0*/  IMAD R3, R11, c[0x0][0x198], RZ ;  /* 0x000066000b037a24 */ /* 0x000fe200078e02ff */
[----:B------:R-:W-:Y:S01]  /*1dfe0*/  LEA R10, P6, R4, R0, 0x1 ;  /* 0x00000000040a7211 */ /* 0x000fe200078c08ff */
[----:B-1----:R-:W2:Y:S04]  /*1dff0*/  LDL.LU.64 R6, [R1+0x768] ;  /* 0x0007680001067983 */ /* 0x002ea80000300a00 */
[----:B------:R0:W-:Y:S01]  /*1e000*/  @P4 STG.E.U16 [R28.64], R25 ;  /* 0x000000191c004986 */ /* 0x0001e2000c101506 */
[----:B------:R-:W-:Y:S02]  /*1e010*/  PRMT R5, R24, 0x7632, R5 ;  /* 0x0000763218057816 */ /* 0x000fe40000000005 */
[----:B------:R-:W-:Y:S01]  /*1e020*/  LEA.HI.X.SX32 R11, R4, R2, 0x1, P6 ;  /* 0x00000002040b7211 */ /* 0x000fe200030f0eff */
[----:B------:R-:W2:Y:S01]  /*1e030*/  LDL.LU R24, [R1+0x9c] ;  /* 0x00009c0001187983 */ /* 0x000ea20000300800 */
[----:B------:R-:W-:-:S02]  /*1e040*/  PRMT R13, R13, 0x7632, R13 ;  /* 0x000076320d0d7816 */ /* 0x000fc4000000000d */
[----:B0-----:R-:W-:-:S04]  /*1e050*/  LEA R28, P4, R3, R0, 0x1 ;  /* 0x00000000031c7211 */ /* 0x001fc800078808ff */
[----:B------:R-:W-:Y:S01]  /*1e060*/  LEA.HI.X.SX32 R29, R3, R2, 0x1, P4 ;  /* 0x00000002031d7211 */ /* 0x000fe200020f0eff */
[----:B------:R0:W-:Y:S04]  /*1e070*/  @P3 STG.E.U16 [R10.64], R5 ;  /* 0x000000050a003986 */ /* 0x0001e8000c101506 */
[----:B------:R1:W-:Y:S04]  /*1e080*/  @P5 STG.E.U16 [R28.64], R13 ;  /* 0x0000000d1c005986 */ /* 0x0003e8000c101506 */
[----:B0-----:R-:W2:Y:S04]  /*1e090*/  LDL.LU.64 R10, [R1+0x760] ;  /* 0x00076000010a7983 */ /* 0x001ea80000300a00 */
[----:B-1----:R-:W2:Y:S01]  /*1e0a0*/  LDL.LU R28, [R1+0x98] ;  /* 0x00009800011c7983 */ /* 0x002ea20000300800 */
[C---:B-----5:R-:W-:Y:S01]  /*1e0b0*/  IMAD R4, R12.reuse, c[0x0][0x198], RZ ;  /* 0x000066000c047a24 */ /* 0x060fe200078e02ff */
[----:B------:R-:W-:-:S02]  /*1e0c0*/  ISETP.LT.AND P6, PT, R12, c[0x0][0x17c], !P0 ;  /* 0x00005f000c007a0c */ /* 0x000fc400047c1270 */
[----:B------:R-:W5:Y:S02]  /*1e0d0*/  LDL.LU R29, [R1+0xa0] ;  /* 0x0000a000011d7983 */ /* 0x000f640000300800 */
[C---:B------:R-:W-:Y:S02]  /*1e0e0*/  LEA R12, P3, R4.reuse, R0, 0x1 ;  /* 0x00000000040c7211 */ /* 0x040fe400078608ff */
[----:B------:R-:W-:Y:S02]  /*1e0f0*/  PRMT R5, R9, 0x7632, R5 ;  /* 0x0000763209057816 */ /* 0x000fe40000000005 */
[----:B------:R-:W-:-:S05]  /*1e100*/  LEA.HI.X.SX32 R13, R4, R2, 0x1, P3 ;  /* 0x00000002040d7211 */ /* 0x000fca00018f0eff */
[----:B------:R0:W-:Y:S02]  /*1e110*/  @P6 STG.E.U16 [R12.64], R5 ;  /* 0x000000050c006986 */ /* 0x0001e4000c101506 */
[----:B0-----:R-:W-:Y:S02]  /*1e120*/  PRMT R12, R5, 0x7632, R12 ;  /* 0x00007632050c7816 */ /* 0x001fe4000000000c */
[----:B------:R-:W-:Y:S02]  /*1e130*/  PRMT R13, R14, 0x7632, R13 ;  /* 0x000076320e0d7816 */ /* 0x000fe4000000000d */
[----:B------:R-:W5:Y:S01]  /*1e140*/  LDL.LU R14, [R1+0x758] ;  /* 0x00075800010e7983 */ /* 0x000f620000300800 */
[----:B---3--:R-:W-:-:S05]  /*1e150*/  IMAD R3, R8, c[0x0][0x198], RZ ;  /* 0x0000660008037a24 */ /* 0x008fca00078e02ff */
[C---:B------:R-:W-:Y:S01]  /*1e160*/  LEA R4, P5, R3.reuse, R0, 0x1 ;  /* 0x0000000003047211 */ /* 0x040fe200078a08ff */
[C---:B----4-:R-:W-:Y:S01]  /*1e170*/  IMAD R9, R20.reuse, c[0x0][0x198], RZ ;  /* 0x0000660014097a24 */ /* 0x050fe200078e02ff */
[----:B------:R-:W-:Y:S02]  /*1e180*/  ISETP.LT.AND P3, PT, R20, c[0x0][0x17c], !P0 ;  /* 0x00005f0014007a0c */ /* 0x000fe40004761270 */
[----:B------:R-:W-:Y:S01]  /*1e190*/  LEA.HI.X.SX32 R5, R3, R2, 0x1, P5 ;  /* 0x0000000203057211 */ /* 0x000fe200028f0eff */
[----:B------:R-:W3:Y:S01]  /*1e1a0*/  LDL.LU R20, [R1+0xb0] ;  /* 0x0000b00001147983 */ /* 0x000ee20000300800 */
[C---:B--2---:R-:W-:Y:S01]  /*1e1b0*/  ISETP.LT.AND P5, PT, R16.reuse, c[0x0][0x17c], !P0 ;  /* 0x00005f0010007a0c */ /* 0x044fe200047a1270 */
[----:B------:R-:W-:Y:S02]  /*1e1c0*/  IMAD R3, R16, c[0x0][0x198], RZ ;  /* 0x0000660010037a24 */ /* 0x000fe400078e02ff */
[----:B------:R-:W2:Y:S01]  /*1e1d0*/  LDL.LU R16, [R1+0xb4] ;  /* 0x0000b40001107983 */ /* 0x000ea20000300800 */
[----:B------:R-:W-:-:S02]  /*1e1e0*/  ISETP.LT.AND P4, PT, R8, c[0x0][0x17c], !P0 ;  /* 0x00005f0008007a0c */ /* 0x000fc40004781270 */
[----:B------:R-:W-:Y:S02]  /*1e1f0*/  LEA R8, P6, R9, R0, 0x1 ;  /* 0x0000000009087211 */ /* 0x000fe400078c08ff */
[----:B------:R-:W-:Y:S02]  /*1e200*/  PRMT R17, R17, 0x7632, R17 ;  /* 0x0000763211117816 */ /* 0x000fe40000000011 */
[----:B------:R-:W-:-:S07]  /*1e210*/  LEA.HI.X.SX32 R9, R9, R2, 0x1, P6 ;  /* 0x0000000209097211 */ /* 0x000fce00030f0eff */
[----:B------:R0:W-:Y:S04]  /*1e220*/  @P4 STG.E.U16 [R4.64], R12 ;  /* 0x0000000c04004986 */ /* 0x0001e8000c101506 */
[----:B------:R1:W-:Y:S01]  /*1e230*/  @P3 STG.E.U16 [R8.64], R13 ;  /* 0x0000000d08003986 */ /* 0x0003e2000c101506 */
[----:B0-----:R-:W-:-:S04]  /*1e240*/  LEA R4, P4, R3, R0, 0x1 ;  /* 0x0000000003047211 */ /* 0x001fc800078808ff */
[----:B------:R-:W-:Y:S01]  /*1e250*/  LEA.HI.X.SX32 R5, R3, R2, 0x1, P4 ;  /* 0x0000000203057211 */ /* 0x000fe200020f0eff */
[C---:B-1----:R-:W-:Y:S01]  /*1e260*/  IMAD R9, R24.reuse, c[0x0][0x198], RZ ;  /* 0x0000660018097a24 */ /* 0x042fe200078e02ff */
[----:B------:R-:W-:-:S03]  /*1e270*/  ISETP.LT.AND P3, PT, R24, c[0x0][0x17c], !P0 ;  /* 0x00005f0018007a0c */ /* 0x000fc60004761270 */
[----:B------:R0:W-:Y:S01]  /*1e280*/  @P5 STG.E.U16 [R4.64], R17 ;  /* 0x0000001104005986 */ /* 0x0001e2000c101506 */
[----:B------:R-:W-:Y:S02]  /*1e290*/  PRMT R21, R21, 0x7632, R21 ;  /* 0x0000763215157816 */ /* 0x000fe40000000015 */
[C---:B------:R-:W-:Y:S01]  /*1e2a0*/  ISETP.LT.AND P6, PT, R28.reuse, c[0x0][0x17c], !P0 ;  /* 0x00005f001c007a0c */ /* 0x040fe200047c1270 */
[----:B------:R-:W-:Y:S02]  /*1e2b0*/  IMAD R3, R28, c[0x0][0x198], RZ ;  /* 0x000066001c037a24 */ /* 0x000fe400078e02ff */
[----:B------:R-:W4:Y:S04]  /*1e2c0*/  LDL.LU R28, [R1+0xb8] ;  /* 0x0000b800011c7983 */ /* 0x000f280000300800 */
[----:B------:R-:W4:Y:S04]  /*1e2d0*/  LDL.LU R24, [R1+0xbc] ;  /* 0x0000bc0001187983 */ /* 0x000f280000300800 */
[----:B0-----:R-:W4:Y:S01]  /*1e2e0*/  LDL.LU R17, [R1+0x18] ;  /* 0x0000180001117983 */ /* 0x001f220000300800 */
[----:B------:R-:W-:-:S02]  /*1e2f0*/  LEA R4, P4, R3, R0, 0x1 ;  /* 0x0000000003047211 */ /* 0x000fc400078808ff */
[----:B------:R-:W-:Y:S02]  /*1e300*/  LEA R8, P5, R9, R0, 0x1 ;  /* 0x0000000009087211 */ /* 0x000fe400078a08ff */
[-C--:B------:R-:W-:Y:S01]  /*1e310*/  LEA.HI.X.SX32 R5, R3, R2.reuse, 0x1, P4 ;  /* 0x0000000203057211 */ /* 0x080fe200020f0eff */
[----:B-----5:R-:W-:Y:S01]  /*1e320*/  IMAD R3, R29, c[0x0][0x198], RZ ;  /* 0x000066001d037a24 */ /* 0x020fe200078e02ff */
[----:B------:R-:W-:Y:S02]  /*1e330*/  PRMT R25, R25, 0x7632, R25 ;  /* 0x0000763219197816 */ /* 0x000fe40000000019 */
[----:B------:R-:W-:Y:S01]  /*1e340*/  LEA.HI.X.SX32 R9, R9, R2, 0x1, P5 ;  /* 0x0000000209097211 */ /* 0x000fe200028f0eff */
[----:B------:R0:W-:Y:S01]  /*1e350*/  @P6 STG.E.U16 [R4.64], R21 ;  /* 0x0000001504006986 */ /* 0x0001e2000c101506 */
[----:B------:R-:W-:-:S03]  /*1e360*/  ISETP.LT.AND P4, PT, R29, c[0x0][0x17c], !P0 ;  /* 0x00005f001d007a0c */ /* 0x000fc60004781270 */
[----:B------:R-:W5:Y:S04]  /*1e370*/  LDL.LU R29, [R1+0xc4] ;  /* 0x0000c400011d7983 */ /* 0x000f680000300800 */
[----:B------:R1:W-:Y:S01]  /*1e380*/  @P3 STG.E.U16 [R8.64], R25 ;  /* 0x0000001908003986 */ /* 0x0003e2000c101506 */
[----:B0-----:R-:W-:-:S04]  /*1e390*/  LEA R4, P5, R3, R0, 0x1 ;  /* 0x0000000003047211 */ /* 0x001fc800078a08ff */
[----:B------:R-:W-:Y:S01]  /*1e3a0*/  LEA.HI.X.SX32 R5, R3, R2, 0x1, P5 ;  /* 0x0000000203057211 */ /* 0x000fe200028f0eff */
[----:B-1----:R-:W5:Y:S04]  /*1e3b0*/  LDL.LU R25, [R1+0xc0] ;  /* 0x0000c00001197983 */ /* 0x002f680000300800 */
[----:B------:R-:W5:Y:S01]  /*1e3c0*/  LDL.LU R21, [R1+0xc8] ;  /* 0x0000c80001157983 */ /* 0x000f620000300800 */
[----:B---3--:R-:W-:Y:S02]  /*1e3d0*/  ISETP.LT.AND P3, PT, R20, c[0x0][0x17c], !P0 ;  /* 0x00005f0014007a0c */ /* 0x008fe40004761270 */
[----:B--2---:R-:W-:Y:S02]  /*1e3e0*/  ISETP.LT.AND P5, PT, R16, c[0x0][0x17c], !P0 ;  /* 0x00005f0010007a0c */ /* 0x004fe400047a1270 */
[----:B------:R-:W2:Y:S04]  /*1e3f0*/  LDL.LU R16, [R1+0xcc] ;  /* 0x0000cc0001107983 */ /* 0x000ea80000300800 */
[----:B------:R-:W3:Y:S01]  /*1e400*/  LDL.LU R20, [R1+0xd0] ;  /* 0x0000d00001147983 */ /* 0x000ee20000300800 */
[----:B------:R-:W-:-:S04]  /*1e410*/  IMAD.MOV.U32 R12, RZ, RZ, c[0x0][0x198] ;  /* 0x00006600ff0c7624 */ /* 0x000fc800078e00ff */
[----:B------:R-:W-:-:S04]  /*1e420*/  IMAD R13, R12, 0x2, R3 ;  /* 0x000000020c0d7824 */ /* 0x000fc800078e0203 */
[----:B------:R-:W-:Y:S01]  /*1e430*/  IMAD R3, R12, 0x2, R13 ;  /* 0x000000020c037824 */ /* 0x000fe200078e020d */
[----:B------:R-:W-:-:S04]  /*1e440*/  LEA R8, P6, R13, R0, 0x1 ;  /* 0x000000000d087211 */ /* 0x000fc800078c08ff */
[----:B------:R-:W-:Y:S01]  /*1e450*/  LEA.HI.X.SX32 R9, R13, R2, 0x1, P6 ;  /* 0x000000020d097211 */ /* 0x000fe200030f0eff */
[----:B------:R-:W-:Y:S01]  /*1e460*/  IMAD R13, R12, 0x2, R3 ;  /* 0x000000020c0d7824 */ /* 0x000fe200078e0203 */
[----:B----4-:R0:W-:Y:S04]  /*1e470*/  @P4 STG.E.U16 [R4.64], R17 ;  /* 0x0000001104004986 */ /* 0x0101e8000c101506 */
[----:B------:R1:W-:Y:S01]  /*1e480*/  @P2 STG.E.U16 [R8.64], R14 ;  /* 0x0000000e08002986 */ /* 0x0003e2000c101506 */
[----:B0-----:R-:W-:-:S04]  /*1e490*/  LEA R4, P4, R3, R0, 0x1 ;  /* 0x0000000003047211 */ /* 0x001fc800078808ff */
[----:B------:R-:W-:Y:S01]  /*1e4a0*/  LEA.HI.X.SX32 R5, R3, R2, 0x1, P4 ;  /* 0x0000000203057211 */ /* 0x000fe200020f0eff */
[----:B------:R-:W-:Y:S01]  /*1e4b0*/  IMAD R3, R12, 0x2, R13 ;  /* 0x000000020c037824 */ /* 0x000fe200078e020d */
[----:B-1----:R-:W-:-:S03]  /*1e4c0*/  LEA R8, P6, R13, R0, 0x1 ;  /* 0x000000000d087211 */ /* 0x002fc600078c08ff */
[----:B------:R0:W-:Y:S01]  /*1e4d0*/  @P1 STG.E.U16 [R4.64], R10 ;  /* 0x0000000a04001986 */ /* 0x0001e2000c101506 */
[----:B------:R-:W-:Y:S01]  /*1e4e0*/  LEA.HI.X.SX32 R9, R13, R2, 0x1, P6 ;  /* 0x000000020d097211 */ /* 0x000fe200030f0eff */
[----:B------:R-:W-:Y:S01]  /*1e4f0*/  IMAD R13, R12, 0x2, R3 ;  /* 0x000000020c0d7824 */ /* 0x000fe200078e0203 */
[----:B------:R-:W-:Y:S02]  /*1e500*/  ISETP.LT.AND P2, PT, R28, c[0x0][0x17c], !P0 ;  /* 0x00005f001c007a0c */ /* 0x000fe40004741270 */
[----:B------:R-:W-:Y:S01]  /*1e510*/  ISETP.LT.AND P4, PT, R24, c[0x0][0x17c], !P0 ;  /* 0x00005f0018007a0c */ /* 0x000fe20004781270 */
[----:B------:R1:W-:Y:S04]  /*1e520*/  @P3 STG.E.U16 [R8.64], R6 ;  /* 0x0000000608003986 */ /* 0x0003e8000c101506 */
[----:B------:R-:W4:Y:S01]  /*1e530*/  LDL.LU R28, [R1+0xd4] ;  /* 0x0000d400011c7983 */ /* 0x000f220000300800 */
[----:B0-----:R-:W-:-:S03]  /*1e540*/  LEA R4, P1, R3, R0, 0x1 ;  /* 0x0000000003047211 */ /* 0x001fc600078208ff */
[----:B------:R-:W4:Y:S01]  /*1e550*/  LDL.LU R24, [R1+0xd8] ;  /* 0x0000d80001187983 */ /* 0x000f220000300800 */
[----:B------:R-:W-:Y:S01]  /*1e560*/  LEA.HI.X.SX32 R5, R3, R2, 0x1, P1 ;  /* 0x0000000203057211 */ /* 0x000fe200008f0eff */
[----:B------:R-:W-:Y:S01]  /*1e570*/  IMAD R3, R12, 0x2, R13 ;  /* 0x000000020c037824 */ /* 0x000fe200078e020d */
[----:B-1----:R-:W-:-:S04]  /*1e580*/  LEA R8, P1, R13, R0, 0x1 ;  /* 0x000000000d087211 */ /* 0x002fc800078208ff */
[----:B------:R-:W-:Y:S01]  /*1e590*/  LEA.HI.X.SX32 R9, R13, R2, 0x1, P1 ;  /* 0x000000020d097211 */ /* 0x000fe200008f0eff */
[----:B------:R-:W-:Y:S01]  /*1e5a0*/  IMAD R13, R12, 0x2, R3 ;  /* 0x000000020c0d7824 */ /* 0x000fe200078e0203 */
[----:B------:R-:W-:Y:S04]  /*1e5b0*/  @P5 STG.E.U16 [R4.64], R15 ;  /* 0x0000000f04005986 */ /* 0x000fe8000c101506 */
[----:B------:R0:W-:Y:S01]  /*1e5c0*/  @P2 STG.E.U16 [R8.64], R18 ;  /* 0x0000001208002986 */ /* 0x0001e2000c101506 */
[----:B-----5:R-:W-:-:S03]  /*1e5d0*/  ISETP.LT.AND P3, PT, R29, c[0x0][0x17c], !P0 ;  /* 0x00005f001d007a0c */ /* 0x020fc60004761270 */
[----:B------:R-:W5:Y:S01]  /*1e5e0*/  LDL.LU R29, [R1+0xdc] ;  /* 0x0000dc00011d7983 */ /* 0x000f620000300800 */
[----:B0-----:R-:W-:-:S04]  /*1e5f0*/  LEA R8, P5, R13, R0, 0x1 ;  /* 0x000000000d087211 */ /* 0x001fc800078a08ff */
[----:B------:R-:W-:Y:S02]  /*1e600*/  LEA.HI.X.SX32 R9, R13, R2, 0x1, P5 ;  /* 0x000000020d097211 */ /* 0x000fe400028f0eff */
[----:B--2---:R-:W-:Y:S02]  /*1e610*/  ISETP.LT.AND P2, PT, R16, c[0x0][0x17c], !P0 ;  /* 0x00005f0010007a0c */ /* 0x004fe40004741270 */
[----:B------:R-:W2:Y:S01]  /*1e620*/  LDL.LU R16, [R1+0xe0] ;  /* 0x0000e00001107983 */ /* 0x000ea20000300800 */
[----:B---3--:R-:W-:-:S03]  /*1e630*/  ISETP.LT.AND P5, PT, R20, c[0x0][0x17c], !P0 ;  /* 0x00005f0014007a0c */ /* 0x008fc600047a1270 */
[----:B------:R-:W3:Y:S01]  /*1e640*/  LDL.LU R20, [R1+0xe4] ;  /* 0x0000e40001147983 */ /* 0x000ee20000300800 */
[----:B------:R-:W-:Y:S02]  /*1e650*/  ISETP.LT.AND P6, PT, R25, c[0x0][0x17c], !P0 ;  /* 0x00005f0019007a0c */ /* 0x000fe400047c1270 */
[----:B------:R-:W-:-:S04]  /*1e660*/  LEA R4, P1, R3, R0, 0x1 ;  /* 0x0000000003047211 */ /* 0x000fc800078208ff */
[----:B------:R-:W-:Y:S01]  /*1e670*/  LEA.HI.X.SX32 R5, R3, R2, 0x1, P1 ;  /* 0x0000000203057211 */ /* 0x000fe200008f0eff */
[----:B------:R-:W-:-:S04]  /*1e680*/  IMAD R3, R12, 0x2, R13 ;  /* 0x000000020c037824 */ /* 0x000fc800078e020d */
[----:B------:R0:W-:Y:S01]  /*1e690*/  @P4 STG.E.U16 [R4.64], R22 ;  /* 0x0000001604004986 */ /* 0x0001e2000c101506 */
[----:B------:R-:W-:-:S03]  /*1e6a0*/  ISETP.LT.AND P1, PT, R21, c[0x0][0x17c], !P0 ;  /* 0x00005f0015007a0c */ /* 0x000fc60004721270 */
[----:B------:R1:W-:Y:S01]  /*1e6b0*/  @P6 STG.E.U16 [R8.64], R26 ;  /* 0x0000001a08006986 */ /* 0x0003e2000c101506 */
[----:B------:R-:W-:Y:S02]  /*1e6c0*/  PRMT R6, R17, 0x7632, R6 ;  /* 0x0000763211067816 */ /* 0x000fe40000000006 */
[----:B------:R-:W-:Y:S01]  /*1e6d0*/  PRMT R14, R14, 0x7632, R14 ;  /* 0x000076320e0e7816 */ /* 0x000fe2000000000e */
[----:B------:R-:W3:Y:S01]  /*1e6e0*/  LDL.LU R17, [R1+0xe8] ;  /* 0x0000e80001117983 */ /* 0x000ee20000300800 */
[----:B0-----:R-:W-:Y:S01]  /*1e6f0*/  LEA R4, P4, R3, R0, 0x1 ;  /* 0x0000000003047211 */ /* 0x001fe200078808ff */
[----:B-1----:R-:W-:-:S03]  /*1e700*/  IMAD R9, R12, 0x2, R3 ;  /* 0x000000020c097824 */ /* 0x002fc600078e0203 */
[----:B------:R-:W-:Y:S01]  /*1e710*/  LEA.HI.X.SX32 R5, R3, R2, 0x1, P4 ;  /* 0x0000000203057211 */ /* 0x000fe200020f0eff */
[----:B------:R-:W-:Y:S01]  /*1e720*/  IMAD R3, R12, 0x2, R9 ;  /* 0x000000020c037824 */ /* 0x000fe200078e0209 */
[----:B------:R-:W-:-:S03]  /*1e730*/  LEA R8, P6, R9, R0, 0x1 ;  /* 0x0000000009087211 */ /* 0x000fc600078c08ff */
[----:B------:R0:W-:Y:S01]  /*1e740*/  @P3 STG.E.U16 [R4.64], R6 ;  /* 0x0000000604003986 */ /* 0x0001e2000c101506 */
[----:B------:R-:W-:Y:S02]  /*1e750*/  LEA.HI.X.SX32 R9, R9, R2, 0x1, P6 ;  /* 0x0000000209097211 */ /* 0x000fe400030f0eff */
[C---:B0-----:R-:W-:Y:S02]  /*1e760*/  LEA R4, P6, R3.reuse, R0, 0x1 ;  /* 0x0000000003047211 */ /* 0x041fe400078c08ff */
[----:B------:R-:W-:Y:S01]  /*1e770*/  PRMT R6, R10, 0x7632, R6 ;  /* 0x000076320a067816 */ /* 0x000fe20000000006 */
[----:B------:R-:W-:Y:S01]  /*1e780*/  IMAD R10, R12, 0x2, R3 ;  /* 0x000000020c0a7824 */ /* 0x000fe200078e0203 */
[----:B------:R-:W-:Y:S01]  /*1e790*/  LEA.HI.X.SX32 R5, R3, R2, 0x1, P6 ;  /* 0x0000000203057211 */ /* 0x000fe200030f0eff */
[----:B------:R0:W-:Y:S04]  /*1e7a0*/  @P1 STG.E.U16 [R8.64], R14 ;  /* 0x0000000e08001986 */ /* 0x0001e8000c101506 */
[----:B------:R1:W-:Y:S01]  /*1e7b0*/  @P2 STG.E.U16 [R4.64], R6 ;  /* 0x0000000604002986 */ /* 0x0003e2000c101506 */
[----:B0-----:R-:W-:-:S04]  /*1e7c0*/  LEA R8, P6, R10, R0, 0x1 ;  /* 0x000000000a087211 */ /* 0x001fc800078c08ff */
[----:B------:R-:W-:Y:S02]  /*1e7d0*/  LEA.HI.X.SX32 R9, R10, R2, 0x1, P6 ;  /* 0x000000020a097211 */ /* 0x000fe400030f0eff */
[----:B-1----:R-:W-:Y:S01]  /*1e7e0*/  PRMT R5, R6, 0x7632, R5 ;  /* 0x0000763206057816 */ /* 0x002fe20000000005 */
[--C-:B------:R-:W-:Y:S01]  /*1e7f0*/  IMAD R3, R12, 0x2, R10.reuse ;  /* 0x000000020c037824 */ /* 0x100fe200078e020a */
[----:B------:R-:W-:-:S03]  /*1e800*/  PRMT R10, R15, 0x7632, R10 ;  /* 0x000076320f0a7816 */ /* 0x000fc6000000000a */
[----:B------:R0:W-:Y:S01]  /*1e810*/  @P5 STG.E.U16 [R8.64], R5 ;  /* 0x0000000508005986 */ /* 0x0001e2000c101506 */
[----:B----4-:R-:W-:-:S03]  /*1e820*/  ISETP.LT.AND P3, PT, R24, c[0x0][0x17c], !P0 ;  /* 0x00005f0018007a0c */ /* 0x010fc60004761270 */
[----:B------:R-:W4:Y:S01]  /*1e830*/  LDL.LU R24, [R1+0xec] ;  /* 0x0000ec0001187983 */ /* 0x000f220000300800 */
[----:B------:R-:W-:-:S03]  /*1e840*/  ISETP.LT.AND P4, PT, R28, c[0x0][0x17c], !P0 ;  /* 0x00005f001c007a0c */ /* 0x000fc60004781270 */
[----:B------:R-:W4:Y:S01]  /*1e850*/  LDL.LU R28, [R1+0xf0] ;  /* 0x0000f000011c7983 */ /* 0x000f220000300800 */
[----:B-----5:R-:W-:Y:S02]  /*1e860*/  ISETP.LT.AND P1, PT, R29, c[0x0][0x17c], !P0 ;  /* 0x00005f001d007a0c */ /* 0x020fe40004721270 */
[----:B--2---:R-:W-:Y:S02]  /*1e870*/  ISETP.LT.AND P2, PT, R16, c[0x0][0x17c], !P0 ;  /* 0x00005f0010007a0c */ /* 0x004fe40004741270 */
[----:B------:R-:W2:Y:S01]  /*1e880*/  LDL.LU R16, [R1+0x1c] ;  /* 0x00001c0001107983 */ /* 0x000ea20000300800 */
[----:B---3--:R-:W-:-:S03]  /*1e890*/  ISETP.LT.AND P5, PT, R20, c[0x0][0x17c], !P0 ;  /* 0x00005f0014007a0c */ /* 0x008fc600047a1270 */
[----:B------:R-:W3:Y:S04]  /*1e8a0*/  LDL.LU R20, [R1+0xf4] ;  /* 0x0000f40001147983 */ /* 0x000ee80000300800 */
[----:B------:R-:W5:Y:S04]  /*1e8b0*/  LDL.LU R15, [R1+0x754] ;  /* 0x00075400010f7983 */ /* 0x000f680000300800 */
[----:B------:R-:W5:Y:S01]  /*1e8c0*/  LDL.LU R29, [R1+0xf8] ;  /* 0x0000f800011d7983 */ /* 0x000f620000300800 */
[----:B------:R-:W-:Y:S01]  /*1e8d0*/  IMAD R6, R12, 0x2, R3 ;  /* 0x000000020c067824 */ /* 0x000fe200078e0203 */
[----:B------:R-:W-:-:S04]  /*1e8e0*/  LEA R4, P6, R3, R0, 0x1 ;  /* 0x0000000003047211 */ /* 0x000fc800078c08ff */
[----:B0-----:R-:W-:Y:S01]  /*1e8f0*/  LEA.HI.X.SX32 R5, R3, R2, 0x1, P6 ;  /* 0x0000000203057211 */ /* 0x001fe200030f0eff */
[----:B------:R-:W-:Y:S01]  /*1e900*/  IMAD R3, R12, 0x2, R6 ;  /* 0x000000020c037824 */ /* 0x000fe200078e0206 */
[----:B------:R-:W-:Y:S02]  /*1e910*/  LEA R8, P6, R6, R0, 0x1 ;  /* 0x0000000006087211 */ /* 0x000fe400078c08ff */
[----:B------:R-:W-:Y:S01]  /*1e920*/  PRMT R18, R18, 0x7632, R18 ;  /* 0x0000763212127816 */ /* 0x000fe20000000012 */
[----:B------:R0:W-:Y:S01]  /*1e930*/  @P4 STG.E.U16 [R4.64], R10 ;  /* 0x0000000a04004986 */ /* 0x0001e2000c101506 */
[----:B------:R-:W-:Y:S01]  /*1e940*/  LEA.HI.X.SX32 R9, R6, R2, 0x1, P6 ;  /* 0x0000000206097211 */ /* 0x000fe200030f0eff */
[----:B------:R-:W-:Y:S01]  /*1e950*/  IMAD R6, R12, 0x2, R3 ;  /* 0x000000020c067824 */ /* 0x000fe200078e0203 */
[----:B------:R-:W-:-:S03]  /*1e960*/  PRMT R22, R22, 0x7632, R22 ;  /* 0x0000763216167816 */ /* 0x000fc60000000016 */
[----:B------:R1:W-:Y:S01]  /*1e970*/  @P3 STG.E.U16 [R8.64], R18 ;  /* 0x0000001208003986 */ /* 0x0003e2000c101506 */
[----:B0-----:R-:W-:Y:S02]  /*1e980*/  LEA R4, P6, R3, R0, 0x1 ;  /* 0x0000000003047211 */ /* 0x001fe400078c08ff */
[----:B------:R-:W-:Y:S02]  /*1e990*/  ISETP.LT.AND P4, PT, R17, c[0x0][0x17c], !P0 ;  /* 0x00005f0011007a0c */ /* 0x000fe40004781270 */
[----:B------:R-:W-:Y:S01]  /*1e9a0*/  LEA.HI.X.SX32 R5, R3, R2, 0x1, P6 ;  /* 0x0000000203057211 */ /* 0x000fe200030f0eff */
[----:B------:R-:W-:Y:S01]  /*1e9b0*/  IMAD R3, R12, 0x2, R6 ;  /* 0x000000020c037824 */ /* 0x000fe200078e0206 */
[----:B-1----:R-:W-:Y:S01]  /*1e9c0*/  LEA R8, P6, R6, R0, 0x1 ;  /* 0x0000000006087211 */ /* 0x002fe200078c08ff */
[----:B------:R-:W5:Y:S01]  /*1e9d0*/  LDL.LU R17, [R1+0xfc] ;  /* 0x0000fc0001117983 */ /* 0x000f620000300800 */
[----:B------:R-:W-:Y:S02]  /*1e9e0*/  PRMT R26, R26, 0x7632, R26 ;  /* 0x000076321a1a7816 */ /* 0x000fe4000000001a */
[----:B------:R-:W-:Y:S01]  /*1e9f0*/  LEA.HI.X.SX32 R9, R6, R2, 0x1, P6 ;  /* 0x0000000206097211 */ /* 0x000fe200030f0eff */
[----:B------:R-:W5:Y:S04]  /*1ea00*/  LDL.LU R25, [R1+0x100] ;  /* 0x0001000001197983 */ /* 0x000f680000300800 */
[----:B------:R-:W5:Y:S04]  /*1ea10*/  LDL.LU R21, [R1+0x104] ;  /* 0x0001040001157983 */ /* 0x000f680000300800 */
[----:B------:R0:W-:Y:S04]  /*1ea20*/  @P1 STG.E.U16 [R4.64], R22 ;  /* 0x0000001604001986 */ /* 0x0001e8000c101506 */
[----:B------:R1:W-:Y:S01]  /*1ea30*/  @P2 STG.E.U16 [R8.64], R26 ;  /* 0x0000001a08002986 */ /* 0x0003e2000c101506 */
[----:B0-----:R-:W-:-:S04]  /*1ea40*/  LEA R4, P6, R3, R0, 0x1 ;  /* 0x0000000003047211 */ /* 0x001fc800078c08ff */
[----:B------:R-:W-:Y:S02]  /*1ea50*/  LEA.HI.X.SX32 R5, R3, R2, 0x1, P6 ;  /* 0x0000000203057211 */ /* 0x000fe400030f0eff */
[----:B----4-:R-:W-:Y:S02]  /*1ea60*/  ISETP.LT.AND P3, PT, R24, c[0x0][0x17c], !P0 ;  /* 0x00005f0018007a0c */ /* 0x010fe40004761270 */
[----:B------:R-:W4:Y:S01]  /*1ea70*/  LDL.LU R24, [R1+0xc] ;  /* 0x00000c0001187983 */ /* 0x000f220000300800 */
[----:B------:R-:W-:-:S03]  /*1ea80*/  ISETP.LT.AND P1, PT, R28, c[0x0][0x17c], !P0 ;  /* 0x00005f001c007a0c */ /* 0x000fc60004721270 */
[----:B------:R-:W4:Y:S04]  /*1ea90*/  LDL.LU R28, [R1+0x108] ;  /* 0x00010800011c7983 */ /* 0x000f280000300800 */
[----:B--2---:R0:W-:Y:S01]  /*1eaa0*/  @P5 STG.E.U16 [R4.64], R16 ;  /* 0x0000001004005986 */ /* 0x0041e2000c101506 */
[----:B---3--:R-:W-:-:S03]  /*1eab0*/  ISETP.LT.AND P2, PT, R20, c[0x0][0x17c], !P0 ;  /* 0x00005f0014007a0c */ /* 0x008fc60004741270 */
[----:B------:R-:W2:Y:S01]  /*1eac0*/  LDL.LU R20, [R1+0x10c] ;  /* 0x00010c0001147983 */ /* 0x000ea20000300800 */
[----:B-----5:R-:W-:-:S03]  /*1ead0*/  ISETP.LT.AND P5, PT, R29, c[0x0][0x17c], !P0 ;  /* 0x00005f001d007a0c */ /* 0x020fc600047a1270 */
[----:B------:R-:W3:Y:S01]  /*1eae0*/  LDL.LU R29, [R1+0x110] ;  /* 0x00011000011d7983 */ /* 0x000ee20000300800 */
[----:B------:R-:W-:-:S04]  /*1eaf0*/  IMAD R6, R12, 0x2, R3 ;  /* 0x000000020c067824 */ /* 0x000fc800078e0203 */
[----:B------:R-:W-:Y:S01]  /*1eb00*/  IMAD R3, R12, 0x2, R6 ;  /* 0x000000020c037824 */ /* 0x000fe200078e0206 */
[----:B-1----:R-:W-:-:S03]  /*1eb10*/  LEA R8, P6, R6, R0, 0x1 ;  /* 0x0000000006087211 */ /* 0x002fc600078c08ff */
[----:B------:R-:W-:Y:S01]  /*1eb20*/  IMAD R13, R12, 0x2, R3 ;  /* 0x000000020c0d7824 */ /* 0x000fe200078e0203 */
[----:B------:R-:W-:Y:S02]  /*1eb30*/  LEA.HI.X.SX32 R9, R6, R2, 0x1, P6 ;  /* 0x0000000206097211 */ /* 0x000fe400030f0eff */
[----:B0-----:R-:W-:-:S03]  /*1eb40*/  LEA R4, P6, R3, R0, 0x1 ;  /* 0x0000000003047211 */ /* 0x001fc600078c08ff */
[----:B------:R0:W-:Y:S01]  /*1eb50*/  @P4 STG.E.U16 [R8.64], R15 ;  /* 0x0000000f08004986 */ /* 0x0001e2000c101506 */
[----:B------:R-:W-:Y:S01]  /*1eb60*/  LEA.HI.X.SX32 R5, R3, R2, 0x1, P6 ;  /* 0x0000000203057211 */ /* 0x000fe200030f0eff */
[----:B------:R-:W-:-:S04]  /*1eb70*/  IMAD R3, R12, 0x2, R13 ;  /* 0x000000020c037824 */ /* 0x000fc800078e020d */
        /* <DEDUP_REMOVED lines=9> */
[----:B------:R-:W5:Y:S01]  /*1ec10*/  LDL.LU R17, [R1+0x114] ;  /* 0x0001140001117983 */ /* 0x000f620000300800 */
[----:B0-----:R-:W-:-:S04]  /*1ec20*/  LEA R8, P6, R13, R0, 0x1 ;  /* 0x000000000d087211 */ /* 0x001fc800078c08ff */
[----:B------:R-:W-:Y:S01]  /*1ec30*/  LEA.HI.X.SX32 R9, R13, R2, 0x1, P6 ;  /* 0x000000020d097211 */ /* 0x000fe200030f0eff */
[----:B----4-:R0:W-:Y:S04]  /*1ec40*/  @P2 STG.E.U16 [R4.64], R24 ;  /* 0x0000001804002986 */ /* 0x0101e8000c101506 */
[----:B------:R1:W-:Y:S01]  /*1ec50*/  @P5 STG.E.U16 [R8.64], R19 ;  /* 0x0000001308005986 */ /* 0x0003e2000c101506 */
[----:B0-----:R-:W-:-:S04]  /*1ec60*/  LEA R4, P6, R3, R0, 0x1 ;  /* 0x0000000003047211 */ /* 0x001fc800078c08ff */
[----:B------:R-:W-:Y:S02]  /*1ec70*/  LEA.HI.X.SX32 R5, R3, R2, 0x1, P6 ;  /* 0x0000000203057211 */ /* 0x000fe400030f0eff */
[----:B------:R-:W-:-:S03]  /*1ec80*/  ISETP.LT.AND P2, PT, R28, c[0x0][0x17c], !P0 ;  /* 0x00005f001c007a0c */ /* 0x000fc60004741270 */
[----:B------:R0:W-:Y:S01]  /*1ec90*/  @P4 STG.E.U16 [R4.64], R23 ;  /* 0x0000001704004986 */ /* 0x0001e2000c101506 */
[----:B--2---:R-:W-:-:S03]  /*1eca0*/  ISETP.LT.AND P5, PT, R20, c[0x0][0x17c], !P0 ;  /* 0x00005f0014007a0c */ /* 0x004fc600047a1270 */
[----:B------:R-:W2:Y:S04]  /*1ecb0*/  LDL.LU R20, [R1+0x118] ;  /* 0x0001180001147983 */ /* 0x000ea80000300800 */
[----:B------:R-:W4:Y:S01]  /*1ecc0*/  LDL.LU R28, [R1+0x11c] ;  /* 0x00011c00011c7983 */ /* 0x000f220000300800 */
[----:B---3--:R-:W-:-:S03]  /*1ecd0*/  ISETP.LT.AND P4, PT, R29, c[0x0][0x17c], !P0 ;  /* 0x00005f001d007a0c */ /* 0x008fc60004781270 */
[----:B------:R-:W3:Y:S01]  /*1ece0*/  LDL.LU R29, [R1+0xac] ;  /* 0x0000ac00011d7983 */ /* 0x000ee20000300800 */
[----:B------:R-:W-:Y:S01]  /*1ecf0*/  IMAD R13, R12, 0x2, R3 ;  /* 0x000000020c0d7824 */ /* 0x000fe200078e0203 */
[----:B------:R-:W-:-:S03]  /*1ed00*/  ISETP.LT.AND P3, PT, R25, c[0x0][0x17c], !P0 ;  /* 0x00005f0019007a0c */ /* 0x000fc60004761270 */
[----:B------:R-:W-:Y:S01]  /*1ed10*/  IMAD R3, R12, 0x2, R13 ;  /* 0x000000020c037824 */ /* 0x000fe200078e020d */
[----:B-1----:R-:W-:-:S04]  /*1ed20*/  LEA R8, P6, R13, R0, 0x1 ;  /* 0x000000000d087211 */ /* 0x002fc800078c08ff */
[----:B------:R-:W-:Y:S01]  /*1ed30*/  LEA.HI.X.SX32 R9, R13, R2, 0x1, P6 ;  /* 0x000000020d097211 */ /* 0x000fe200030f0eff */
[C---:B------:R-:W-:Y:S01]  /*1ed40*/  IMAD R13, R12.reuse, 0x2, R3 ;  /* 0x000000020c0d7824 */ /* 0x040fe200078e0203 */
[----:B0-----:R-:W-:Y:S02]  /*1ed50*/  LEA R4, P6, R3, R0, 0x1 ;  /* 0x0000000003047211 */ /* 0x001fe400078c08ff */
[----:B------:R-:W-:Y:S01]  /*1ed60*/  ISETP.LT.AND P1, PT, R21, c[0x0][0x17c], !P0 ;  /* 0x00005f0015007a0c */ /* 0x000fe20004721270 */
[----:B------:R0:W-:Y:S01]  /*1ed70*/  @P3 STG.E.U16 [R8.64], R27 ;  /* 0x0000001b08003986 */ /* 0x0001e2000c101506 */
[----:B------:R-:W-:Y:S01]  /*1ed80*/  LEA.HI.X.SX32 R5, R3, R2, 0x1, P6 ;  /* 0x0000000203057211 */ /* 0x000fe200030f0eff */
[----:B------:R-:W-:Y:S01]  /*1ed90*/  IMAD R3, R12, 0x2, R13 ;  /* 0x000000020c037824 */ /* 0x000fe200078e020d */
[----:B------:R-:W-:Y:S02]  /*1eda0*/  PRMT R6, R16, 0x7632, R6 ;  /* 0x0000763210067816 */ /* 0x000fe40000000006 */
[----:B0-----:R-:W-:-:S04]  /*1edb0*/  LEA R8, P6, R13, R0, 0x1 ;  /* 0x000000000d087211 */ /* 0x001fc800078c08ff */
[----:B------:R-:W-:Y:S01]  /*1edc0*/  LEA.HI.X.SX32 R9, R13, R2, 0x1, P6 ;  /* 0x000000020d097211 */ /* 0x000fe200030f0eff */
[C---:B------:R-:W-:Y:S01]  /*1edd0*/  IMAD R13, R12.reuse, 0x2, R3 ;  /* 0x000000020c0d7824 */ /* 0x040fe200078e0203 */
[----:B------:R-:W-:Y:S01]  /*1ede0*/  PRMT R7, R15, 0x7632, R7 ;  /* 0x000076320f077816 */ /* 0x000fe20000000007 */
[----:B------:R0:W-:Y:S02]  /*1edf0*/  @P1 STG.E.U16 [R4.64], R6 ;  /* 0x0000000604001986 */ /* 0x0001e4000c101506 */
[----:B------:R-:W-:-:S04]  /*1ee00*/  IMAD R15, R12, 0x2, R13 ;  /* 0x000000020c0f7824 */ /* 0x000fc800078e020d */
[C---:B------:R-:W-:Y:S01]  /*1ee10*/  IMAD R21, R12.reuse, 0x2, R15 ;  /* 0x000000020c157824 */ /* 0x040fe200078e020f */
[-C--:B------:R-:W-:Y:S02]  /*1ee20*/  LEA R14, P6, R15, R0.reuse, 0x1 ;  /* 0x000000000f0e7211 */ /* 0x080fe400078c08ff */
[C---:B0-----:R-:W-:Y:S01]  /*1ee30*/  LEA R4, P1, R3.reuse, R0, 0x1 ;  /* 0x0000000003047211 */ /* 0x041fe200078208ff */
[----:B------:R0:W-:Y:S03]  /*1ee40*/  @P2 STG.E.U16 [R8.64], R7 ;  /* 0x0000000708002986 */ /* 0x0001e6000c101506 */
[----:B------:R-:W-:Y:S01]  /*1ee50*/  LEA.HI.X.SX32 R5, R3, R2, 0x1, P1 ;  /* 0x0000000203057211 */ /* 0x000fe200008f0eff */
[C---:B------:R-:W-:Y:S01]  /*1ee60*/  IMAD R3, R12.reuse, 0x2, R21 ;  /* 0x000000020c037824 */ /* 0x040fe200078e0215 */
[----:B------:R-:W-:Y:S02]  /*1ee70*/  LEA R16, P2, R13, R0, 0x1 ;  /* 0x000000000d107211 */ /* 0x000fe400078408ff */
[----:B------:R-:W-:Y:S01]  /*1ee80*/  LEA.HI.X.SX32 R15, R15, R2, 0x1, P6 ;  /* 0x000000020f0f7211 */ /* 0x000fe200030f0eff */
[----:B------:R-:W-:Y:S01]  /*1ee90*/  IMAD R25, R12, 0x2, R3 ;  /* 0x000000020c197824 */ /* 0x000fe200078e0203 */
[----:B------:R-:W-:-:S02]  /*1eea0*/  LEA R12, P1, R3, R0, 0x1 ;  /* 0x00000000030c7211 */ /* 0x000fc400078208ff */
[----:B0-----:R-:W-:Y:S02]  /*1eeb0*/  LEA R8, P6, R21, R0, 0x1 ;  /* 0x0000000015087211 */ /* 0x001fe400078c08ff */
[----:B-----5:R-:W-:Y:S02]  /*1eec0*/  ISETP.LT.AND P3, PT, R17, c[0x0][0x17c], !P0 ;  /* 0x00005f0011007a0c */ /* 0x020fe40004761270 */
[-C--:B------:R-:W-:Y:S02]  /*1eed0*/  LEA.HI.X.SX32 R17, R13, R2.reuse, 0x1, P2 ;  /* 0x000000020d117211 */ /* 0x080fe400010f0eff */
[-C--:B------:R-:W-:Y:S02]  /*1eee0*/  LEA.HI.X.SX32 R9, R21, R2.reuse, 0x1, P6 ;  /* 0x0000000215097211 */ /* 0x080fe400030f0eff */
[----:B------:R-:W-:Y:S02]  /*1eef0*/  LEA.HI.X.SX32 R13, R3, R2, 0x1, P1 ;  /* 0x00000002030d7211 */ /* 0x000fe400008f0eff */
[----:B------:R-:W-:-:S02]  /*1ef00*/  PRMT R7, R7, 0x7632, R7 ;  /* 0x0000763207077816 */ /* 0x000fc40000000007 */
[----:B------:R-:W-:Y:S02]  /*1ef10*/  PRMT R19, R19, 0x7632, R19 ;  /* 0x0000763213137816 */ /* 0x000fe40000000013 */
[----:B------:R-:W-:Y:S02]  /*1ef20*/  PRMT R6, R23, 0x7632, R6 ;  /* 0x0000763217067816 */ /* 0x000fe40000000006 */
[----:B--2---:R-:W-:Y:S02]  /*1ef30*/  ISETP.LT.AND P2, PT, R20, c[0x0][0x17c], !P0 ;  /* 0x00005f0014007a0c */ /* 0x004fe40004741270 */
[C---:B------:R-:W-:Y:S02]  /*1ef40*/  LEA R20, P6, R25.reuse, R0, 0x1 ;  /* 0x0000000019147211 */ /* 0x040fe400078c08ff */
[----:B----4-:R-:W-:Y:S02]  /*1ef50*/  ISETP.LT.AND P1, PT, R28, c[0x0][0x17c], !P0 ;  /* 0x00005f001c007a0c */ /* 0x010fe40004721270 */
[----:B------:R-:W-:-:S02]  /*1ef60*/  LEA.HI.X.SX32 R21, R25, R2, 0x1, P6 ;  /* 0x0000000219157211 */ /* 0x000fc400030f0eff */
[----:B---3--:R-:W-:Y:S02]  /*1ef70*/  ISETP.LT.AND P0, PT, R29, c[0x0][0x17c], !P0 ;  /* 0x00005f001d007a0c */ /* 0x008fe40004701270 */
[----:B------:R-:W-:Y:S02]  /*1ef80*/  PRMT R2, R11, 0x7632, R2 ;  /* 0x000076320b027816 */ /* 0x000fe40000000002 */
[----:B------:R-:W-:-:S03]  /*1ef90*/  PRMT R0, R24, 0x7632, R0 ;  /* 0x0000763218007816 */ /* 0x000fc60000000000 */
[----:B------:R0:W-:Y:S04]  /*1efa0*/  @P5 STG.E.U16 [R4.64], R2 ;  /* 0x0000000204005986 */ /* 0x0001e8000c101506 */
[----:B------:R0:W-:Y:S04]  /*1efb0*/  @P4 STG.E.U16 [R16.64], R7 ;  /* 0x0000000710004986 */ /* 0x0001e8000c101506 */
[----:B------:R0:W-:Y:S04]  /*1efc0*/  @P3 STG.E.U16 [R14.64], R0 ;  /* 0x000000000e003986 */ /* 0x0001e8000c101506 */
[----:B------:R0:W-:Y:S04]  /*1efd0*/  @P2 STG.E.U16 [R8.64], R19 ;  /* 0x0000001308002986 */ /* 0x0001e8000c101506 */
[----:B------:R0:W-:Y:S01]  /*1efe0*/  @P1 STG.E.U16 [R12.64], R6 ;  /* 0x000000060c001986 */ /* 0x0001e2000c101506 */
[----:B------:R-:W-:Y:S05]  /*1eff0*/  @!P0 EXIT ;  /* 0x000000000000894d */ /* 0x000fea0003800000 */
[----:B------:R-:W-:-:S05]  /*1f000*/  PRMT R10, R27, 0x7632, R10 ;  /* 0x000076321b0a7816 */ /* 0x000fca000000000a */
[----:B------:R-:W-:Y:S01]  /*1f010*/  STG.E.U16 [R20.64], R10 ;  /* 0x0000000a14007986 */ /* 0x000fe2000c101506 */
[----:B------:R-:W-:Y:S05]  /*1f020*/  EXIT ;  /* 0x000000000000794d */ /* 0x000fea0003800000 */
.L_x_4:
[----:B------:R-:W-:-:S00]  /*1f030*/  BRA `(.L_x_4) ;  /* 0xfffffff000007947 */ /* 0x000fc0000383ffff */
[----:B------:R-:W-:-:S00]  /*1f040*/  NOP ;  /* 0x0000000000007918 */ /* 0x000fc00000000000 */
        /* <DEDUP_REMOVED lines=11> */
.L_x_5:


//--------------------- .nv.shared.matmul_kernel  --------------------------
	.section	.nv.shared.matmul_kernel,"aw",@nobits
	.sectionflags	@""
	.align	16
